	.target	sm_80

	.elftype	@"ET_EXEC"


//--------------------- .note.nv.tkinfo           --------------------------
	.section	.note.nv.tkinfo,"",@"SHT_NOTE"
	.sectionflags	@"SHF_NOTE_NV_TKINFO"
	.tkinfo
        /*0018*/ 	.word	0x00000002
        /*0030*/ 	.string	""
        /*0030*/ 	.string	"ptxas"
        /*0030*/ 	.string	"Cuda compilation tools, release 13.0, V13.0.88"
        /*0030*/ 	.string	"Build cuda_13.0.r13.0/compiler.36424714_0"
        /*0030*/ 	.string	"-v  -suppress-debug-info  -lineinfo  -arch sm_80 "



//--------------------- .note.nv.cuinfo           --------------------------
	.section	.note.nv.cuinfo,"",@"SHT_NOTE"
	.sectionflags	@"SHF_NOTE_NV_CUINFO"
        /*0018*/ 	.short	0x0002
        /*001a*/ 	.short	0x0050
        /*001c*/ 	.short	0x0082
	.zero		2


//--------------------- .nv.info                  --------------------------
	.section	.nv.info,"",@"SHT_CUDA_INFO"
	.align	4


	//----- nvinfo : EIATTR_REGCOUNT
	.align		4
        /*0000*/ 	.byte	0x04, 0x2f
        /*0002*/ 	.short	(.L_1 - .L_0)
	.align		4
.L_0:
        /*0004*/ 	.word	index@(matmul_kernel)
        /*0008*/ 	.word	0x00000020


	//----- nvinfo : EIATTR_FRAME_SIZE
	.align		4
.L_1:
        /*000c*/ 	.byte	0x04, 0x11
        /*000e*/ 	.short	(.L_3 - .L_2)
	.align		4
.L_2:
        /*0010*/ 	.word	index@(matmul_kernel)
        /*0014*/ 	.word	0x000080a8


	//----- nvinfo : EIATTR_MIN_STACK_SIZE
	.align		4
.L_3:
        /*0018*/ 	.byte	0x04, 0x12
        /*001a*/ 	.short	(.L_5 - .L_4)
	.align		4
.L_4:
        /*001c*/ 	.word	index@(matmul_kernel)
        /*0020*/ 	.word	0x000080a8
.L_5:


//--------------------- .nv.info.matmul_kernel    --------------------------
	.section	.nv.info.matmul_kernel,"",@"SHT_CUDA_INFO"
	.sectionflags	@""
	.align	4


	//----- nvinfo : EIATTR_CUDA_API_VERSION
	.align		4
        /*0000*/ 	.byte	0x04, 0x37
        /*0002*/ 	.short	(.L_7 - .L_6)
.L_6:
        /*0004*/ 	.word	0x00000082


	//----- nvinfo : EIATTR_SW2861232_WAR
	.align		4
.L_7:
        /*0008*/ 	.byte	0x01, 0x35
	.zero		2


	//----- nvinfo : EIATTR_PARAM_CBANK
	.align		4
        /*000c*/ 	.byte	0x04, 0x0a
        /*000e*/ 	.short	(.L_9 - .L_8)
	.align		4
.L_8:
        /*0010*/ 	.word	index@(.nv.constant0.matmul_kernel)
        /*0014*/ 	.short	0x0160
        /*0016*/ 	.short	0x0050


	//----- nvinfo : EIATTR_CBANK_PARAM_SIZE
	.align		4
.L_9:
        /*0018*/ 	.byte	0x03, 0x19
        /*001a*/ 	.short	0x0050


	//----- nvinfo : EIATTR_KPARAM_INFO
	.align		4
        /*001c*/ 	.byte	0x04, 0x17
        /*001e*/ 	.short	(.L_11 - .L_10)
.L_10:
        /*0020*/ 	.word	0x00000000
        /*0024*/ 	.short	0x000d
        /*0026*/ 	.short	0x0048
        /*0028*/ 	.byte	0x00, 0xf4, 0x21, 0x00


	//----- nvinfo : EIATTR_KPARAM_INFO
	.align		4
.L_11:
        /*002c*/ 	.byte	0x04, 0x17
        /*002e*/ 	.short	(.L_13 - .L_12)
.L_12:
        /*0030*/ 	.word	0x00000000
        /*0034*/ 	.short	0x000c
        /*0036*/ 	.short	0x0040
        /*0038*/ 	.byte	0x00, 0xf4, 0x21, 0x00


	//----- nvinfo : EIATTR_KPARAM_INFO
	.align		4
.L_13:
        /*003c*/ 	.byte	0x04, 0x17
        /*003e*/ 	.short	(.L_15 - .L_14)
.L_14:
        /*0040*/ 	.word	0x00000000
        /*0044*/ 	.short	0x000b
        /*0046*/ 	.short	0x0038
        /*0048*/ 	.byte	0x00, 0xf0, 0x11, 0x00


	//----- nvinfo : EIATTR_KPARAM_INFO
	.align		4
.L_15:
        /*004c*/ 	.byte	0x04, 0x17
        /*004e*/ 	.short	(.L_17 - .L_16)
.L_16:
        /*0050*/ 	.word	0x00000000
        /*0054*/ 	.short	0x000a
        /*0056*/ 	.short	0x0034
        /*0058*/ 	.byte	0x00, 0xf0, 0x11, 0x00


	//----- nvinfo : EIATTR_KPARAM_INFO
	.align		4
.L_17:
        /*005c*/ 	.byte	0x04, 0x17
        /*005e*/ 	.short	(.L_19 - .L_18)
.L_18:
        /*0060*/ 	.word	0x00000000
        /*0064*/ 	.short	0x0009
        /*0066*/ 	.short	0x0030
        /*0068*/ 	.byte	0x00, 0xf0, 0x11, 0x00


	//----- nvinfo : EIATTR_KPARAM_INFO
	.align		4
.L_19:
        /*006c*/ 	.byte	0x04, 0x17
        /*006e*/ 	.short	(.L_21 - .L_20)
.L_20:
        /*0070*/ 	.word	0x00000000
        /*0074*/ 	.short	0x0008
        /*0076*/ 	.short	0x002c
        /*0078*/ 	.byte	0x00, 0xf0, 0x11, 0x00


	//----- nvinfo : EIATTR_KPARAM_INFO
	.align		4
.L_21:
        /*007c*/ 	.byte	0x04, 0x17
        /*007e*/ 	.short	(.L_23 - .L_22)
.L_22:
        /*0080*/ 	.word	0x00000000
        /*0084*/ 	.short	0x0007
        /*0086*/ 	.short	0x0028
        /*0088*/ 	.byte	0x00, 0xf0, 0x11, 0x00


	//----- nvinfo : EIATTR_KPARAM_INFO
	.align		4
.L_23:
        /*008c*/ 	.byte	0x04, 0x17
        /*008e*/ 	.short	(.L_25 - .L_24)
.L_24:
        /*0090*/ 	.word	0x00000000
        /*0094*/ 	.short	0x0006
        /*0096*/ 	.short	0x0024
        /*0098*/ 	.byte	0x00, 0xf0, 0x11, 0x00


	//----- nvinfo : EIATTR_KPARAM_INFO
	.align		4
.L_25:
        /*009c*/ 	.byte	0x04, 0x17
        /*009e*/ 	.short	(.L_27 - .L_26)
.L_26:
        /*00a0*/ 	.word	0x00000000
        /*00a4*/ 	.short	0x0005
        /*00a6*/ 	.short	0x0020
        /*00a8*/ 	.byte	0x00, 0xf0, 0x11, 0x00


	//----- nvinfo : EIATTR_KPARAM_INFO
	.align		4
.L_27:
        /*00ac*/ 	.byte	0x04, 0x17
        /*00ae*/ 	.short	(.L_29 - .L_28)
.L_28:
        /*00b0*/ 	.word	0x00000000
        /*00b4*/ 	.short	0x0004
        /*00b6*/ 	.short	0x001c
        /*00b8*/ 	.byte	0x00, 0xf0, 0x11, 0x00


	//----- nvinfo : EIATTR_KPARAM_INFO
	.align		4
.L_29:
        /*00bc*/ 	.byte	0x04, 0x17
        /*00be*/ 	.short	(.L_31 - .L_30)
.L_30:
        /*00c0*/ 	.word	0x00000000
        /*00c4*/ 	.short	0x0003
        /*00c6*/ 	.short	0x0018
        /*00c8*/ 	.byte	0x00, 0xf0, 0x11, 0x00


	//----- nvinfo : EIATTR_KPARAM_INFO
	.align		4
.L_31:
        /*00cc*/ 	.byte	0x04, 0x17
        /*00ce*/ 	.short	(.L_33 - .L_32)
.L_32:
        /*00d0*/ 	.word	0x00000000
        /*00d4*/ 	.short	0x0002
        /*00d6*/ 	.short	0x0010
        /*00d8*/ 	.byte	0x00, 0xf4, 0x21, 0x00


	//----- nvinfo : EIATTR_KPARAM_INFO
	.align		4
.L_33:
        /*00dc*/ 	.byte	0x04, 0x17
        /*00de*/ 	.short	(.L_35 - .L_34)
.L_34:
        /*00e0*/ 	.word	0x00000000
        /*00e4*/ 	.short	0x0001
        /*00e6*/ 	.short	0x0008
        /*00e8*/ 	.byte	0x00, 0xf4, 0x21, 0x00


	//----- nvinfo : EIATTR_KPARAM_INFO
	.align		4
.L_35:
        /*00ec*/ 	.byte	0x04, 0x17
        /*00ee*/ 	.short	(.L_37 - .L_36)
.L_36:
        /*00f0*/ 	.word	0x00000000
        /*00f4*/ 	.short	0x0000
        /*00f6*/ 	.short	0x0000
        /*00f8*/ 	.byte	0x00, 0xf4, 0x21, 0x00


	//----- nvinfo : EIATTR_MAXREG_COUNT
	.align		4
.L_37:
        /*00fc*/ 	.byte	0x03, 0x1b
        /*00fe*/ 	.short	0x00ff


	//----- nvinfo : EIATTR_NUM_BARRIERS
	.align		4
        /*0100*/ 	.byte	0x02, 0x4c
        /*0102*/ 	.byte	0x01
	.zero		1


	//----- nvinfo : EIATTR_ANNOTATIONS
	.align		4
        /*0104*/ 	.byte	0x04, 0x55
        /*0106*/ 	.short	(.L_39 - .L_38)


	//   ....[0]....
.L_38:
        /*0108*/ 	.word	0x00000001
        /*010c*/ 	.byte	0x10, 0x05, 0x00, 0x00, 0x01, 0x00, 0x00, 0x00, 0x40, 0x05, 0x00, 0x00, 0x01, 0x00, 0x00, 0x00
        /* <DEDUP_REMOVED lines=2358> */
        /*947c*/ 	.byte	0xe0, 0x9c, 0x02, 0x00


	//----- nvinfo : EIATTR_MERCURY_ISA_VERSION
	.align		4
.L_39:
        /*9480*/ 	.byte	0x03, 0x5f
        /*9482*/ 	.short	0x0000


	//----- nvinfo : EIATTR_EXIT_INSTR_OFFSETS
	.align		4
        /*9484*/ 	.byte	0x04, 0x1c
        /*9486*/ 	.short	(.L_41 - .L_40)


	//   ....[0]....
.L_40:
        /*9488*/ 	.word	0x000c37b0


	//   ....[1]....
        /*948c*/ 	.word	0x000c37e0


	//----- nvinfo : EIATTR_REQNTID
	.align		4
.L_41:
        /*9490*/ 	.byte	0x04, 0x10
        /*9492*/ 	.short	(.L_43 - .L_42)
.L_42:
        /*9494*/ 	.word	0x00000080
        /*9498*/ 	.word	0x00000001
        /*949c*/ 	.word	0x00000001
.L_43:


//--------------------- .nv.callgraph             --------------------------
	.section	.nv.callgraph,"",@"SHT_CUDA_CALLGRAPH"
	.align	4
	.sectionentsize	8
	.align		4
        /*0000*/ 	.word	0x00000000
	.align		4
        /*0004*/ 	.word	0xffffffff
	.align		4
        /*0008*/ 	.word	0x00000000
	.align		4
        /*000c*/ 	.word	0xfffffffe
	.align		4
        /*0010*/ 	.word	0x00000000
	.align		4
        /*0014*/ 	.word	0xfffffffd
	.align		4
        /*0018*/ 	.word	0x00000000
	.align		4
        /*001c*/ 	.word	0xfffffffc


//--------------------- .nv.rel.action            --------------------------
	.section	.nv.rel.action,"",@"SHT_CUDA_RELOCINFO"
	.align	8
	.sectionentsize	8
        /*0000*/ 	.byte	0x73, 0x00, 0x00, 0x00, 0x00, 0x00, 0x00, 0x00, 0x00, 0x00, 0x00, 0x11, 0x25, 0x00, 0x05, 0x36


//--------------------- .nv.constant0.matmul_kernel --------------------------
	.section	.nv.constant0.matmul_kernel,"a",@progbits
	.sectionflags	@""
	.align	4
.nv.constant0.matmul_kernel:
	.zero		432


//--------------------- .text.matmul_kernel       --------------------------
	.section	.text.matmul_kernel,"ax",@progbits
	.sectioninfo	@"SHI_REGISTERS=32"
	.align	128
        .global         matmul_kernel
        .type           matmul_kernel,@function
        .size           matmul_kernel,(.L_x_5 - matmul_kernel)
        .other          matmul_kernel,@"STO_CUDA_ENTRY STV_DEFAULT"
matmul_kernel:
.text.matmul_kernel:
[----:B------:R-:W-:-:S04]  /*0000*/  IMAD.MOV.U32 R1, RZ, RZ, c[0x0][0x28] ;  /* 0x00000a00ff017624 */ /* 0x000fc800078e00ff */
[----:B------:R-:W-:Y:S01]  /*0010*/  IMAD.MOV.U32 R0, RZ, RZ, c[0x0][0x17c] ;  /* 0x00005f00ff007624 */ /* 0x000fe200078e00ff */
[----:B------:R-:W-:Y:S01]  /*0020*/  IADD3 R1, R1, -0x80a8, RZ ;  /* 0xffff7f5801017810 */ /* 0x000fe20007ffe0ff */
[----:B------:R-:W0:Y:S01]  /*0030*/  S2R R12, SR_TID.X ;  /* 0x00000000000c7919 */ /* 0x000e220000002100 */
[----:B------:R-:W-:Y:S02]  /*0040*/  ULDC.64 UR6, c[0x0][0x118] ;  /* 0x0000460000067ab9 */ /* 0x000fe40000000a00 */
[----:B------:R-:W-:-:S04]  /*0050*/  IADD3 R0, R0, 0x1ff, RZ ;  /* 0x000001ff00007810 */ /* 0x000fc80007ffe0ff */
[----:B------:R-:W-:-:S04]  /*0060*/  SHF.R.S32.HI R3, RZ, 0x1f, R0 ;  /* 0x0000001fff037819 */ /* 0x000fc80000011400 */
[----:B------:R-:W-:-:S04]  /*0070*/  LEA.HI R3, R3, R0, RZ, 0x9 ;  /* 0x0000000003037211 */ /* 0x000fc800078f48ff */
[----:B------:R-:W-:Y:S02]  /*0080*/  SHF.R.S32.HI R0, RZ, 0x9, R3 ;  /* 0x00000009ff007819 */ /* 0x000fe40000011403 */
[----:B------:R-:W1:Y:S03]  /*0090*/  S2R R3, SR_CTAID.X ;  /* 0x0000000000037919 */ /* 0x000e660000002500 */
[----:B------:R-:W-:Y:S01]  /*00a0*/  IMAD.SHL.U32 R0, R0, 0x4, RZ ;  /* 0x0000000400007824 */ /* 0x000fe200078e00ff */
[----:B0-----:R-:W-:-:S04]  /*00b0*/  LOP3.LUT R15, R12, 0x7f, RZ, 0xc0, !PT ;  /* 0x0000007f0c0f7812 */ /* 0x001fc800078ec0ff */
[-C--:B------:R-:W-:Y:S02]  /*00c0*/  IABS R7, R0.reuse ;  /* 0x0000000000077213 */ /* 0x080fe40000000000 */
[----:B------:R-:W-:Y:S02]  /*00d0*/  IABS R10, R0 ;  /* 0x00000000000a7213 */ /* 0x000fe40000000000 */
[----:B------:R-:W0:Y:S01]  /*00e0*/  I2F.RP R2, R7 ;  /* 0x0000000700027306 */ /* 0x000e220000209400 */
[----:B-1----:R-:W-:-:S07]  /*00f0*/  IABS R8, R3 ;  /* 0x0000000300087213 */ /* 0x002fce0000000000 */
[----:B0-----:R-:W0:Y:S02]  /*0100*/  MUFU.RCP R2, R2 ;  /* 0x0000000200027308 */ /* 0x001e240000001000 */
[----:B0-----:R-:W-:Y:S01]  /*0110*/  IADD3 R4, R2, 0xffffffe, RZ ;  /* 0x0ffffffe02047810 */ /* 0x001fe20007ffe0ff */
[----:B------:R-:W-:-:S05]  /*0120*/  IMAD.MOV R2, RZ, RZ, -R10 ;  /* 0x000000ffff027224 */ /* 0x000fca00078e0a0a */
[----:B------:R0:W1:Y:S02]  /*0130*/  F2I.FTZ.U32.TRUNC.NTZ R5, R4 ;  /* 0x0000000400057305 */ /* 0x000064000021f000 */
[----:B0-----:R-:W-:Y:S02]  /*0140*/  IMAD.MOV.U32 R4, RZ, RZ, RZ ;  /* 0x000000ffff047224 */ /* 0x001fe400078e00ff */
[----:B-1----:R-:W-:-:S04]  /*0150*/  IMAD.MOV R6, RZ, RZ, -R5 ;  /* 0x000000ffff067224 */ /* 0x002fc800078e0a05 */
[----:B------:R-:W-:Y:S02]  /*0160*/  IMAD R9, R6, R7, RZ ;  /* 0x0000000706097224 */ /* 0x000fe400078e02ff */
[----:B------:R-:W-:Y:S02]  /*0170*/  IMAD.MOV.U32 R6, RZ, RZ, R8 ;  /* 0x000000ffff067224 */ /* 0x000fe400078e0008 */
[----:B------:R-:W-:-:S06]  /*0180*/  IMAD.HI.U32 R5, R5, R9, R4 ;  /* 0x0000000905057227 */ /* 0x000fcc00078e0004 */
[----:B------:R-:W-:-:S04]  /*0190*/  IMAD.HI.U32 R5, R5, R6, RZ ;  /* 0x0000000605057227 */ /* 0x000fc800078e00ff */
[----:B------:R-:W-:-:S05]  /*01a0*/  IMAD R2, R5, R2, R6 ;  /* 0x0000000205027224 */ /* 0x000fca00078e0206 */
[----:B------:R-:W-:-:S13]  /*01b0*/  ISETP.GT.U32.AND P1, PT, R7, R2, PT ;  /* 0x000000020700720c */ /* 0x000fda0003f24070 */
[----:B------:R-:W-:Y:S01]  /*01c0*/  @!P1 IMAD.IADD R2, R2, 0x1, -R7 ;  /* 0x0000000102029824 */ /* 0x000fe200078e0a07 */
[----:B------:R-:W-:Y:S02]  /*01d0*/  @!P1 IADD3 R5, R5, 0x1, RZ ;  /* 0x0000000105059810 */ /* 0x000fe40007ffe0ff */
[----:B------:R-:W-:Y:S02]  /*01e0*/  ISETP.NE.AND P1, PT, R0, RZ, PT ;  /* 0x000000ff0000720c */ /* 0x000fe40003f25270 */
[----:B------:R-:W-:Y:S02]  /*01f0*/  ISETP.GE.U32.AND P0, PT, R2, R7, PT ;  /* 0x000000070200720c */ /* 0x000fe40003f06070 */
[----:B------:R-:W-:-:S04]  /*0200*/  LOP3.LUT R2, R3, R0, RZ, 0x3c, !PT ;  /* 0x0000000003027212 */ /* 0x000fc800078e3cff */
[----:B------:R-:W-:Y:S01]  /*0210*/  ISETP.GE.AND P2, PT, R2, RZ, PT ;  /* 0x000000ff0200720c */ /* 0x000fe20003f46270 */
[----:B------:R-:W-:-:S05]  /*0220*/  IMAD.MOV.U32 R2, RZ, RZ, c[0x0][0x178] ;  /* 0x00005e00ff027624 */ /* 0x000fca00078e00ff */
[----:B------:R-:W-:Y:S02]  /*0230*/  IADD3 R2, R2, 0x7f, RZ ;  /* 0x0000007f02027810 */ /* 0x000fe40007ffe0ff */
[----:B------:R-:W-:-:S05]  /*0240*/  @P0 IADD3 R5, R5, 0x1, RZ ;  /* 0x0000000105050810 */ /* 0x000fca0007ffe0ff */
[----:B------:R-:W-:Y:S01]  /*0250*/  IMAD.MOV.U32 R4, RZ, RZ, R5 ;  /* 0x000000ffff047224 */ /* 0x000fe200078e0005 */
[----:B------:R-:W-:-:S03]  /*0260*/  SHF.R.S32.HI R5, RZ, 0x1f, R2 ;  /* 0x0000001fff057819 */ /* 0x000fc60000011402 */
[----:B------:R-:W-:Y:S01]  /*0270*/  @!P2 IMAD.MOV R4, RZ, RZ, -R4 ;  /* 0x000000ffff04a224 */ /* 0x000fe200078e0a04 */
[----:B------:R-:W-:Y:S02]  /*0280*/  @!P1 LOP3.LUT R4, RZ, R0, RZ, 0x33, !PT ;  /* 0x00000000ff049212 */ /* 0x000fe400078e33ff */
[----:B------:R-:W-:-:S03]  /*0290*/  LEA.HI R5, R5, R2, RZ, 0x7 ;  /* 0x0000000205057211 */ /* 0x000fc600078f38ff */
[----:B------:R-:W-:Y:S02]  /*02a0*/  IMAD.SHL.U32 R2, R4, 0x4, RZ ;  /* 0x0000000404027824 */ /* 0x000fe400078e00ff */
[----:B------:R-:W-:-:S03]  /*02b0*/  IMAD.MOV R4, RZ, RZ, -R4 ;  /* 0x000000ffff047224 */ /* 0x000fc600078e0a04 */
[----:B------:R-:W-:Y:S01]  /*02c0*/  LEA.HI.SX32 R5, R5, -R2, 0x19 ;  /* 0x8000000205057211 */ /* 0x000fe200078fcaff */
[----:B------:R-:W-:Y:S02]  /*02d0*/  IMAD R13, R0, R4, R3 ;  /* 0x00000004000d7224 */ /* 0x000fe400078e0203 */
[----:B------:R-:W-:Y:S01]  /*02e0*/  IMAD.MOV.U32 R4, RZ, RZ, RZ ;  /* 0x000000ffff047224 */ /* 0x000fe200078e00ff */
[----:B------:R-:W-:Y:S02]  /*02f0*/  IMNMX R6, R5, 0x4, PT ;  /* 0x0000000405067817 */ /* 0x000fe40003800200 */
[----:B------:R-:W-:Y:S02]  /*0300*/  IABS R11, R13 ;  /* 0x0000000d000b7213 */ /* 0x000fe40000000000 */
[----:B------:R-:W-:-:S04]  /*0310*/  IABS R9, R6 ;  /* 0x0000000600097213 */ /* 0x000fc80000000000 */
[----:B------:R-:W0:Y:S08]  /*0320*/  I2F.RP R7, R9 ;  /* 0x0000000900077306 */ /* 0x000e300000209400 */
[----:B0-----:R-:W0:Y:S02]  /*0330*/  MUFU.RCP R7, R7 ;  /* 0x0000000700077308 */ /* 0x001e240000001000 */
[----:B0-----:R-:W-:-:S06]  /*0340*/  IADD3 R5, R7, 0xffffffe, RZ ;  /* 0x0ffffffe07057810 */ /* 0x001fcc0007ffe0ff */
[----:B------:R-:W0:Y:S02]  /*0350*/  F2I.FTZ.U32.TRUNC.NTZ R5, R5 ;  /* 0x0000000500057305 */ /* 0x000e24000021f000 */
[----:B0-----:R-:W-:-:S04]  /*0360*/  IMAD.MOV R8, RZ, RZ, -R5 ;  /* 0x000000ffff087224 */ /* 0x001fc800078e0a05 */
[----:B------:R-:W-:-:S04]  /*0370*/  IMAD.MOV.U32 R0, RZ, RZ, R8 ;  /* 0x000000ffff007224 */ /* 0x000fc800078e0008 */
[----:B------:R-:W-:Y:S01]  /*0380*/  IMAD R3, R0, R9, RZ ;  /* 0x0000000900037224 */ /* 0x000fe200078e02ff */
[----:B------:R-:W-:-:S03]  /*0390*/  IABS R0, R6 ;  /* 0x0000000600007213 */ /* 0x000fc60000000000 */
[----:B------:R-:W-:-:S04]  /*03a0*/  IMAD.HI.U32 R4, R5, R3, R4 ;  /* 0x0000000305047227 */ /* 0x000fc800078e0004 */
[----:B------:R-:W-:Y:S02]  /*03b0*/  IMAD.MOV R0, RZ, RZ, -R0 ;  /* 0x000000ffff007224 */ /* 0x000fe400078e0a00 */
        /* <DEDUP_REMOVED lines=9> */
[----:B------:R-:W-:-:S05]  /*0450*/  IMAD.MOV.U32 R0, RZ, RZ, 0x7f ;  /* 0x0000007fff007424 */ /* 0x000fca00078e00ff */
[----:B------:R-:W-:Y:S02]  /*0460*/  IADD3 R16, R0, c[0x0][0x180], RZ ;  /* 0x0000600000107a10 */ /* 0x000fe40007ffe0ff */
[----:B------:R-:W-:Y:S02]  /*0470*/  @P0 IADD3 R4, R4, 0x1, RZ ;  /* 0x0000000104040810 */ /* 0x000fe40007ffe0ff */
[----:B------:R-:W-:-:S03]  /*0480*/  ISETP.GT.AND P0, PT, R16, 0x7f, PT ;  /* 0x0000007f1000780c */ /* 0x000fc60003f04270 */
[----:B------:R-:W-:Y:S01]  /*0490*/  @!P2 IMAD.MOV R4, RZ, RZ, -R4 ;  /* 0x000000ffff04a224 */ /* 0x000fe200078e0a04 */
[----:B------:R-:W-:-:S05]  /*04a0*/  @!P1 LOP3.LUT R4, RZ, R6, RZ, 0x33, !PT ;  /* 0x00000006ff049212 */ /* 0x000fca00078e33ff */
[----:B------:R-:W-:Y:S02]  /*04b0*/  IMAD.MOV R3, RZ, RZ, -R4 ;  /* 0x000000ffff037224 */ /* 0x000fe400078e0a04 */
[----:B------:R-:W-:Y:S02]  /*04c0*/  IMAD.SHL.U32 R14, R4, 0x200, RZ ;  /* 0x00000200040e7824 */ /* 0x000fe400078e00ff */
[----:B------:R-:W-:-:S03]  /*04d0*/  IMAD R3, R6, R3, R13 ;  /* 0x0000000306037224 */ /* 0x000fc600078e020d */
[----:B------:R-:W-:Y:S01]  /*04e0*/  IADD3 R4, R14, 0x1, RZ ;  /* 0x000000010e047810 */ /* 0x000fe20007ffe0ff */
[----:B------:R-:W-:Y:S01]  /*04f0*/  IMAD.IADD R0, R2, 0x1, R3 ;  /* 0x0000000102007824 */ /* 0x000fe200078e0203 */
[C---:B------:R-:W-:Y:S01]  /*0500*/  IADD3 R2, R14.reuse, 0x2, RZ ;  /* 0x000000020e027810 */ /* 0x040fe20007ffe0ff */
[----:B------:R-:W-:Y:S01]  /*0510*/  STL [R1+0xbdc], R14 ;  /* 0x000bdc0e01007387 */ /* 0x000fe20000100800 */
[C---:B------:R-:W-:Y:S02]  /*0520*/  IADD3 R3, R14.reuse, 0x3, RZ ;  /* 0x000000030e037810 */ /* 0x040fe40007ffe0ff */
[C---:B------:R-:W-:Y:S01]  /*0530*/  IADD3 R5, R14.reuse, 0x1f3, RZ ;  /* 0x000001f30e057810 */ /* 0x040fe20007ffe0ff */
[----:B------:R0:W-:Y:S01]  /*0540*/  STL [R1+0x22d4], R4 ;  /* 0x0022d40401007387 */ /* 0x0001e20000100800 */
[C---:B------:R-:W-:Y:S02]  /*0550*/  IADD3 R28, R14.reuse, 0x1fc, RZ ;  /* 0x000001fc0e1c7810 */ /* 0x040fe40007ffe0ff */
[C---:B------:R-:W-:Y:S01]  /*0560*/  IADD3 R29, R14.reuse, 0x1ff, RZ ;  /* 0x000001ff0e1d7810 */ /* 0x040fe20007ffe0ff */
[----:B------:R1:W-:Y:S04]  /*0570*/  STL [R1+0x22d8], R2 ;  /* 0x0022d80201007387 */ /* 0x0003e80000100800 */
[----:B------:R2:W-:Y:S01]  /*0580*/  STL [R1+0x22dc], R3 ;  /* 0x0022dc0301007387 */ /* 0x0005e20000100800 */
[----:B0-----:R-:W-:-:S02]  /*0590*/  IADD3 R4, R14, 0x4, RZ ;  /* 0x000000040e047810 */ /* 0x001fc40007ffe0ff */
[----:B-1----:R-:W-:-:S03]  /*05a0*/  IADD3 R2, R14, 0x5, RZ ;  /* 0x000000050e027810 */ /* 0x002fc60007ffe0ff */
[----:B------:R0:W-:Y:S01]  /*05b0*/  STL [R1+0x22e0], R4 ;  /* 0x0022e00401007387 */ /* 0x0001e20000100800 */
[----:B--2---:R-:W-:-:S03]  /*05c0*/  IADD3 R3, R14, 0x6, RZ ;  /* 0x000000060e037810 */ /* 0x004fc60007ffe0ff */
[----:B------:R1:W-:Y:S04]  /*05d0*/  STL [R1+0x22e4], R2 ;  /* 0x0022e40201007387 */ /* 0x0003e80000100800 */
[----:B------:R2:W-:Y:S01]  /*05e0*/  STL [R1+0x22e8], R3 ;  /* 0x0022e80301007387 */ /* 0x0005e20000100800 */
[C---:B0-----:R-:W-:Y:S02]  /*05f0*/  IADD3 R4, R14.reuse, 0x7, RZ ;  /* 0x000000070e047810 */ /* 0x041fe40007ffe0ff */
        /* <DEDUP_REMOVED lines=944> */
[----:B--2---:R-:W-:Y:S01]  /*4100*/  IMAD R3, R0, 0x80, R15 ;  /* 0x0000008000037824 */ /* 0x004fe200078e020f */
[C---:B------:R-:W-:Y:S02]  /*4110*/  IADD3 R0, R14.reuse, 0x1e0, RZ ;  /* 0x000001e00e007810 */ /* 0x040fe40007ffe0ff */
[----:B------:R1:W-:Y:S04]  /*4120*/  STL [R1+0x2a48], R2 ;  /* 0x002a480201007387 */ /* 0x0003e80000100800 */
[----:B------:R2:W-:Y:S01]  /*4130*/  STL [R1+0x22c4], R3 ;  /* 0x0022c40301007387 */ /* 0x0005e20000100800 */
[----:B0-----:R-:W-:-:S03]  /*4140*/  IADD3 R4, R14, 0x1ee, RZ ;  /* 0x000001ee0e047810 */ /* 0x001fc60007ffe0ff */
[----:B------:R0:W-:Y:S01]  /*4150*/  STL [R1+0x2a44], R0 ;  /* 0x002a440001007387 */ /* 0x0001e20000100800 */
[C---:B-1----:R-:W-:Y:S02]  /*4160*/  IADD3 R2, R14.reuse, 0x1e1, RZ ;  /* 0x000001e10e027810 */ /* 0x042fe40007ffe0ff */
[----:B--2---:R-:W-:-:S03]  /*4170*/  IADD3 R3, R14, 0x1e2, RZ ;  /* 0x000001e20e037810 */ /* 0x004fc60007ffe0ff */
[----:B------:R1:W-:Y:S01]  /*4180*/  STL [R1+0x2a50], R2 ;  /* 0x002a500201007387 */ /* 0x0003e20000100800 */
[----:B0-----:R-:W-:-:S03]  /*4190*/  IADD3 R0, R14, 0x1e3, RZ ;  /* 0x000001e30e007810 */ /* 0x001fc60007ffe0ff */
[----:B------:R0:W-:Y:S04]  /*41a0*/  STL [R1+0x2a4c], R3 ;  /* 0x002a4c0301007387 */ /* 0x0001e80000100800 */
[----:B------:R2:W-:Y:S01]  /*41b0*/  STL [R1+0x2a54], R0 ;  /* 0x002a540001007387 */ /* 0x0005e20000100800 */
[C---:B-1----:R-:W-:Y:S02]  /*41c0*/  IADD3 R2, R14.reuse, 0x1e4, RZ ;  /* 0x000001e40e027810 */ /* 0x042fe40007ffe0ff */
[----:B0-----:R-:W-:-:S03]  /*41d0*/  IADD3 R3, R14, 0x1e5, RZ ;  /* 0x000001e50e037810 */ /* 0x001fc60007ffe0ff */
        /* <DEDUP_REMOVED lines=16> */
[----:B0-----:R-:W-:-:S03]  /*42e0*/  IADD3 R2, R14, 0x1ed, RZ ;  /* 0x000001ed0e027810 */ /* 0x001fc60007ffe0ff */
[----:B------:R0:W-:Y:S01]  /*42f0*/  STL [R1+0x2a80], R4 ;  /* 0x002a800401007387 */ /* 0x0001e20000100800 */
[----:B-1----:R-:W-:-:S03]  /*4300*/  IADD3 R3, R14, 0x1f0, RZ ;  /* 0x000001f00e037810 */ /* 0x002fc60007ffe0ff */
[----:B------:R-:W-:Y:S01]  /*4310*/  STL [R1+0x2a7c], R2 ;  /* 0x002a7c0201007387 */ /* 0x000fe20000100800 */
[C---:B--2---:R-:W-:Y:S02]  /*4320*/  IADD3 R0, R14.reuse, 0x1ef, RZ ;  /* 0x000001ef0e007810 */ /* 0x044fe40007ffe0ff */
[----:B0-----:R-:W-:-:S03]  /*4330*/  IADD3 R4, R14, 0x1f4, RZ ;  /* 0x000001f40e047810 */ /* 0x001fc60007ffe0ff */
[----:B------:R0:W-:Y:S04]  /*4340*/  STL [R1+0x2a84], R0 ;  /* 0x002a840001007387 */ /* 0x0001e80000100800 */
[----:B------:R1:W-:Y:S01]  /*4350*/  STL [R1+0x2a88], R3 ;  /* 0x002a880301007387 */ /* 0x0003e20000100800 */
[C---:B0-----:R-:W-:Y:S02]  /*4360*/  IADD3 R0, R14.reuse, 0x1f1, RZ ;  /* 0x000001f10e007810 */ /* 0x041fe40007ffe0ff */
[----:B-1----:R-:W-:-:S03]  /*4370*/  IADD3 R3, R14, 0x1f2, RZ ;  /* 0x000001f20e037810 */ /* 0x002fc60007ffe0ff */
[----:B------:R0:W-:Y:S04]  /*4380*/  STL [R1+0x2a90], R0 ;  /* 0x002a900001007387 */ /* 0x0001e80000100800 */
[----:B------:R1:W-:Y:S04]  /*4390*/  STL [R1+0x2a9c], R5 ;  /* 0x002a9c0501007387 */ /* 0x0003e80000100800 */
[----:B------:R-:W-:Y:S01]  /*43a0*/  STL [R1+0x2a94], R3 ;  /* 0x002a940301007387 */ /* 0x000fe20000100800 */
[----:B0-----:R-:W-:-:S03]  /*43b0*/  IADD3 R0, R14, 0x1f5, RZ ;  /* 0x000001f50e007810 */ /* 0x001fc60007ffe0ff */
[----:B------:R0:W-:Y:S01]  /*43c0*/  STL [R1+0x2aa0], R4 ;  /* 0x002aa00401007387 */ /* 0x0001e20000100800 */
[----:B-1----:R-:W-:-:S03]  /*43d0*/  IADD3 R5, R14, 0x1f6, RZ ;  /* 0x000001f60e057810 */ /* 0x002fc60007ffe0ff */
[----:B------:R1:W-:Y:S04]  /*43e0*/  STL [R1+0x2aa8], R0 ;  /* 0x002aa80001007387 */ /* 0x0003e80000100800 */
[----:B------:R2:W-:Y:S01]  /*43f0*/  STL [R1+0x2aac], R5 ;  /* 0x002aac0501007387 */ /* 0x0005e20000100800 */
[C---:B0-----:R-:W-:Y:S02]  /*4400*/  IADD3 R4, R14.reuse, 0x1f7, RZ ;  /* 0x000001f70e047810 */ /* 0x041fe40007ffe0ff */
[----:B-1----:R-:W-:-:S03]  /*4410*/  IADD3 R0, R14, 0x1f8, RZ ;  /* 0x000001f80e007810 */ /* 0x002fc60007ffe0ff */
[----:B------:R0:W-:Y:S01]  /*4420*/  STL [R1+0x2ab4], R4 ;  /* 0x002ab40401007387 */ /* 0x0001e20000100800 */
[----:B--2---:R-:W-:-:S03]  /*4430*/  IADD3 R5, R14, 0x1f9, RZ ;  /* 0x000001f90e057810 */ /* 0x004fc60007ffe0ff */
[----:B------:R1:W-:Y:S04]  /*4440*/  STL [R1+0x2ab8], R0 ;  /* 0x002ab80001007387 */ /* 0x0003e80000100800 */
[----:B------:R-:W-:Y:S01]  /*4450*/  STL [R1+0x2ac0], R5 ;  /* 0x002ac00501007387 */ /* 0x000fe20000100800 */
[C---:B0-----:R-:W-:Y:S02]  /*4460*/  IADD3 R4, R14.reuse, 0x1fa, RZ ;  /* 0x000001fa0e047810 */ /* 0x041fe40007ffe0ff */
[----:B-1----:R-:W-:-:S03]  /*4470*/  IADD3 R0, R14, 0x1fb, RZ ;  /* 0x000001fb0e007810 */ /* 0x002fc60007ffe0ff */
[----:B------:R0:W-:Y:S04]  /*4480*/  STL [R1+0x2ac4], R4 ;  /* 0x002ac40401007387 */ /* 0x0001e80000100800 */
[----:B------:R1:W-:Y:S01]  /*4490*/  STL [R1+0x2abc], R0 ;  /* 0x002abc0001007387 */ /* 0x0003e20000100800 */
[C---:B0-----:R-:W-:Y:S02]  /*44a0*/  IADD3 R4, R14.reuse, 0x1fd, RZ ;  /* 0x000001fd0e047810 */ /* 0x041fe40007ffe0ff */
[----:B-1----:R-:W-:-:S03]  /*44b0*/  IADD3 R0, R14, 0x1fe, RZ ;  /* 0x000001fe0e007810 */ /* 0x002fc60007ffe0ff */
[----:B------:R0:W-:Y:S04]  /*44c0*/  STL [R1+0x2aa4], R4 ;  /* 0x002aa40401007387 */ /* 0x0001e80000100800 */
[----:B------:R0:W-:Y:S04]  /*44d0*/  STL [R1+0x2ab0], R28 ;  /* 0x002ab01c01007387 */ /* 0x0001e80000100800 */
[----:B------:R0:W-:Y:S04]  /*44e0*/  STL [R1+0x2a98], R0 ;  /* 0x002a980001007387 */ /* 0x0001e80000100800 */
[----:B------:R0:W-:Y:S01]  /*44f0*/  STL [R1+0x2a8c], R29 ;  /* 0x002a8c1d01007387 */ /* 0x0001e20000100800 */
[----:B------:R-:W-:Y:S05]  /*4500*/  @P0 BRA `(.L_x_0) ;  /* 0x00000f8000000947 */ /* 0x000fea0003800000 */
[----:B------:R1:W-:Y:S01]  /*4510*/  STL [R1], RZ ;  /* 0x000000ff01007387 */ /* 0x0003e20000100800 */
[----:B0-----:R-:W-:Y:S01]  /*4520*/  IMAD.SHL.U32 R0, R12, 0x40, RZ ;  /* 0x000000400c007824 */ /* 0x001fe200078e00ff */
[----:B------:R-:W-:Y:S01]  /*4530*/  CS2R R24, SRZ ;  /* 0x0000000000187805 */ /* 0x000fe2000001ff00 */
[----:B------:R-:W-:Y:S01]  /*4540*/  CS2R R26, SRZ ;  /* 0x00000000001a7805 */ /* 0x000fe2000001ff00 */
[----:B------:R1:W-:Y:S01]  /*4550*/  STL [R1+0x4], RZ ;  /* 0x000004ff01007387 */ /* 0x0003e20000100800 */
[----:B------:R-:W-:Y:S01]  /*4560*/  CS2R R20, SRZ ;  /* 0x0000000000147805 */ /* 0x000fe2000001ff00 */
[----:B------:R-:W-:Y:S01]  /*4570*/  LOP3.LUT R0, R0, 0x1800, RZ, 0xc0, !PT ;  /* 0x0000180000007812 */ /* 0x000fe200078ec0ff */
[----:B------:R-:W-:Y:S01]  /*4580*/  CS2R R22, SRZ ;  /* 0x0000000000167805 */ /* 0x000fe2000001ff00 */
[----:B------:R1:W-:Y:S01]  /*4590*/  STL [R1+0x8], RZ ;  /* 0x000008ff01007387 */ /* 0x0003e20000100800 */
[----:B------:R-:W-:Y:S01]  /*45a0*/  CS2R R16, SRZ ;  /* 0x0000000000107805 */ /* 0x000fe2000001ff00 */
[----:B------:R-:W-:Y:S01]  /*45b0*/  CS2R R18, SRZ ;  /* 0x0000000000127805 */ /* 0x000fe2000001ff00 */
[----:B------:R-:W-:Y:S01]  /*45c0*/  CS2R R12, SRZ ;  /* 0x00000000000c7805 */ /* 0x000fe2000001ff00 */
[----:B------:R1:W-:Y:S01]  /*45d0*/  STL [R1+0xc], RZ ;  /* 0x00000cff01007387 */ /* 0x0003e20000100800 */
[----:B------:R-:W-:Y:S01]  /*45e0*/  CS2R R14, SRZ ;  /* 0x00000000000e7805 */ /* 0x000fe2000001ff00 */
[----:B------:R-:W-:Y:S01]  /*45f0*/  CS2R R8, SRZ ;  /* 0x0000000000087805 */ /* 0x000fe2000001ff00 */
[----:B------:R-:W-:Y:S01]  /*4600*/  CS2R R10, SRZ ;  /* 0x00000000000a7805 */ /* 0x000fe2000001ff00 */
[----:B------:R1:W-:Y:S01]  /*4610*/  STL [R1+0x10], RZ ;  /* 0x000010ff01007387 */ /* 0x0003e20000100800 */
[----:B------:R-:W-:Y:S01]  /*4620*/  CS2R R4, SRZ ;  /* 0x0000000000047805 */ /* 0x000fe2000001ff00 */
[----:B------:R-:W-:-:S02]  /*4630*/  CS2R R6, SRZ ;  /* 0x0000000000067805 */ /* 0x000fc4000001ff00 */
[----:B------:R1:W-:Y:S04]  /*4640*/  STL [R1+0x14], RZ ;  /* 0x000014ff01007387 */ /* 0x0003e80000100800 */
        /* <DEDUP_REMOVED lines=183> */
[----:B------:R1:W-:Y:S04]  /*51c0*/  STL [R1+0x22c8], R0 ;  /* 0x0022c80001007387 */ /* 0x0003e80000100800 */
        /* <DEDUP_REMOVED lines=42> */
[----:B------:R1:W-:Y:S01]  /*5470*/  STL [R1+0x3ac], RZ ;  /* 0x0003acff01007387 */ /* 0x0003e20000100800 */
[----:B------:R-:W-:Y:S05]  /*5480*/  BRA `(.L_x_1) ;  /* 0x000ad67000007947 */ /* 0x000fea0003800000 */
.L_x_0:
[----:B------:R-:W-:Y:S01]  /*5490*/  IABS R11, c[0x0][0x178] ;  /* 0x00005e00000b7a13 */ /* 0x000fe20000000000 */
[----:B------:R-:W-:Y:S01]  /*54a0*/  IMAD.MOV.U32 R15, RZ, RZ, R2 ;  /* 0x000000ffff0f7224 */ /* 0x000fe200078e0002 */
[----:B------:R-:W2:Y:S02]  /*54b0*/  LDL R26, [R1+0x2abc] ;  /* 0x002abc00011a7983 */ /* 0x000ea40000100800 */
[----:B------:R-:W1:Y:S02]  /*54c0*/  I2F.RP R2, R11 ;  /* 0x0000000b00027306 */ /* 0x000e640000209400 */
[----:B------:R-:W3:Y:S04]  /*54d0*/  LDL R27, [R1+0x2ac4] ;  /* 0x002ac400011b7983 */ /* 0x000ee80000100800 */
[----:B------:R-:W4:Y:S04]  /*54e0*/  LDL R8, [R1+0x22c4] ;  /* 0x0022c40001087983 */ /* 0x000f280000100800 */
[----:B------:R-:W5:Y:S04]  /*54f0*/  LDL R20, [R1+0x2ac0] ;  /* 0x002ac00001147983 */ /* 0x000f680000100800 */
[----:B------:R-:W2:Y:S01]  /*5500*/  LDL R22, [R1+0x2ab8] ;  /* 0x002ab80001167983 */ /* 0x000ea20000100800 */
[----:B-1----:R-:W1:Y:S01]  /*5510*/  MUFU.RCP R2, R2 ;  /* 0x0000000200027308 */ /* 0x002e620000001000 */
[----:B------:R-:W-:-:S02]  /*5520*/  IMAD.MOV.U32 R18, RZ, RZ, R3 ;  /* 0x000000ffff127224 */ /* 0x000fc400078e0003 */
[----:B------:R-:W2:Y:S04]  /*5530*/  LDL R23, [R1+0x2aac] ;  /* 0x002aac0001177983 */ /* 0x000ea80000100800 */
[----:B------:R-:W2:Y:S04]  /*5540*/  LDL R10, [R1+0x2aa8] ;  /* 0x002aa800010a7983 */ /* 0x000ea80000100800 */
[----:B------:R-:W2:Y:S04]  /*5550*/  LDL R7, [R1+0x2a84] ;  /* 0x002a840001077983 */ /* 0x000ea80000100800 */
[----:B------:R-:W2:Y:S01]  /*5560*/  LDL R21, [R1+0x2ab4] ;  /* 0x002ab40001157983 */ /* 0x000ea20000100800 */
[----:B-1----:R-:W-:-:S03]  /*5570*/  IADD3 R2, R2, 0xffffffe, RZ ;  /* 0x0ffffffe02027810 */ /* 0x002fc60007ffe0ff */
[----:B------:R-:W2:Y:S01]  /*5580*/  LDL R16, [R1+0x2aa0] ;  /* 0x002aa00001107983 */ /* 0x000ea20000100800 */
[----:B------:R1:W0:Y:S03]  /*5590*/  F2I.FTZ.U32.TRUNC.NTZ R3, R2 ;  /* 0x0000000200037305 */ /* 0x000226000021f000 */
[----:B------:R-:W2:Y:S04]  /*55a0*/  LDL R17, [R1+0x2a9c] ;  /* 0x002a9c0001117983 */ /* 0x000ea80000100800 */
[----:B------:R-:W2:Y:S01]  /*55b0*/  LDL R19, [R1+0x2a90] ;  /* 0x002a900001137983 */ /* 0x000ea20000100800 */
[----:B-1----:R-:W-:-:S03]  /*55c0*/  IMAD.MOV.U32 R2, RZ, RZ, RZ ;  /* 0x000000ffff027224 */ /* 0x002fc600078e00ff */
[----:B------:R-:W2:Y:S04]  /*55d0*/  LDL R12, [R1+0x2a78] ;  /* 0x002a7800010c7983 */ /* 0x000ea80000100800 */
[----:B------:R-:W2:Y:S01]  /*55e0*/  LDL R14, [R1+0x2a80] ;  /* 0x002a8000010e7983 */ /* 0x000ea20000100800 */
[----:B0-----:R-:W-:-:S03]  /*55f0*/  IMAD.MOV R9, RZ, RZ, -R3 ;  /* 0x000000ffff097224 */ /* 0x001fc600078e0a03 */
[----:B------:R-:W2:Y:S01]  /*5600*/  LDL R13, [R1+0x2a88] ;  /* 0x002a8800010d7983 */ /* 0x000ea20000100800 */
[----:B------:R-:W-:-:S04]  /*5610*/  IMAD R9, R9, R11, RZ ;  /* 0x0000000b09097224 */ /* 0x000fc800078e02ff */
[----:B------:R-:W-:Y:S02]  /*5620*/  IMAD.HI.U32 R9, R3, R9, R2 ;  /* 0x0000000903097227 */ /* 0x000fe400078e0002 */
[----:B------:R-:W2:Y:S04]  /*5630*/  LDL R3, [R1+0x2a98] ;  /* 0x002a980001037983 */ /* 0x000ea80000100800 */
[----:B------:R-:W3:Y:S01]  /*5640*/  LDL R2, [R1+0x2aa4] ;  /* 0x002aa40001027983 */ /* 0x000ee20000100800 */
[----:B------:R-:W-:Y:S01]  /*5650*/  IMAD.MOV.U32 R24, RZ, RZ, R29 ;  /* 0x000000ffff187224 */ /* 0x000fe200078e001d */
[----:B------:R-:W-:-:S04]  /*5660*/  IABS R29, c[0x0][0x17c] ;  /* 0x00005f00001d7a13 */ /* 0x000fc80000000000 */
[----:B------:R-:W0:Y:S08]  /*5670*/  I2F.RP R0, R29 ;  /* 0x0000001d00007306 */ /* 0x000e300000209400 */
[----:B0-----:R-:W0:Y:S01]  /*5680*/  MUFU.RCP R0, R0 ;  /* 0x0000000000007308 */ /* 0x001e220000001000 */
[----:B------:R-:W1:Y:S01]  /*5690*/  S2R R6, SR_TID.X ;  /* 0x0000000000067919 */ /* 0x000e620000002100 */
[----:B0-----:R-:W-:-:S06]  /*56a0*/  IADD3 R0, R0, 0xffffffe, RZ ;  /* 0x0ffffffe00007810 */ /* 0x001fcc0007ffe0ff */
[----:B------:R1:W0:Y:S01]  /*56b0*/  F2I.FTZ.U32.TRUNC.NTZ R5, R0 ;  /* 0x0000000000057305 */ /* 0x000222000021f000 */
[----:B------:R-:W-:Y:S02]  /*56c0*/  IMAD.MOV.U32 R25, RZ, RZ, R28 ;  /* 0x000000ffff197224 */ /* 0x000fe400078e001c */
[----:B------:R-:W-:Y:S01]  /*56d0*/  IMAD.MOV.U32 R4, RZ, RZ, RZ ;  /* 0x000000ffff047224 */ /* 0x000fe200078e00ff */
[----:B-1----:R-:W-:Y:S01]  /*56e0*/  LOP3.LUT R0, R6, 0x7, RZ, 0xc0, !PT ;  /* 0x0000000706007812 */ /* 0x002fe200078ec0ff */
[----:B0-----:R-:W-:-:S04]  /*56f0*/  IMAD.MOV R28, RZ, RZ, -R5 ;  /* 0x000000ffff1c7224 */ /* 0x001fc800078e0a05 */
[----:B------:R-:W-:-:S04]  /*5700*/  IMAD R28, R28, R29, RZ ;  /* 0x0000001d1c1c7224 */ /* 0x000fc800078e02ff */
[----:B------:R-:W-:-:S04]  /*5710*/  IMAD.HI.U32 R28, R5, R28, R4 ;  /* 0x0000001c051c7227 */ /* 0x000fc800078e0004 */
[----:B------:R-:W-:Y:S02]  /*5720*/  IMAD.SHL.U32 R4, R0, 0x10, RZ ;  /* 0x0000001000047824 */ /* 0x000fe400078e00ff */
[----:B------:R-:W-:Y:S01]  /*5730*/  IMAD.SHL.U32 R6, R6, 0x2, RZ ;  /* 0x0000000206067824 */ /* 0x000fe200078e00ff */
[----:B----4-:R-:W-:-:S05]  /*5740*/  IABS R8, R8 ;  /* 0x0000000800087213 */ /* 0x010fca0000000000 */
[----:B------:R-:W-:-:S04]  /*5750*/  IMAD.HI.U32 R9, R9, R8, RZ ;  /* 0x0000000809097227 */ /* 0x000fc800078e00ff */
[----:B------:R-:W-:-:S04]  /*5760*/  IMAD.MOV R9, RZ, RZ, -R9 ;  /* 0x000000ffff097224 */ /* 0x000fc800078e0a09 */
[----:B------:R-:W-:Y:S02]  /*5770*/  IMAD R8, R11, R9, R8 ;  /* 0x000000090b087224 */ /* 0x000fe400078e0208 */
[----:B--2---:R-:W-:Y:S01]  /*5780*/  IMAD.MOV.U32 R5, RZ, RZ, R3 ;  /* 0x000000ffff057224 */ /* 0x004fe200078e0003 */
[----:B------:R-:W-:Y:S01]  /*5790*/  IABS R3, R24 ;  /* 0x0000001800037213 */ /* 0x000fe20000000000 */
[----:B------:R-:W-:Y:S02]  /*57a0*/  IMAD.MOV.U32 R24, RZ, RZ, R25 ;  /* 0x000000ffff187224 */ /* 0x000fe400078e0019 */
[----:B------:R-:W-:-:S04]  /*57b0*/  IMAD.SHL.U32 R25, R0, 0x100, RZ ;  /* 0x0000010000197824 */ /* 0x000fc800078e00ff */
[----:B------:R-:W-:Y:S02]  /*57c0*/  IMAD.IADD R0, R25, 0x1, R4 ;  /* 0x0000000119007824 */ /* 0x000fe400078e0204 */
[----:B------:R-:W-:Y:S02]  /*57d0*/  IMAD.MOV.U32 R25, RZ, RZ, R26 ;  /* 0x000000ffff197224 */ /* 0x000fe400078e001a */
[----:B---3--:R-:W-:Y:S01]  /*57e0*/  IMAD.MOV.U32 R26, RZ, RZ, R27 ;  /* 0x000000ffff1a7224 */ /* 0x008fe200078e001b */
[----:B------:R-:W-:Y:S01]  /*57f0*/  IABS R5, R5 ;  /* 0x0000000500057213 */ /* 0x000fe20000000000 */
[----:B-----5:R-:W-:Y:S01]  /*5800*/  IMAD.MOV.U32 R27, RZ, RZ, R20 ;  /* 0x000000ffff1b7224 */ /* 0x020fe200078e0014 */
[----:B------:R-:W-:Y:S01]  /*5810*/  LOP3.LUT R4, R4, 0x30, R6, 0x78, !PT ;  /* 0x0000003004047812 */ /* 0x000fe200078e7806 */
[----:B------:R-:W-:Y:S01]  /*5820*/  IMAD.MOV.U32 R20, RZ, RZ, R22 ;  /* 0x000000ffff147224 */ /* 0x000fe200078e0016 */
[----:B------:R-:W-:Y:S01]  /*5830*/  IABS R2, R2 ;  /* 0x0000000200027213 */ /* 0x000fe20000000000 */
[----:B------:R-:W-:-:S02]  /*5840*/  IMAD.MOV.U32 R22, RZ, RZ, R23 ;  /* 0x000000ffff167224 */ /* 0x000fc400078e0017 */
[----:B------:R-:W-:Y:S01]  /*5850*/  IMAD.MOV.U32 R23, RZ, RZ, R10 ;  /* 0x000000ffff177224 */ /* 0x000fe200078e000a */
[----:B------:R-:W-:Y:S01]  /*5860*/  LOP3.LUT R0, R0, 0x10, R6, 0x78, !PT ;  /* 0x0000001000007812 */ /* 0x000fe200078e7806 */
[----:B------:R-:W-:Y:S01]  /*5870*/  IMAD.MOV.U32 R10, RZ, RZ, R7 ;  /* 0x000000ffff0a7224 */ /* 0x000fe200078e0007 */
[----:B------:R0:W-:Y:S01]  /*5880*/  STL [R1+0x794], R4 ;  /* 0x0007940401007387 */ /* 0x0001e20000100800 */
[----:B------:R-:W-:-:S04]  /*5890*/  IMAD.HI.U32 R7, R28, R3, RZ ;  /* 0x000000031c077227 */ /* 0x000fc800078e00ff */
[C---:B------:R-:W-:Y:S01]  /*58a0*/  IMAD.HI.U32 R6, R28.reuse, R5, RZ ;  /* 0x000000051c067227 */ /* 0x040fe200078e00ff */
[----:B------:R1:W-:Y:S03]  /*58b0*/  STL [R1+0x798], R0 ;  /* 0x0007980001007387 */ /* 0x0003e60000100800 */
[----:B0-----:R-:W-:-:S04]  /*58c0*/  IMAD.HI.U32 R4, R28, R2, RZ ;  /* 0x000000021c047227 */ /* 0x001fc800078e00ff */
[----:B------:R-:W-:Y:S02]  /*58d0*/  IMAD.MOV R7, RZ, RZ, -R7 ;  /* 0x000000ffff077224 */ /* 0x000fe400078e0a07 */
[----:B------:R-:W-:Y:S01]  /*58e0*/  IMAD.MOV R6, RZ, RZ, -R6 ;  /* 0x000000ffff067224 */ /* 0x000fe200078e0a06 */
[----:B-1----:R-:W-:Y:S01]  /*58f0*/  IABS R0, R24 ;  /* 0x0000001800007213 */ /* 0x002fe20000000000 */
[----:B------:R-:W-:Y:S02]  /*5900*/  IMAD.MOV R4, RZ, RZ, -R4 ;  /* 0x000000ffff047224 */ /* 0x000fe400078e0a04 */
[C---:B------:R-:W-:Y:S02]  /*5910*/  IMAD R7, R29.reuse, R7, R3 ;  /* 0x000000071d077224 */ /* 0x040fe400078e0203 */
[C---:B------:R-:W-:Y:S02]  /*5920*/  IMAD R5, R29.reuse, R6, R5 ;  /* 0x000000061d057224 */ /* 0x040fe400078e0205 */
[----:B------:R-:W-:Y:S01]  /*5930*/  IMAD R2, R29, R4, R2 ;  /* 0x000000041d027224 */ /* 0x000fe200078e0202 */
[----:B------:R0:W-:Y:S01]  /*5940*/  STL [R1+0x910], R8 ;  /* 0x0009100801007387 */ /* 0x0001e20000100800 */
[----:B------:R-:W-:Y:S01]  /*5950*/  IMAD.HI.U32 R3, R28, R0, RZ ;  /* 0x000000001c037227 */ /* 0x000fe200078e00ff */
[----:B------:R-:W-:-:S02]  /*5960*/  IABS R4, R26 ;  /* 0x0000001a00047213 */ /* 0x000fc40000000000 */
[----:B------:R-:W-:Y:S01]  /*5970*/  STL [R1+0x68], R7 ;  /* 0x0000680701007387 */ /* 0x000fe20000100800 */
[----:B------:R-:W-:-:S03]  /*5980*/  IMAD.MOV R3, RZ, RZ, -R3 ;  /* 0x000000ffff037224 */ /* 0x000fc600078e0a03 */
[----:B------:R1:W-:Y:S01]  /*5990*/  STL [R1+0x64], R5 ;  /* 0x0000640501007387 */ /* 0x0003e20000100800 */
[----:B0-----:R-:W-:-:S03]  /*59a0*/  IABS R8, R25 ;  /* 0x0000001900087213 */ /* 0x001fc60000000000 */
[----:B------:R0:W-:Y:S01]  /*59b0*/  STL [R1+0x60], R2 ;  /* 0x0000600201007387 */ /* 0x0001e20000100800 */
[----:B------:R-:W-:Y:S02]  /*59c0*/  IMAD R0, R29, R3, R0 ;  /* 0x000000031d007224 */ /* 0x000fe400078e0200 */
[----:B------:R-:W-:Y:S01]  /*59d0*/  IMAD.HI.U32 R9, R28, R8, RZ ;  /* 0x000000081c097227 */ /* 0x000fe200078e00ff */
[----:B-1----:R-:W-:-:S03]  /*59e0*/  IABS R5, R27 ;  /* 0x0000001b00057213 */ /* 0x002fc60000000000 */
[----:B------:R-:W-:Y:S01]  /*59f0*/  IMAD.HI.U32 R7, R28, R4, RZ ;  /* 0x000000041c077227 */ /* 0x000fe200078e00ff */
[----:B0-----:R-:W-:-:S03]  /*5a00*/  IABS R2, R20 ;  /* 0x0000001400027213 */ /* 0x001fc60000000000 */
[----:B------:R-:W-:-:S04]  /*5a10*/  IMAD.HI.U32 R6, R28, R5, RZ ;  /* 0x000000051c067227 */ /* 0x000fc800078e00ff */
[----:B------:R-:W-:Y:S01]  /*5a20*/  IMAD.HI.U32 R3, R28, R2, RZ ;  /* 0x000000021c037227 */ /* 0x000fe200078e00ff */
[----:B------:R0:W-:Y:S03]  /*5a30*/  STL [R1+0x5c], R0 ;  /* 0x00005c0001007387 */ /* 0x0001e60000100800 */
[----:B------:R-:W-:Y:S02]  /*5a40*/  IMAD.MOV R9, RZ, RZ, -R9 ;  /* 0x000000ffff097224 */ /* 0x000fe400078e0a09 */
[----:B------:R-:W-:Y:S02]  /*5a50*/  IMAD.MOV R7, RZ, RZ, -R7 ;  /* 0x000000ffff077224 */ /* 0x000fe400078e0a07 */
[----:B------:R-:W-:Y:S02]  /*5a60*/  IMAD.MOV R6, RZ, RZ, -R6 ;  /* 0x000000ffff067224 */ /* 0x000fe400078e0a06 */
[----:B------:R-:W-:Y:S01]  /*5a70*/  IMAD.MOV R3, RZ, RZ, -R3 ;  /* 0x000000ffff037224 */ /* 0x000fe200078e0a03 */
[----:B0-----:R-:W-:Y:S01]  /*5a80*/  IABS R0, R21 ;  /* 0x0000001500007213 */ /* 0x001fe20000000000 */
[----:B------:R-:W-:-:S02]  /*5a90*/  IMAD R8, R29, R9, R8 ;  /* 0x000000091d087224 */ /* 0x000fc400078e0208 */
[C---:B------:R-:W-:Y:S02]  /*5aa0*/  IMAD R7, R29.reuse, R7, R4 ;  /* 0x000000071d077224 */ /* 0x040fe400078e0204 */
[C---:B------:R-:W-:Y:S02]  /*5ab0*/  IMAD R5, R29.reuse, R6, R5 ;  /* 0x000000061d057224 */ /* 0x040fe400078e0205 */
[----:B------:R-:W-:Y:S01]  /*5ac0*/  IMAD R2, R29, R3, R2 ;  /* 0x000000031d027224 */ /* 0x000fe200078e0202 */
[----:B------:R0:W-:Y:S01]  /*5ad0*/  STL [R1+0x58], R8 ;  /* 0x0000580801007387 */ /* 0x0001e20000100800 */
[----:B------:R-:W-:Y:S01]  /*5ae0*/  IMAD.HI.U32 R4, R28, R0, RZ ;  /* 0x000000001c047227 */ /* 0x000fe200078e00ff */
[----:B------:R-:W-:Y:S02]  /*5af0*/  IABS R3, R23 ;  /* 0x0000001700037213 */ /* 0x000fe40000000000 */
        /* <DEDUP_REMOVED lines=11> */
[----:B------:R-:W-:-:S04]  /*5bb0*/  IMAD.HI.U32 R4, R28, R2, RZ ;  /* 0x000000021c047227 */ /* 0x000fc800078e00ff */
[----:B------:R-:W-:Y:S02]  /*5bc0*/  IMAD.MOV R9, RZ, RZ, -R9 ;  /* 0x000000ffff097224 */ /* 0x000fe400078e0a09 */
[----:B------:R-:W-:Y:S02]  /*5bd0*/  IMAD.MOV R7, RZ, RZ, -R7 ;  /* 0x000000ffff077224 */ /* 0x000fe400078e0a07 */
[----:B------:R-:W-:Y:S02]  /*5be0*/  IMAD.MOV R6, RZ, RZ, -R6 ;  /* 0x000000ffff067224 */ /* 0x000fe400078e0a06 */
[----:B------:R-:W-:Y:S02]  /*5bf0*/  IMAD.MOV R4, RZ, RZ, -R4 ;  /* 0x000000ffff047224 */ /* 0x000fe400078e0a04 */
[C---:B------:R-:W-:Y:S02]  /*5c00*/  IMAD R8, R29.reuse, R9, R8 ;  /* 0x000000091d087224 */ /* 0x040fe400078e0208 */
[----:B------:R-:W-:-:S02]  /*5c10*/  IMAD R7, R29, R7, R3 ;  /* 0x000000071d077224 */ /* 0x000fc400078e0203 */
[C---:B------:R-:W-:Y:S01]  /*5c20*/  IMAD R5, R29.reuse, R6, R5 ;  /* 0x000000061d057224 */ /* 0x040fe200078e0205 */
[----:B------:R-:W-:Y:S01]  /*5c30*/  STL [R1+0x48], R0 ;  /* 0x0000480001007387 */ /* 0x000fe20000100800 */
[----:B------:R-:W-:-:S03]  /*5c40*/  IMAD R2, R29, R4, R2 ;  /* 0x000000041d027224 */ /* 0x000fc600078e0202 */
[----:B------:R0:W-:Y:S04]  /*5c50*/  STL [R1+0x44], R8 ;  /* 0x0000440801007387 */ /* 0x0001e80000100800 */
[----:B------:R-:W-:Y:S04]  /*5c60*/  STL [R1+0x40], R7 ;  /* 0x0000400701007387 */ /* 0x000fe80000100800 */
[----:B------:R1:W-:Y:S01]  /*5c70*/  STL [R1+0x3c], R5 ;  /* 0x00003c0501007387 */ /* 0x0003e20000100800 */
[----:B0-----:R-:W-:-:S03]  /*5c80*/  IABS R8, R19 ;  /* 0x0000001300087213 */ /* 0x001fc60000000000 */
[----:B------:R0:W-:Y:S01]  /*5c90*/  STL [R1+0x38], R2 ;  /* 0x0000380201007387 */ /* 0x0001e20000100800 */
[----:B------:R-:W-:-:S03]  /*5ca0*/  IABS R0, R18 ;  /* 0x0000001200007213 */ /* 0x000fc60000000000 */
[----:B------:R-:W2:Y:S01]  /*5cb0*/  LDL R19, [R1+0x2a74] ;  /* 0x002a740001137983 */ /* 0x000ea20000100800 */
[----:B-1----:R-:W-:-:S03]  /*5cc0*/  IABS R5, R10 ;  /* 0x0000000a00057213 */ /* 0x002fc60000000000 */
[----:B------:R-:W3:Y:S01]  /*5cd0*/  LDL R10, [R1+0x2a70] ;  /* 0x002a7000010a7983 */ /* 0x000ee20000100800 */
[----:B------:R-:W-:-:S04]  /*5ce0*/  IMAD.HI.U32 R3, R28, R0, RZ ;  /* 0x000000001c037227 */ /* 0x000fc800078e00ff */
[----:B------:R-:W-:Y:S02]  /*5cf0*/  IMAD.MOV R3, RZ, RZ, -R3 ;  /* 0x000000ffff037224 */ /* 0x000fe400078e0a03 */
[----:B------:R-:W-:Y:S02]  /*5d00*/  IMAD.MOV.U32 R18, RZ, RZ, R12 ;  /* 0x000000ffff127224 */ /* 0x000fe400078e000c */
[----:B------:R-:W-:Y:S01]  /*5d10*/  IMAD R0, R29, R3, R0 ;  /* 0x000000031d007224 */ /* 0x000fe200078e0200 */
[----:B------:R-:W4:Y:S01]  /*5d20*/  LDL R12, [R1+0x2a6c] ;  /* 0x002a6c00010c7983 */ /* 0x000f220000100800 */
[----:B0-----:R-:W-:-:S03]  /*5d30*/  IABS R2, R14 ;  /* 0x0000000e00027213 */ /* 0x001fc60000000000 */
[----:B------:R0:W-:Y:S04]  /*5d40*/  STL [R1+0x34], R0 ;  /* 0x0000340001007387 */ /* 0x0001e80000100800 */
[----:B------:R-:W5:Y:S01]  /*5d50*/  LDL R14, [R1+0x2a68] ;  /* 0x002a6800010e7983 */ /* 0x000f620000100800 */
[----:B------:R-:W-:Y:S01]  /*5d60*/  IABS R4, R13 ;  /* 0x0000000d00047213 */ /* 0x000fe20000000000 */
[----:B------:R-:W-:-:S04]  /*5d70*/  IMAD.HI.U32 R9, R28, R8, RZ ;  /* 0x000000081c097227 */ /* 0x000fc800078e00ff */
[----:B------:R-:W-:-:S04]  /*5d80*/  IMAD.HI.U32 R7, R28, R4, RZ ;  /* 0x000000041c077227 */ /* 0x000fc800078e00ff */
[----:B------:R-:W-:Y:S02]  /*5d90*/  IMAD.MOV R9, RZ, RZ, -R9 ;  /* 0x000000ffff097224 */ /* 0x000fe400078e0a09 */
[----:B------:R-:W-:Y:S02]  /*5da0*/  IMAD.MOV R7, RZ, RZ, -R7 ;  /* 0x000000ffff077224 */ /* 0x000fe400078e0a07 */
[----:B------:R-:W-:-:S04]  /*5db0*/  IMAD.HI.U32 R6, R28, R5, RZ ;  /* 0x000000051c067227 */ /* 0x000fc800078e00ff */
[----:B------:R-:W-:Y:S02]  /*5dc0*/  IMAD R8, R29, R9, R8 ;  /* 0x000000091d087224 */ /* 0x000fe400078e0208 */
[----:B------:R-:W-:-:S04]  /*5dd0*/  IMAD.HI.U32 R3, R28, R2, RZ ;  /* 0x000000021c037227 */ /* 0x000fc800078e00ff */
[C---:B------:R-:W-:Y:S01]  /*5de0*/  IMAD R7, R29.reuse, R7, R4 ;  /* 0x000000071d077224 */ /* 0x040fe200078e0204 */
[----:B------:R1:W-:Y:S01]  /*5df0*/  STL [R1+0x30], R8 ;  /* 0x0000300801007387 */ /* 0x0003e20000100800 */
[----:B------:R-:W-:Y:S01]  /*5e00*/  IMAD.MOV R6, RZ, RZ, -R6 ;  /* 0x000000ffff067224 */ /* 0x000fe200078e0a06 */
[----:B0-----:R-:W-:Y:S01]  /*5e10*/  IABS R0, R15 ;  /* 0x0000000f00007213 */ /* 0x001fe20000000000 */
[----:B------:R-:W-:Y:S01]  /*5e20*/  IMAD.MOV R3, RZ, RZ, -R3 ;  /* 0x000000ffff037224 */ /* 0x000fe200078e0a03 */
[----:B------:R-:W-:Y:S01]  /*5e30*/  STL [R1+0x2c], R7 ;  /* 0x00002c0701007387 */ /* 0x000fe20000100800 */
[----:B------:R-:W-:-:S03]  /*5e40*/  IMAD R5, R29, R6, R5 ;  /* 0x000000061d057224 */ /* 0x000fc600078e0205 */
[----:B------:R-:W5:Y:S01]  /*5e50*/  LDL R15, [R1+0x2a64] ;  /* 0x002a6400010f7983 */ /* 0x000f620000100800 */
[----:B------:R-:W-:Y:S01]  /*5e60*/  IMAD R13, R29, R3, R2 ;  /* 0x000000031d0d7224 */ /* 0x000fe200078e0202 */
[----:B-1----:R-:W-:Y:S02]  /*5e70*/  IABS R8, R18 ;  /* 0x0000001200087213 */ /* 0x002fe40000000000 */
[----:B------:R3:W-:Y:S04]  /*5e80*/  STL [R1+0x28], R5 ;  /* 0x0000280501007387 */ /* 0x0007e80000100800 */
[----:B------:R-:W-:Y:S04]  /*5e90*/  STL [R1+0x2cf8], R13 ;  /* 0x002cf80d01007387 */ /* 0x000fe80000100800 */
[----:B------:R-:W5:Y:S01]  /*5ea0*/  LDL R18, [R1+0x2a60] ;  /* 0x002a600001127983 */ /* 0x000f620000100800 */
[----:B------:R-:W-:-:S04]  /*5eb0*/  IMAD.HI.U32 R4, R28, R0, RZ ;  /* 0x000000001c047227 */ /* 0x000fc800078e00ff */
[----:B------:R-:W-:-:S04]  /*5ec0*/  IMAD.HI.U32 R9, R28, R8, RZ ;  /* 0x000000081c097227 */ /* 0x000fc800078e00ff */
[----:B------:R-:W-:Y:S02]  /*5ed0*/  IMAD.MOV R4, RZ, RZ, -R4 ;  /* 0x000000ffff047224 */ /* 0x000fe400078e0a04 */
[----:B------:R-:W-:Y:S02]  /*5ee0*/  IMAD.MOV R9, RZ, RZ, -R9 ;  /* 0x000000ffff097224 */ /* 0x000fe400078e0a09 */
[C---:B------:R-:W-:Y:S02]  /*5ef0*/  IMAD R0, R29.reuse, R4, R0 ;  /* 0x000000041d007224 */ /* 0x040fe400078e0200 */
[----:B------:R-:W-:Y:S01]  /*5f00*/  IMAD R8, R29, R9, R8 ;  /* 0x000000091d087224 */ /* 0x000fe200078e0208 */
[----:B--2---:R-:W-:Y:S02]  /*5f10*/  IABS R3, R19 ;  /* 0x0000001300037213 */ /* 0x004fe40000000000 */
[----:B------:R-:W2:Y:S01]  /*5f20*/  LDL R19, [R1+0x2a5c] ;  /* 0x002a5c0001137983 */ /* 0x000ea20000100800 */
[----:B---3--:R-:W-:-:S03]  /*5f30*/  IABS R5, R10 ;  /* 0x0000000a00057213 */ /* 0x008fc60000000000 */
[----:B------:R-:W3:Y:S01]  /*5f40*/  LDL R10, [R1+0x2a58] ;  /* 0x002a5800010a7983 */ /* 0x000ee20000100800 */
[----:B------:R-:W-:-:S04]  /*5f50*/  IMAD.HI.U32 R7, R28, R3, RZ ;  /* 0x000000031c077227 */ /* 0x000fc800078e00ff */
[----:B------:R-:W-:Y:S01]  /*5f60*/  IMAD.MOV R7, RZ, RZ, -R7 ;  /* 0x000000ffff077224 */ /* 0x000fe200078e0a07 */
[----:B----4-:R-:W-:-:S03]  /*5f70*/  IABS R2, R12 ;  /* 0x0000000c00027213 */ /* 0x010fc60000000000 */
[----:B------:R-:W-:Y:S01]  /*5f80*/  IMAD R7, R29, R7, R3 ;  /* 0x000000071d077224 */ /* 0x000fe200078e0203 */
[----:B------:R-:W4:Y:S04]  /*5f90*/  LDL R12, [R1+0x2a54] ;  /* 0x002a5400010c7983 */ /* 0x000f280000100800 */
[----:B------:R5:W-:Y:S04]  /*5fa0*/  STL [R1+0x790], R0 ;  /* 0x0007900001007387 */ /* 0x000be80000100800 */
[----:B------:R0:W-:Y:S04]  /*5fb0*/  STL [R1+0x778], R8 ;  /* 0x0007780801007387 */ /* 0x0001e80000100800 */
[----:B------:R1:W-:Y:S01]  /*5fc0*/  STL [R1+0x77c], R7 ;  /* 0x00077c0701007387 */ /* 0x0003e20000100800 */
[----:B-----5:R-:W-:-:S03]  /*5fd0*/  IABS R0, R14 ;  /* 0x0000000e00007213 */ /* 0x020fc60000000000 */
[----:B------:R-:W5:Y:S01]  /*5fe0*/  LDL R14, [R1+0x2a4c] ;  /* 0x002a4c00010e7983 */ /* 0x000f620000100800 */
[----:B------:R-:W-:-:S04]  /*5ff0*/  IMAD.HI.U32 R6, R28, R5, RZ ;  /* 0x000000051c067227 */ /* 0x000fc800078e00ff */
[----:B------:R-:W-:-:S04]  /*6000*/  IMAD.HI.U32 R4, R28, R2, RZ ;  /* 0x000000021c047227 */ /* 0x000fc800078e00ff */
[----:B------:R-:W-:Y:S02]  /*6010*/  IMAD.MOV R6, RZ, RZ, -R6 ;  /* 0x000000ffff067224 */ /* 0x000fe400078e0a06 */
[----:B------:R-:W-:Y:S02]  /*6020*/  IMAD.MOV R4, RZ, RZ, -R4 ;  /* 0x000000ffff047224 */ /* 0x000fe400078e0a04 */
[C---:B------:R-:W-:Y:S02]  /*6030*/  IMAD R5, R29.reuse, R6, R5 ;  /* 0x000000061d057224 */ /* 0x040fe400078e0205 */
[----:B------:R-:W-:-:S03]  /*6040*/  IMAD R2, R29, R4, R2 ;  /* 0x000000041d027224 */ /* 0x000fc600078e0202 */
[----:B------:R2:W-:Y:S04]  /*6050*/  STL [R1+0x780], R5 ;  /* 0x0007800501007387 */ /* 0x0005e80000100800 */
[----:B------:R3:W-:Y:S01]  /*6060*/  STL [R1+0x788], R2 ;  /* 0x0007880201007387 */ /* 0x0007e20000100800 */
[----:B0-----:R-:W-:-:S03]  /*6070*/  IABS R8, R15 ;  /* 0x0000000f00087213 */ /* 0x001fc60000000000 */
[----:B------:R-:W5:Y:S01]  /*6080*/  LDL R15, [R1+0x2a50] ;  /* 0x002a5000010f7983 */ /* 0x000f620000100800 */
[----:B------:R-:W-:-:S03]  /*6090*/  IABS R4, R18 ;  /* 0x0000001200047213 */ /* 0x000fc60000000000 */
[----:B------:R-:W5:Y:S01]  /*60a0*/  LDL R18, [R1+0x2a44] ;  /* 0x002a440001127983 */ /* 0x000f620000100800 */
[----:B------:R-:W-:-:S04]  /*60b0*/  IMAD.HI.U32 R3, R28, R0, RZ ;  /* 0x000000001c037227 */ /* 0x000fc800078e00ff */
[----:B------:R-:W-:Y:S02]  /*60c0*/  IMAD.MOV R3, RZ, RZ, -R3 ;  /* 0x000000ffff037224 */ /* 0x000fe400078e0a03 */
[----:B------:R-:W-:-:S04]  /*60d0*/  IMAD.HI.U32 R9, R28, R8, RZ ;  /* 0x000000081c097227 */ /* 0x000fc800078e00ff */
[----:B-1----:R-:W-:-:S04]  /*60e0*/  IMAD.HI.U32 R7, R28, R4, RZ ;  /* 0x000000041c077227 */ /* 0x002fc800078e00ff */
[C---:B------:R-:W-:Y:S02]  /*60f0*/  IMAD R0, R29.reuse, R3, R0 ;  /* 0x000000031d007224 */ /* 0x040fe400078e0200 */
        /* <DEDUP_REMOVED lines=9> */
[----:B------:R-:W-:-:S04]  /*6190*/  IMAD.HI.U32 R3, R28, R2, RZ ;  /* 0x000000021c037227 */ /* 0x000fc800078e00ff */
[----:B------:R-:W-:Y:S02]  /*61a0*/  IMAD.MOV R6, RZ, RZ, -R6 ;  /* 0x000000ffff067224 */ /* 0x000fe400078e0a06 */
[----:B------:R-:W-:Y:S01]  /*61b0*/  IMAD.MOV R3, RZ, RZ, -R3 ;  /* 0x000000ffff037224 */ /* 0x000fe200078e0a03 */
[----:B------:R4:W-:Y:S01]  /*61c0*/  STL [R1+0x784], R0 ;  /* 0x0007840001007387 */ /* 0x0009e20000100800 */
[C---:B------:R-:W-:Y:S02]  /*61d0*/  IMAD R5, R29.reuse, R6, R5 ;  /* 0x000000061d057224 */ /* 0x040fe400078e0205 */
[----:B------:R-:W-:Y:S01]  /*61e0*/  IMAD R2, R29, R3, R2 ;  /* 0x000000031d027224 */ /* 0x000fe200078e0202 */
[----:B------:R5:W-:Y:S04]  /*61f0*/  STL [R1+0x764], R8 ;  /* 0x0007640801007387 */ /* 0x000be80000100800 */
[----:B------:R-:W-:Y:S01]  /*6200*/  STL [R1+0x768], R7 ;  /* 0x0007680701007387 */ /* 0x000fe20000100800 */
[----:B----4-:R-:W-:-:S03]  /*6210*/  IABS R0, R12 ;  /* 0x0000000c00007213 */ /* 0x010fc60000000000 */
[----:B------:R-:W4:Y:S01]  /*6220*/  LDL R12, [R1+0x2a3c] ;  /* 0x002a3c00010c7983 */ /* 0x000f220000100800 */
[----:B-----5:R-:W-:-:S03]  /*6230*/  IABS R8, R14 ;  /* 0x0000000e00087213 */ /* 0x020fc60000000000 */
[----:B------:R0:W-:Y:S04]  /*6240*/  STL [R1+0x76c], R5 ;  /* 0x00076c0501007387 */ /* 0x0001e80000100800 */
[----:B------:R2:W-:Y:S04]  /*6250*/  STL [R1+0x774], R2 ;  /* 0x0007740201007387 */ /* 0x0005e80000100800 */
[----:B------:R-:W5:Y:S01]  /*6260*/  LDL R14, [R1+0x2a38] ;  /* 0x002a3800010e7983 */ /* 0x000f620000100800 */
[----:B------:R-:W-:Y:S01]  /*6270*/  IMAD.HI.U32 R4, R28, R0, RZ ;  /* 0x000000001c047227 */ /* 0x000fe200078e00ff */
[----:B------:R-:W-:-:S02]  /*6280*/  IABS R3, R15 ;  /* 0x0000000f00037213 */ /* 0x000fc40000000000 */
[----:B------:R-:W5:Y:S01]  /*6290*/  LDL R15, [R1+0x2a34] ;  /* 0x002a3400010f7983 */ /* 0x000f620000100800 */
[C---:B------:R-:W-:Y:S01]  /*62a0*/  IMAD.HI.U32 R9, R28.reuse, R8, RZ ;  /* 0x000000081c097227 */ /* 0x040fe200078e00ff */
[----:B0-----:R-:W-:Y:S02]  /*62b0*/  IABS R5, R18 ;  /* 0x0000001200057213 */ /* 0x001fe40000000000 */
[----:B------:R-:W5:Y:S01]  /*62c0*/  LDL R18, [R1+0x2a30] ;  /* 0x002a300001127983 */ /* 0x000f620000100800 */
[----:B------:R-:W-:-:S04]  /*62d0*/  IMAD.HI.U32 R7, R28, R3, RZ ;  /* 0x000000031c077227 */ /* 0x000fc800078e00ff */
[----:B------:R-:W-:Y:S02]  /*62e0*/  IMAD.MOV R4, RZ, RZ, -R4 ;  /* 0x000000ffff047224 */ /* 0x000fe400078e0a04 */
[----:B------:R-:W-:Y:S02]  /*62f0*/  IMAD.MOV R9, RZ, RZ, -R9 ;  /* 0x000000ffff097224 */ /* 0x000fe400078e0a09 */
[----:B------:R-:W-:Y:S02]  /*6300*/  IMAD.MOV R7, RZ, RZ, -R7 ;  /* 0x000000ffff077224 */ /* 0x000fe400078e0a07 */
[C---:B------:R-:W-:Y:S02]  /*6310*/  IMAD R0, R29.reuse, R4, R0 ;  /* 0x000000041d007224 */ /* 0x040fe400078e0200 */
[C---:B------:R-:W-:Y:S02]  /*6320*/  IMAD R8, R29.reuse, R9, R8 ;  /* 0x000000091d087224 */ /* 0x040fe400078e0208 */
[----:B------:R-:W-:-:S02]  /*6330*/  IMAD R7, R29, R7, R3 ;  /* 0x000000071d077224 */ /* 0x000fc400078e0203 */
[----:B------:R-:W-:-:S04]  /*6340*/  IMAD.HI.U32 R6, R28, R5, RZ ;  /* 0x000000051c067227 */ /* 0x000fc800078e00ff */
[----:B------:R-:W-:-:S04]  /*6350*/  IMAD.MOV R6, RZ, RZ, -R6 ;  /* 0x000000ffff067224 */ /* 0x000fc800078e0a06 */
[----:B------:R-:W-:Y:S01]  /*6360*/  IMAD R5, R29, R6, R5 ;  /* 0x000000061d057224 */ /* 0x000fe200078e0205 */
[----:B--2---:R-:W-:Y:S02]  /*6370*/  IABS R2, R19 ;  /* 0x0000001300027213 */ /* 0x004fe40000000000 */
[----:B------:R-:W2:Y:S04]  /*6380*/  LDL R19, [R1+0x2a2c] ;  /* 0x002a2c0001137983 */ /* 0x000ea80000100800 */
[----:B------:R3:W-:Y:S01]  /*6390*/  STL [R1+0x770], R0 ;  /* 0x0007700001007387 */ /* 0x0007e20000100800 */
[----:B------:R-:W-:-:S03]  /*63a0*/  IMAD.HI.U32 R4, R28, R2, RZ ;  /* 0x000000021c047227 */ /* 0x000fc600078e00ff */
[----:B------:R4:W-:Y:S04]  /*63b0*/  STL [R1+0x750], R8 ;  /* 0x0007500801007387 */ /* 0x0009e80000100800 */
[----:B------:R-:W-:Y:S01]  /*63c0*/  STL [R1+0x754], R7 ;  /* 0x0007540701007387 */ /* 0x000fe20000100800 */
[----:B---3--:R-:W-:-:S03]  /*63d0*/  IABS R0, R10 ;  /* 0x0000000a00007213 */ /* 0x008fc60000000000 */
[----:B------:R-:W3:Y:S01]  /*63e0*/  LDL R10, [R1+0x2a28] ;  /* 0x002a2800010a7983 */ /* 0x000ee20000100800 */
[----:B------:R-:W-:-:S04]  /*63f0*/  IMAD.MOV R4, RZ, RZ, -R4 ;  /* 0x000000ffff047224 */ /* 0x000fc800078e0a04 */
[----:B------:R-:W-:Y:S01]  /*6400*/  IMAD R2, R29, R4, R2 ;  /* 0x000000041d027224 */ /* 0x000fe200078e0202 */
[----:B------:R0:W-:Y:S01]  /*6410*/  STL [R1+0x758], R5 ;  /* 0x0007580501007387 */ /* 0x0001e20000100800 */
[----:B----4-:R-:W-:-:S03]  /*6420*/  IABS R8, R12 ;  /* 0x0000000c00087213 */ /* 0x010fc60000000000 */
[----:B------:R1:W-:Y:S04]  /*6430*/  STL [R1+0x760], R2 ;  /* 0x0007600201007387 */ /* 0x0003e80000100800 */
[----:B------:R-:W4:Y:S01]  /*6440*/  LDL R12, [R1+0x2a24] ;  /* 0x002a2400010c7983 */ /* 0x000f220000100800 */
[----:B-----5:R-:W-:-:S03]  /*6450*/  IABS R4, R14 ;  /* 0x0000000e00047213 */ /* 0x020fc60000000000 */
[----:B------:R-:W5:Y:S01]  /*6460*/  LDL R14, [R1+0x2a20] ;  /* 0x002a2000010e7983 */ /* 0x000f620000100800 */
[----:B------:R-:W-:-:S04]  /*6470*/  IMAD.HI.U32 R3, R28, R0, RZ ;  /* 0x000000001c037227 */ /* 0x000fc800078e00ff */
[----:B------:R-:W-:Y:S01]  /*6480*/  IMAD.MOV R3, RZ, RZ, -R3 ;  /* 0x000000ffff037224 */ /* 0x000fe200078e0a03 */
[----:B0-----:R-:W-:Y:S02]  /*6490*/  IABS R5, R15 ;  /* 0x0000000f00057213 */ /* 0x001fe40000000000 */
[----:B------:R-:W5:Y:S01]  /*64a0*/  LDL R15, [R1+0x2a1c] ;  /* 0x002a1c00010f7983 */ /* 0x000f620000100800 */
[----:B------:R-:W-:-:S04]  /*64b0*/  IMAD.HI.U32 R9, R28, R8, RZ ;  /* 0x000000081c097227 */ /* 0x000fc800078e00ff */
[----:B------:R-:W-:Y:S01]  /*64c0*/  IMAD.HI.U32 R7, R28, R4, RZ ;  /* 0x000000041c077227 */ /* 0x000fe200078e00ff */
[----:B-1----:R-:W-:-:S03]  /*64d0*/  IABS R2, R18 ;  /* 0x0000001200027213 */ /* 0x002fc60000000000 */
[----:B------:R-:W-:Y:S01]  /*64e0*/  IMAD R0, R29, R3, R0 ;  /* 0x000000031d007224 */ /* 0x000fe200078e0200 */
[----:B------:R-:W5:Y:S01]  /*64f0*/  LDL R18, [R1+0x2a18] ;  /* 0x002a180001127983 */ /* 0x000f620000100800 */
[----:B------:R-:W-:-:S04]  /*6500*/  IMAD.HI.U32 R6, R28, R5, RZ ;  /* 0x000000051c067227 */ /* 0x000fc800078e00ff */
[----:B------:R-:W-:-:S04]  /*6510*/  IMAD.HI.U32 R3, R28, R2, RZ ;  /* 0x000000021c037227 */ /* 0x000fc800078e00ff */
[----:B------:R-:W-:Y:S02]  /*6520*/  IMAD.MOV R9, RZ, RZ, -R9 ;  /* 0x000000ffff097224 */ /* 0x000fe400078e0a09 */
[----:B------:R-:W-:Y:S02]  /*6530*/  IMAD.MOV R7, RZ, RZ, -R7 ;  /* 0x000000ffff077224 */ /* 0x000fe400078e0a07 */
[----:B------:R-:W-:Y:S02]  /*6540*/  IMAD.MOV R6, RZ, RZ, -R6 ;  /* 0x000000ffff067224 */ /* 0x000fe400078e0a06 */
[----:B------:R-:W-:Y:S02]  /*6550*/  IMAD.MOV R3, RZ, RZ, -R3 ;  /* 0x000000ffff037224 */ /* 0x000fe400078e0a03 */
[C---:B------:R-:W-:Y:S02]  /*6560*/  IMAD R8, R29.reuse, R9, R8 ;  /* 0x000000091d087224 */ /* 0x040fe400078e0208 */
[C---:B------:R-:W-:Y:S01]  /*6570*/  IMAD R7, R29.reuse, R7, R4 ;  /* 0x000000071d077224 */ /* 0x040fe200078e0204 */
[----:B------:R2:W-:Y:S01]  /*6580*/  STL [R1+0x75c], R0 ;  /* 0x00075c0001007387 */ /* 0x0005e20000100800 */
[----:B------:R-:W-:-:S02]  /*6590*/  IMAD R5, R29, R6, R5 ;  /* 0x000000061d057224 */ /* 0x000fc400078e0205 */
[----:B------:R-:W-:Y:S01]  /*65a0*/  IMAD R2, R29, R3, R2 ;  /* 0x000000031d027224 */ /* 0x000fe200078e0202 */
[----:B------:R3:W-:Y:S04]  /*65b0*/  STL [R1+0x73c], R8 ;  /* 0x00073c0801007387 */ /* 0x0007e80000100800 */
[----:B------:R-:W-:Y:S01]  /*65c0*/  STL [R1+0x740], R7 ;  /* 0x0007400701007387 */ /* 0x000fe20000100800 */
[----:B--2---:R-:W-:-:S03]  /*65d0*/  IABS R0, R19 ;  /* 0x0000001300007213 */ /* 0x004fc60000000000 */
[----:B------:R-:W2:Y:S04]  /*65e0*/  LDL R19, [R1+0x2a14] ;  /* 0x002a140001137983 */ /* 0x000ea80000100800 */
[----:B------:R5:W-:Y:S04]  /*65f0*/  STL [R1+0x744], R5 ;  /* 0x0007440501007387 */ /* 0x000be80000100800 */
[----:B------:R0:W-:Y:S01]  /*6600*/  STL [R1+0x74c], R2 ;  /* 0x00074c0201007387 */ /* 0x0001e20000100800 */
[----:B---3--:R-:W-:-:S03]  /*6610*/  IABS R8, R10 ;  /* 0x0000000a00087213 */ /* 0x008fc60000000000 */
[----:B------:R-:W3:Y:S01]  /*6620*/  LDL R10, [R1+0x2a10] ;  /* 0x002a1000010a7983 */ /* 0x000ee20000100800 */
[----:B----4-:R-:W-:-:S03]  /*6630*/  IABS R3, R12 ;  /* 0x0000000c00037213 */ /* 0x010fc60000000000 */
[----:B------:R-:W4:Y:S01]  /*6640*/  LDL R12, [R1+0x2a0c] ;  /* 0x002a0c00010c7983 */ /* 0x000f220000100800 */
[----:B-----5:R-:W-:-:S03]  /*6650*/  IABS R5, R14 ;  /* 0x0000000e00057213 */ /* 0x020fc60000000000 */
[----:B------:R-:W5:Y:S01]  /*6660*/  LDL R14, [R1+0x2a08] ;  /* 0x002a0800010e7983 */ /* 0x000f620000100800 */
[----:B------:R-:W-:-:S04]  /*6670*/  IMAD.HI.U32 R4, R28, R0, RZ ;  /* 0x000000001c047227 */ /* 0x000fc800078e00ff */
[----:B------:R-:W-:-:S04]  /*6680*/  IMAD.HI.U32 R9, R28, R8, RZ ;  /* 0x000000081c097227 */ /* 0x000fc800078e00ff */
[----:B------:R-:W-:Y:S01]  /*6690*/  IMAD.HI.U32 R7, R28, R3, RZ ;  /* 0x000000031c077227 */ /* 0x000fe200078e00ff */
[----:B0-----:R-:W-:Y:S02]  /*66a0*/  IABS R2, R15 ;  /* 0x0000000f00027213 */ /* 0x001fe40000000000 */
[----:B------:R-:W5:Y:S01]  /*66b0*/  LDL R15, [R1+0x2a04] ;  /* 0x002a0400010f7983 */ /* 0x000f620000100800 */
[----:B------:R-:W-:Y:S02]  /*66c0*/  IMAD.MOV R4, RZ, RZ, -R4 ;  /* 0x000000ffff047224 */ /* 0x000fe400078e0a04 */
[----:B------:R-:W-:Y:S02]  /*66d0*/  IMAD.MOV R9, RZ, RZ, -R9 ;  /* 0x000000ffff097224 */ /* 0x000fe400078e0a09 */
[----:B------:R-:W-:Y:S02]  /*66e0*/  IMAD.MOV R7, RZ, RZ, -R7 ;  /* 0x000000ffff077224 */ /* 0x000fe400078e0a07 */
[----:B------:R-:W-:-:S02]  /*66f0*/  IMAD R0, R29, R4, R0 ;  /* 0x000000041d007224 */ /* 0x000fc400078e0200 */
[----:B------:R-:W-:-:S04]  /*6700*/  IMAD.HI.U32 R6, R28, R5, RZ ;  /* 0x000000051c067227 */ /* 0x000fc800078e00ff */
[----:B------:R-:W-:-:S04]  /*6710*/  IMAD.HI.U32 R4, R28, R2, RZ ;  /* 0x000000021c047227 */ /* 0x000fc800078e00ff */
[C---:B------:R-:W-:Y:S02]  /*6720*/  IMAD R8, R29.reuse, R9, R8 ;  /* 0x000000091d087224 */ /* 0x040fe400078e0208 */
[C---:B------:R-:W-:Y:S01]  /*6730*/  IMAD R7, R29.reuse, R7, R3 ;  /* 0x000000071d077224 */ /* 0x040fe200078e0203 */
[----:B------:R0:W-:Y:S01]  /*6740*/  STL [R1+0x748], R0 ;  /* 0x0007480001007387 */ /* 0x0001e20000100800 */
[----:B------:R-:W-:Y:S02]  /*6750*/  IMAD.MOV R6, RZ, RZ, -R6 ;  /* 0x000000ffff067224 */ /* 0x000fe400078e0a06 */
[----:B------:R-:W-:Y:S01]  /*6760*/  IMAD.MOV R4, RZ, RZ, -R4 ;  /* 0x000000ffff047224 */ /* 0x000fe200078e0a04 */
[----:B------:R2:W-:Y:S01]  /*6770*/  STL [R1+0x728], R8 ;  /* 0x0007280801007387 */ /* 0x0005e20000100800 */
[----:B------:R-:W-:-:S03]  /*6780*/  IMAD R5, R29, R6, R5 ;  /* 0x000000061d057224 */ /* 0x000fc600078e0205 */
[----:B------:R-:W-:Y:S01]  /*6790*/  STL [R1+0x72c], R7 ;  /* 0x00072c0701007387 */ /* 0x000fe20000100800 */
[----:B0-----:R-:W-:Y:S01]  /*67a0*/  IABS R0, R18 ;  /* 0x0000001200007213 */ /* 0x001fe20000000000 */
[----:B------:R-:W-:Y:S02]  /*67b0*/  IMAD R2, R29, R4, R2 ;  /* 0x000000041d027224 */ /* 0x000fe400078e0202 */
[----:B------:R-:W5:Y:S04]  /*67c0*/  LDL R18, [R1+0x2a00] ;  /* 0x002a000001127983 */ /* 0x000f680000100800 */
[----:B------:R4:W-:Y:S04]  /*67d0*/  STL [R1+0x730], R5 ;  /* 0x0007300501007387 */ /* 0x0009e80000100800 */
[----:B------:R5:W-:Y:S01]  /*67e0*/  STL [R1+0x738], R2 ;  /* 0x0007380201007387 */ /* 0x000be20000100800 */
[----:B--2---:R-:W-:-:S03]  /*67f0*/  IABS R8, R19 ;  /* 0x0000001300087213 */ /* 0x004fc60000000000 */
[----:B------:R-:W2:Y:S01]  /*6800*/  LDL R19, [R1+0x29fc] ;  /* 0x0029fc0001137983 */ /* 0x000ea20000100800 */
        /* <DEDUP_REMOVED lines=8> */
[----:B------:R-:W-:-:S04]  /*6890*/  IMAD.HI.U32 R7, R28, R4, RZ ;  /* 0x000000041c077227 */ /* 0x000fc800078e00ff */
[----:B------:R-:W-:Y:S02]  /*68a0*/  IMAD.MOV R3, RZ, RZ, -R3 ;  /* 0x000000ffff037224 */ /* 0x000fe400078e0a03 */
[----:B------:R-:W-:Y:S02]  /*68b0*/  IMAD.MOV R9, RZ, RZ, -R9 ;  /* 0x000000ffff097224 */ /* 0x000fe400078e0a09 */
[----:B------:R-:W-:Y:S02]  /*68c0*/  IMAD.MOV R7, RZ, RZ, -R7 ;  /* 0x000000ffff077224 */ /* 0x000fe400078e0a07 */
[C---:B------:R-:W-:Y:S02]  /*68d0*/  IMAD R0, R29.reuse, R3, R0 ;  /* 0x000000031d007224 */ /* 0x040fe400078e0200 */
[C---:B------:R-:W-:Y:S02]  /*68e0*/  IMAD R8, R29.reuse, R9, R8 ;  /* 0x000000091d087224 */ /* 0x040fe400078e0208 */
[----:B------:R-:W-:Y:S01]  /*68f0*/  IMAD R7, R29, R7, R4 ;  /* 0x000000071d077224 */ /* 0x000fe200078e0204 */
[----:B------:R0:W-:Y:S04]  /*6900*/  STL [R1+0x734], R0 ;  /* 0x0007340001007387 */ /* 0x0001e80000100800 */
[----:B------:R1:W-:Y:S04]  /*6910*/  STL [R1+0x714], R8 ;  /* 0x0007140801007387 */ /* 0x0003e80000100800 */
[----:B------:R1:W-:Y:S01]  /*6920*/  STL [R1+0x718], R7 ;  /* 0x0007180701007387 */ /* 0x0003e20000100800 */
[----:B0-----:R-:W-:-:S03]  /*6930*/  IABS R0, R15 ;  /* 0x0000000f00007213 */ /* 0x001fc60000000000 */
[----:B------:R-:W5:Y:S01]  /*6940*/  LDL R15, [R1+0x29ec] ;  /* 0x0029ec00010f7983 */ /* 0x000f620000100800 */
[----:B------:R-:W-:-:S04]  /*6950*/  IMAD.HI.U32 R6, R28, R5, RZ ;  /* 0x000000051c067227 */ /* 0x000fc800078e00ff */
[----:B------:R-:W-:-:S04]  /*6960*/  IMAD.HI.U32 R3, R28, R2, RZ ;  /* 0x000000021c037227 */ /* 0x000fc800078e00ff */
[----:B------:R-:W-:Y:S02]  /*6970*/  IMAD.MOV R6, RZ, RZ, -R6 ;  /* 0x000000ffff067224 */ /* 0x000fe400078e0a06 */
[----:B------:R-:W-:Y:S02]  /*6980*/  IMAD.MOV R3, RZ, RZ, -R3 ;  /* 0x000000ffff037224 */ /* 0x000fe400078e0a03 */
[C---:B------:R-:W-:Y:S02]  /*6990*/  IMAD R5, R29.reuse, R6, R5 ;  /* 0x000000061d057224 */ /* 0x040fe400078e0205 */
[----:B------:R-:W-:Y:S01]  /*69a0*/  IMAD R2, R29, R3, R2 ;  /* 0x000000031d027224 */ /* 0x000fe200078e0202 */
[----:B-1----:R-:W-:Y:S02]  /*69b0*/  IABS R8, R18 ;  /* 0x0000001200087213 */ /* 0x002fe40000000000 */
[----:B------:R3:W-:Y:S04]  /*69c0*/  STL [R1+0x71c], R5 ;  /* 0x00071c0501007387 */ /* 0x0007e80000100800 */
[----:B------:R4:W-:Y:S04]  /*69d0*/  STL [R1+0x724], R2 ;  /* 0x0007240201007387 */ /* 0x0009e80000100800 */
        /* <DEDUP_REMOVED lines=8> */
[----:B------:R-:W2:Y:S03]  /*6a60*/  LDL R19, [R1+0x29e4] ;  /* 0x0029e40001137983 */ /* 0x000ea60000100800 */
[----:B------:R-:W-:Y:S01]  /*6a70*/  IMAD.HI.U32 R7, R28, R3, RZ ;  /* 0x000000031c077227 */ /* 0x000fe200078e00ff */
[----:B---3--:R-:W-:-:S02]  /*6a80*/  IABS R5, R10 ;  /* 0x0000000a00057213 */ /* 0x008fc40000000000 */
[----:B------:R-:W3:Y:S01]  /*6a90*/  LDL R10, [R1+0x29e0] ;  /* 0x0029e000010a7983 */ /* 0x000ee20000100800 */
[----:B------:R-:W-:-:S04]  /*6aa0*/  IMAD.MOV R7, RZ, RZ, -R7 ;  /* 0x000000ffff077224 */ /* 0x000fc800078e0a07 */
[----:B------:R-:W-:Y:S01]  /*6ab0*/  IMAD R7, R29, R7, R3 ;  /* 0x000000071d077224 */ /* 0x000fe200078e0203 */
[----:B----4-:R-:W-:Y:S02]  /*6ac0*/  IABS R2, R12 ;  /* 0x0000000c00027213 */ /* 0x010fe40000000000 */
        /* <DEDUP_REMOVED lines=13> */
[----:B------:R3:W-:Y:S04]  /*6ba0*/  STL [R1+0x710], R2 ;  /* 0x0007100201007387 */ /* 0x0007e80000100800 */
[----:B------:R-:W5:Y:S01]  /*6bb0*/  LDL R17, [R1+0x29d0] ;  /* 0x0029d00001117983 */ /* 0x000f620000100800 */
[----:B0-----:R-:W-:-:S03]  /*6bc0*/  IABS R8, R15 ;  /* 0x0000000f00087213 */ /* 0x001fc60000000000 */
[----:B------:R-:W5:Y:S01]  /*6bd0*/  LDL R15, [R1+0x29d4] ;  /* 0x0029d400010f7983 */ /* 0x000f620000100800 */
[----:B------:R-:W-:-:S04]  /*6be0*/  IMAD.HI.U32 R3, R28, R0, RZ ;  /* 0x000000001c037227 */ /* 0x000fc800078e00ff */
[----:B------:R-:W-:-:S04]  /*6bf0*/  IMAD.MOV R3, RZ, RZ, -R3 ;  /* 0x000000ffff037224 */ /* 0x000fc800078e0a03 */
[----:B------:R-:W-:Y:S01]  /*6c00*/  IMAD R0, R29, R3, R0 ;  /* 0x000000031d007224 */ /* 0x000fe200078e0200 */
[----:B------:R-:W-:Y:S02]  /*6c10*/  IABS R4, R18 ;  /* 0x0000001200047213 */ /* 0x000fe40000000000 */
[----:B------:R-:W5:Y:S03]  /*6c20*/  LDL R18, [R1+0x29cc] ;  /* 0x0029cc0001127983 */ /* 0x000f660000100800 */
[----:B-1----:R-:W-:-:S04]  /*6c30*/  IMAD.HI.U32 R7, R28, R4, RZ ;  /* 0x000000041c077227 */ /* 0x002fc800078e00ff */
[----:B------:R-:W-:Y:S02]  /*6c40*/  IMAD.MOV R7, RZ, RZ, -R7 ;  /* 0x000000ffff077224 */ /* 0x000fe400078e0a07 */
[----:B------:R-:W-:-:S04]  /*6c50*/  IMAD.HI.U32 R9, R28, R8, RZ ;  /* 0x000000081c097227 */ /* 0x000fc800078e00ff */
[----:B------:R-:W-:Y:S02]  /*6c60*/  IMAD R7, R29, R7, R4 ;  /* 0x000000071d077224 */ /* 0x000fe400078e0204 */
[----:B------:R-:W-:Y:S01]  /*6c70*/  IMAD.MOV R9, RZ, RZ, -R9 ;  /* 0x000000ffff097224 */ /* 0x000fe200078e0a09 */
[----:B--2---:R-:W-:-:S05]  /*6c80*/  IABS R5, R19 ;  /* 0x0000001300057213 */ /* 0x004fca0000000000 */
[C---:B------:R-:W-:Y:S01]  /*6c90*/  IMAD.HI.U32 R6, R28.reuse, R5, RZ ;  /* 0x000000051c067227 */ /* 0x040fe200078e00ff */
[----:B---3--:R-:W-:Y:S02]  /*6ca0*/  IABS R2, R10 ;  /* 0x0000000a00027213 */ /* 0x008fe40000000000 */
[----:B------:R-:W2:Y:S03]  /*6cb0*/  LDL R10, [R1+0x29c8] ;  /* 0x0029c800010a7983 */ /* 0x000ea60000100800 */
[----:B------:R-:W-:-:S04]  /*6cc0*/  IMAD.HI.U32 R3, R28, R2, RZ ;  /* 0x000000021c037227 */ /* 0x000fc800078e00ff */
[----:B------:R-:W-:Y:S02]  /*6cd0*/  IMAD.MOV R6, RZ, RZ, -R6 ;  /* 0x000000ffff067224 */ /* 0x000fe400078e0a06 */
[----:B------:R-:W-:Y:S01]  /*6ce0*/  IMAD.MOV R3, RZ, RZ, -R3 ;  /* 0x000000ffff037224 */ /* 0x000fe200078e0a03 */
[----:B------:R4:W-:Y:S01]  /*6cf0*/  STL [R1+0x70c], R0 ;  /* 0x00070c0001007387 */ /* 0x0009e20000100800 */
[C---:B------:R-:W-:Y:S02]  /*6d00*/  IMAD R5, R29.reuse, R6, R5 ;  /* 0x000000061d057224 */ /* 0x040fe400078e0205 */
[C---:B------:R-:W-:Y:S01]  /*6d10*/  IMAD R2, R29.reuse, R3, R2 ;  /* 0x000000031d027224 */ /* 0x040fe200078e0202 */
[----:B------:R-:W-:Y:S04]  /*6d20*/  STL [R1+0x6f0], R7 ;  /* 0x0006f00701007387 */ /* 0x000fe80000100800 */
[----:B------:R-:W3:Y:S01]  /*6d30*/  LDL R19, [R1+0x29c4] ;  /* 0x0029c40001137983 */ /* 0x000ee20000100800 */
[----:B----4-:R-:W-:Y:S01]  /*6d40*/  IABS R0, R12 ;  /* 0x0000000c00007213 */ /* 0x010fe20000000000 */
[----:B------:R-:W-:-:S02]  /*6d50*/  IMAD R12, R29, R9, R8 ;  /* 0x000000091d0c7224 */ /* 0x000fc400078e0208 */
[----:B------:R0:W-:Y:S04]  /*6d60*/  STL [R1+0x6f4], R5 ;  /* 0x0006f40501007387 */ /* 0x0001e80000100800 */
[----:B------:R1:W-:Y:S01]  /*6d70*/  STL [R1+0x6fc], R2 ;  /* 0x0006fc0201007387 */ /* 0x0003e20000100800 */
[----:B-----5:R-:W-:-:S03]  /*6d80*/  IABS R8, R14 ;  /* 0x0000000e00087213 */ /* 0x020fc60000000000 */
[----:B------:R-:W4:Y:S01]  /*6d90*/  LDL R14, [R1+0x29c0] ;  /* 0x0029c000010e7983 */ /* 0x000f220000100800 */
[----:B------:R-:W-:-:S04]  /*6da0*/  IMAD.HI.U32 R4, R28, R0, RZ ;  /* 0x000000001c047227 */ /* 0x000fc800078e00ff */
[----:B------:R-:W-:-:S04]  /*6db0*/  IMAD.HI.U32 R9, R28, R8, RZ ;  /* 0x000000081c097227 */ /* 0x000fc800078e00ff */
[----:B------:R-:W-:Y:S02]  /*6dc0*/  IMAD.MOV R4, RZ, RZ, -R4 ;  /* 0x000000ffff047224 */ /* 0x000fe400078e0a04 */
[----:B------:R-:W-:Y:S01]  /*6dd0*/  IMAD.MOV R9, RZ, RZ, -R9 ;  /* 0x000000ffff097224 */ /* 0x000fe200078e0a09 */
[----:B------:R-:W-:Y:S02]  /*6de0*/  IABS R3, R15 ;  /* 0x0000000f00037213 */ /* 0x000fe40000000000 */
[----:B------:R-:W5:Y:S01]  /*6df0*/  LDL R15, [R1+0x29bc] ;  /* 0x0029bc00010f7983 */ /* 0x000f620000100800 */
[----:B0-----:R-:W-:-:S03]  /*6e00*/  IABS R5, R17 ;  /* 0x0000001100057213 */ /* 0x001fc60000000000 */
[----:B------:R-:W5:Y:S01]  /*6e10*/  LDL R17, [R1+0x29b8] ;  /* 0x0029b80001117983 */ /* 0x000f620000100800 */
[----:B------:R-:W-:-:S04]  /*6e20*/  IMAD.HI.U32 R7, R28, R3, RZ ;  /* 0x000000031c077227 */ /* 0x000fc800078e00ff */
[----:B------:R-:W-:Y:S02]  /*6e30*/  IMAD.MOV R7, RZ, RZ, -R7 ;  /* 0x000000ffff077224 */ /* 0x000fe400078e0a07 */
[C---:B------:R-:W-:Y:S02]  /*6e40*/  IMAD R0, R29.reuse, R4, R0 ;  /* 0x000000041d007224 */ /* 0x040fe400078e0200 */
[C---:B------:R-:W-:Y:S02]  /*6e50*/  IMAD R8, R29.reuse, R9, R8 ;  /* 0x000000091d087224 */ /* 0x040fe400078e0208 */
[----:B------:R-:W-:Y:S01]  /*6e60*/  IMAD R7, R29, R7, R3 ;  /* 0x000000071d077224 */ /* 0x000fe200078e0203 */
[----:B-1----:R-:W-:Y:S02]  /*6e70*/  IABS R2, R18 ;  /* 0x0000001200027213 */ /* 0x002fe40000000000 */
[----:B------:R-:W5:Y:S01]  /*6e80*/  LDL R18, [R1+0x29b4] ;  /* 0x0029b40001127983 */ /* 0x000f620000100800 */
[----:B------:R-:W-:-:S03]  /*6e90*/  IMAD.HI.U32 R6, R28, R5, RZ ;  /* 0x000000051c067227 */ /* 0x000fc600078e00ff */
[----:B------:R2:W-:Y:S01]  /*6ea0*/  STL [R1+0x6f8], R0 ;  /* 0x0006f80001007387 */ /* 0x0005e20000100800 */
[----:B------:R-:W-:-:S03]  /*6eb0*/  IMAD.HI.U32 R4, R28, R2, RZ ;  /* 0x000000021c047227 */ /* 0x000fc600078e00ff */
[----:B------:R3:W-:Y:S01]  /*6ec0*/  STL [R1+0x6d8], R8 ;  /* 0x0006d80801007387 */ /* 0x0007e20000100800 */
[----:B------:R-:W-:-:S03]  /*6ed0*/  IMAD.MOV R6, RZ, RZ, -R6 ;  /* 0x000000ffff067224 */ /* 0x000fc600078e0a06 */
[----:B------:R0:W-:Y:S01]  /*6ee0*/  STL [R1+0x6dc], R7 ;  /* 0x0006dc0701007387 */ /* 0x0001e20000100800 */
[----:B------:R-:W-:Y:S02]  /*6ef0*/  IMAD.MOV R4, RZ, RZ, -R4 ;  /* 0x000000ffff047224 */ /* 0x000fe400078e0a04 */
[C---:B------:R-:W-:Y:S02]  /*6f00*/  IMAD R5, R29.reuse, R6, R5 ;  /* 0x000000061d057224 */ /* 0x040fe400078e0205 */
[----:B------:R-:W-:Y:S01]  /*6f10*/  IMAD R2, R29, R4, R2 ;  /* 0x000000041d027224 */ /* 0x000fe200078e0202 */
[----:B--2---:R-:W-:Y:S02]  /*6f20*/  IABS R0, R10 ;  /* 0x0000000a00007213 */ /* 0x004fe40000000000 */
[----:B------:R-:W2:Y:S04]  /*6f30*/  LDL R10, [R1+0x29b0] ;  /* 0x0029b000010a7983 */ /* 0x000ea80000100800 */
[----:B------:R5:W-:Y:S04]  /*6f40*/  STL [R1+0x6e0], R5 ;  /* 0x0006e00501007387 */ /* 0x000be80000100800 */
[----:B------:R1:W-:Y:S01]  /*6f50*/  STL [R1+0x6e8], R2 ;  /* 0x0006e80201007387 */ /* 0x0003e20000100800 */
[----:B---3--:R-:W-:-:S03]  /*6f60*/  IABS R8, R19 ;  /* 0x0000001300087213 */ /* 0x008fc60000000000 */
[----:B------:R-:W3:Y:S01]  /*6f70*/  LDL R19, [R1+0x29ac] ;  /* 0x0029ac0001137983 */ /* 0x000ee20000100800 */
[----:B----4-:R-:W-:-:S03]  /*6f80*/  IABS R4, R14 ;  /* 0x0000000e00047213 */ /* 0x010fc60000000000 */
[----:B------:R-:W4:Y:S01]  /*6f90*/  LDL R14, [R1+0x29a8] ;  /* 0x0029a800010e7983 */ /* 0x000f220000100800 */
[----:B------:R-:W-:-:S04]  /*6fa0*/  IMAD.HI.U32 R3, R28, R0, RZ ;  /* 0x000000001c037227 */ /* 0x000fc800078e00ff */
[----:B------:R-:W-:-:S04]  /*6fb0*/  IMAD.HI.U32 R9, R28, R8, RZ ;  /* 0x000000081c097227 */ /* 0x000fc800078e00ff */
[----:B0-----:R-:W-:-:S04]  /*6fc0*/  IMAD.HI.U32 R7, R28, R4, RZ ;  /* 0x000000041c077227 */ /* 0x001fc800078e00ff */
[----:B------:R-:W-:Y:S02]  /*6fd0*/  IMAD.MOV R3, RZ, RZ, -R3 ;  /* 0x000000ffff037224 */ /* 0x000fe400078e0a03 */
[----:B------:R-:W-:Y:S02]  /*6fe0*/  IMAD.MOV R9, RZ, RZ, -R9 ;  /* 0x000000ffff097224 */ /* 0x000fe400078e0a09 */
[----:B------:R-:W-:Y:S01]  /*6ff0*/  IMAD.MOV R7, RZ, RZ, -R7 ;  /* 0x000000ffff077224 */ /* 0x000fe200078e0a07 */
[----:B-----5:R-:W-:Y:S02]  /*7000*/  IABS R5, R15 ;  /* 0x0000000f00057213 */ /* 0x020fe40000000000 */
[----:B------:R-:W5:Y:S01]  /*7010*/  LDL R15, [R1+0x29a4] ;  /* 0x0029a400010f7983 */ /* 0x000f620000100800 */
[----:B-1----:R-:W-:-:S03]  /*7020*/  IABS R2, R17 ;  /* 0x0000001100027213 */ /* 0x002fc60000000000 */
[----:B------:R-:W5:Y:S01]  /*7030*/  LDL R17, [R1+0x29a0] ;  /* 0x0029a00001117983 */ /* 0x000f620000100800 */
[----:B------:R-:W-:Y:S02]  /*7040*/  IMAD R0, R29, R3, R0 ;  /* 0x000000031d007224 */ /* 0x000fe400078e0200 */
[----:B------:R-:W-:-:S04]  /*7050*/  IMAD.HI.U32 R6, R28, R5, RZ ;  /* 0x000000051c067227 */ /* 0x000fc800078e00ff */
[C---:B------:R-:W-:Y:S02]  /*7060*/  IMAD R8, R29.reuse, R9, R8 ;  /* 0x000000091d087224 */ /* 0x040fe400078e0208 */
[----:B------:R-:W-:Y:S01]  /*7070*/  IMAD.HI.U32 R3, R28, R2, RZ ;  /* 0x000000021c037227 */ /* 0x000fe200078e00ff */
[----:B------:R0:W-:Y:S03]  /*7080*/  STL [R1+0x6e4], R0 ;  /* 0x0006e40001007387 */ /* 0x0001e60000100800 */
[C---:B------:R-:W-:Y:S01]  /*7090*/  IMAD R7, R29.reuse, R7, R4 ;  /* 0x000000071d077224 */ /* 0x040fe200078e0204 */
[----:B------:R2:W-:Y:S01]  /*70a0*/  STL [R1+0x6c4], R8 ;  /* 0x0006c40801007387 */ /* 0x0005e20000100800 */
[----:B------:R-:W-:Y:S02]  /*70b0*/  IMAD.MOV R6, RZ, RZ, -R6 ;  /* 0x000000ffff067224 */ /* 0x000fe400078e0a06 */
[----:B------:R-:W-:Y:S01]  /*70c0*/  IMAD.MOV R3, RZ, RZ, -R3 ;  /* 0x000000ffff037224 */ /* 0x000fe200078e0a03 */
[----:B------:R-:W-:Y:S01]  /*70d0*/  STL [R1+0x6c8], R7 ;  /* 0x0006c80701007387 */ /* 0x000fe20000100800 */
[----:B0-----:R-:W-:Y:S01]  /*70e0*/  IABS R0, R18 ;  /* 0x0000001200007213 */ /* 0x001fe20000000000 */
[----:B------:R-:W-:-:S02]  /*70f0*/  IMAD R5, R29, R6, R5 ;  /* 0x000000061d057224 */ /* 0x000fc400078e0205 */
[----:B------:R-:W5:Y:S01]  /*7100*/  LDL R18, [R1+0x299c] ;  /* 0x00299c0001127983 */ /* 0x000f620000100800 */
[----:B------:R-:W-:-:S03]  /*7110*/  IMAD R2, R29, R3, R2 ;  /* 0x000000031d027224 */ /* 0x000fc600078e0202 */
        /* <DEDUP_REMOVED lines=17> */
[----:B-----5:R-:W-:-:S02]  /*7230*/  IABS R2, R15 ;  /* 0x0000000f00027213 */ /* 0x020fc40000000000 */
[----:B------:R-:W5:Y:S01]  /*7240*/  LDL R15, [R1+0x298c] ;  /* 0x00298c00010f7983 */ /* 0x000f620000100800 */
[----:B------:R-:W-:-:S03]  /*7250*/  IMAD.HI.U32 R6, R28, R5, RZ ;  /* 0x000000051c067227 */ /* 0x000fc600078e00ff */
[----:B------:R0:W-:Y:S01]  /*7260*/  STL [R1+0x6d0], R0 ;  /* 0x0006d00001007387 */ /* 0x0001e20000100800 */
[----:B------:R-:W-:-:S03]  /*7270*/  IMAD.HI.U32 R4, R28, R2, RZ ;  /* 0x000000021c047227 */ /* 0x000fc600078e00ff */
[----:B------:R1:W-:Y:S01]  /*7280*/  STL [R1+0x6b0], R8 ;  /* 0x0006b00801007387 */ /* 0x0003e20000100800 */
[----:B------:R-:W-:Y:S02]  /*7290*/  IMAD.MOV R6, RZ, RZ, -R6 ;  /* 0x000000ffff067224 */ /* 0x000fe400078e0a06 */
[----:B------:R-:W-:Y:S01]  /*72a0*/  IMAD.MOV R4, RZ, RZ, -R4 ;  /* 0x000000ffff047224 */ /* 0x000fe200078e0a04 */
[----:B------:R-:W-:Y:S01]  /*72b0*/  STL [R1+0x6b4], R7 ;  /* 0x0006b40701007387 */ /* 0x000fe20000100800 */
[----:B0-----:R-:W-:-:S03]  /*72c0*/  IABS R0, R17 ;  /* 0x0000001100007213 */ /* 0x001fc60000000000 */
[----:B------:R-:W5:Y:S01]  /*72d0*/  LDL R17, [R1+0x2988] ;  /* 0x0029880001117983 */ /* 0x000f620000100800 */
[C---:B------:R-:W-:Y:S02]  /*72e0*/  IMAD R5, R29.reuse, R6, R5 ;  /* 0x000000061d057224 */ /* 0x040fe400078e0205 */
[----:B------:R-:W-:-:S03]  /*72f0*/  IMAD R2, R29, R4, R2 ;  /* 0x000000041d027224 */ /* 0x000fc600078e0202 */
[----:B------:R3:W-:Y:S01]  /*7300*/  STL [R1+0x6b8], R5 ;  /* 0x0006b80501007387 */ /* 0x0007e20000100800 */
[----:B-1----:R-:W-:-:S03]  /*7310*/  IABS R8, R18 ;  /* 0x0000001200087213 */ /* 0x002fc60000000000 */
[----:B------:R4:W-:Y:S04]  /*7320*/  STL [R1+0x6c0], R2 ;  /* 0x0006c00201007387 */ /* 0x0009e80000100800 */
[----:B------:R-:W5:Y:S01]  /*7330*/  LDL R18, [R1+0x2984] ;  /* 0x0029840001127983 */ /* 0x000f620000100800 */
        /* <DEDUP_REMOVED lines=21> */
[----:B------:R1:W-:Y:S01]  /*7490*/  STL [R1+0x6a0], R7 ;  /* 0x0006a00701007387 */ /* 0x0003e20000100800 */
[----:B-----5:R-:W-:Y:S01]  /*74a0*/  IABS R0, R15 ;  /* 0x0000000f00007213 */ /* 0x020fe20000000000 */
[----:B------:R-:W-:-:S02]  /*74b0*/  IMAD R5, R29, R6, R5 ;  /* 0x000000061d057224 */ /* 0x000fc400078e0205 */
[----:B------:R-:W5:Y:S01]  /*74c0*/  LDL R15, [R1+0x2974] ;  /* 0x00297400010f7983 */ /* 0x000f620000100800 */
[----:B------:R-:W-:-:S03]  /*74d0*/  IMAD R2, R29, R3, R2 ;  /* 0x000000031d027224 */ /* 0x000fc600078e0202 */
[----:B------:R2:W-:Y:S01]  /*74e0*/  STL [R1+0x6a4], R5 ;  /* 0x0006a40501007387 */ /* 0x0005e20000100800 */
[----:B0-----:R-:W-:-:S03]  /*74f0*/  IABS R8, R17 ;  /* 0x0000001100087213 */ /* 0x001fc60000000000 */
[----:B------:R3:W-:Y:S04]  /*7500*/  STL [R1+0x6ac], R2 ;  /* 0x0006ac0201007387 */ /* 0x0007e80000100800 */
[----:B------:R-:W5:Y:S01]  /*7510*/  LDL R17, [R1+0x2970] ;  /* 0x0029700001117983 */ /* 0x000f620000100800 */
[----:B------:R-:W-:-:S03]  /*7520*/  IABS R3, R18 ;  /* 0x0000001200037213 */ /* 0x000fc60000000000 */
[----:B------:R-:W5:Y:S01]  /*7530*/  LDL R18, [R1+0x296c] ;  /* 0x00296c0001127983 */ /* 0x000f620000100800 */
[----:B------:R-:W-:-:S04]  /*7540*/  IMAD.HI.U32 R4, R28, R0, RZ ;  /* 0x000000001c047227 */ /* 0x000fc800078e00ff */
[----:B------:R-:W-:-:S04]  /*7550*/  IMAD.HI.U32 R9, R28, R8, RZ ;  /* 0x000000081c097227 */ /* 0x000fc800078e00ff */
[----:B-1----:R-:W-:-:S04]  /*7560*/  IMAD.HI.U32 R7, R28, R3, RZ ;  /* 0x000000031c077227 */ /* 0x002fc800078e00ff */
[----:B------:R-:W-:Y:S02]  /*7570*/  IMAD.MOV R4, RZ, RZ, -R4 ;  /* 0x000000ffff047224 */ /* 0x000fe400078e0a04 */
[----:B------:R-:W-:Y:S02]  /*7580*/  IMAD.MOV R9, RZ, RZ, -R9 ;  /* 0x000000ffff097224 */ /* 0x000fe400078e0a09 */
[----:B------:R-:W-:Y:S02]  /*7590*/  IMAD.MOV R7, RZ, RZ, -R7 ;  /* 0x000000ffff077224 */ /* 0x000fe400078e0a07 */
[C---:B------:R-:W-:Y:S02]  /*75a0*/  IMAD R0, R29.reuse, R4, R0 ;  /* 0x000000041d007224 */ /* 0x040fe400078e0200 */
[C---:B------:R-:W-:Y:S02]  /*75b0*/  IMAD R8, R29.reuse, R9, R8 ;  /* 0x000000091d087224 */ /* 0x040fe400078e0208 */
[----:B------:R-:W-:Y:S01]  /*75c0*/  IMAD R7, R29, R7, R3 ;  /* 0x000000071d077224 */ /* 0x000fe200078e0203 */
[----:B--2---:R-:W-:-:S02]  /*75d0*/  IABS R5, R10 ;  /* 0x0000000a00057213 */ /* 0x004fc40000000000 */
[----:B------:R-:W2:Y:S01]  /*75e0*/  LDL R10, [R1+0x2968] ;  /* 0x00296800010a7983 */ /* 0x000ea20000100800 */
[----:B---3--:R-:W-:-:S03]  /*75f0*/  IABS R2, R19 ;  /* 0x0000001300027213 */ /* 0x008fc60000000000 */
[----:B------:R-:W3:Y:S04]  /*7600*/  LDL R19, [R1+0x2964] ;  /* 0x0029640001137983 */ /* 0x000ee80000100800 */
[----:B------:R4:W-:Y:S04]  /*7610*/  STL [R1+0x6a8], R0 ;  /* 0x0006a80001007387 */ /* 0x0009e80000100800 */
[----:B------:R5:W-:Y:S04]  /*7620*/  STL [R1+0x688], R8 ;  /* 0x0006880801007387 */ /* 0x000be80000100800 */
[----:B------:R-:W-:Y:S01]  /*7630*/  STL [R1+0x68c], R7 ;  /* 0x00068c0701007387 */ /* 0x000fe20000100800 */
[----:B----4-:R-:W-:-:S03]  /*7640*/  IABS R0, R14 ;  /* 0x0000000e00007213 */ /* 0x010fc60000000000 */
[----:B------:R-:W4:Y:S01]  /*7650*/  LDL R14, [R1+0x2960] ;  /* 0x00296000010e7983 */ /* 0x000f220000100800 */
        /* <DEDUP_REMOVED lines=8> */
[----:B-----5:R-:W-:-:S03]  /*76e0*/  IABS R8, R15 ;  /* 0x0000000f00087213 */ /* 0x020fc60000000000 */
[----:B------:R-:W5:Y:S01]  /*76f0*/  LDL R15, [R1+0x295c] ;  /* 0x00295c00010f7983 */ /* 0x000f620000100800 */
[----:B------:R-:W-:-:S03]  /*7700*/  IABS R4, R17 ;  /* 0x0000001100047213 */ /* 0x000fc60000000000 */
[----:B------:R-:W5:Y:S01]  /*7710*/  LDL R17, [R1+0x2958] ;  /* 0x0029580001117983 */ /* 0x000f620000100800 */
[C---:B------:R-:W-:Y:S01]  /*7720*/  IMAD.HI.U32 R3, R28.reuse, R0, RZ ;  /* 0x000000001c037227 */ /* 0x040fe200078e00ff */
[----:B0-----:R-:W-:Y:S02]  /*7730*/  IABS R5, R18 ;  /* 0x0000001200057213 */ /* 0x001fe40000000000 */
[----:B------:R-:W5:Y:S01]  /*7740*/  LDL R18, [R1+0x2954] ;  /* 0x0029540001127983 */ /* 0x000f620000100800 */
[----:B------:R-:W-:-:S04]  /*7750*/  IMAD.HI.U32 R9, R28, R8, RZ ;  /* 0x000000081c097227 */ /* 0x000fc800078e00ff */
[----:B------:R-:W-:Y:S02]  /*7760*/  IMAD.MOV R3, RZ, RZ, -R3 ;  /* 0x000000ffff037224 */ /* 0x000fe400078e0a03 */
[----:B------:R-:W-:-:S04]  /*7770*/  IMAD.HI.U32 R7, R28, R4, RZ ;  /* 0x000000041c077227 */ /* 0x000fc800078e00ff */
[----:B------:R-:W-:Y:S02]  /*7780*/  IMAD.MOV R9, RZ, RZ, -R9 ;  /* 0x000000ffff097224 */ /* 0x000fe400078e0a09 */
[----:B------:R-:W-:Y:S02]  /*7790*/  IMAD R0, R29, R3, R0 ;  /* 0x000000031d007224 */ /* 0x000fe400078e0200 */
[----:B------:R-:W-:-:S04]  /*77a0*/  IMAD.HI.U32 R6, R28, R5, RZ ;  /* 0x000000051c067227 */ /* 0x000fc800078e00ff */
[----:B------:R-:W-:Y:S02]  /*77b0*/  IMAD.MOV R7, RZ, RZ, -R7 ;  /* 0x000000ffff077224 */ /* 0x000fe400078e0a07 */
[C---:B------:R-:W-:Y:S02]  /*77c0*/  IMAD R8, R29.reuse, R9, R8 ;  /* 0x000000091d087224 */ /* 0x040fe400078e0208 */
[----:B------:R-:W-:Y:S02]  /*77d0*/  IMAD.MOV R6, RZ, RZ, -R6 ;  /* 0x000000ffff067224 */ /* 0x000fe400078e0a06 */
[C---:B------:R-:W-:Y:S02]  /*77e0*/  IMAD R7, R29.reuse, R7, R4 ;  /* 0x000000071d077224 */ /* 0x040fe400078e0204 */
[C---:B------:R-:W-:Y:S01]  /*77f0*/  IMAD R5, R29.reuse, R6, R5 ;  /* 0x000000061d057224 */ /* 0x040fe200078e0205 */
[----:B--2---:R-:W-:Y:S02]  /*7800*/  IABS R2, R10 ;  /* 0x0000000a00027213 */ /* 0x004fe40000000000 */
[----:B------:R-:W2:Y:S03]  /*7810*/  LDL R10, [R1+0x2950] ;  /* 0x00295000010a7983 */ /* 0x000ea60000100800 */
[----:B------:R-:W-:Y:S01]  /*7820*/  IMAD.HI.U32 R3, R28, R2, RZ ;  /* 0x000000021c037227 */ /* 0x000fe200078e00ff */
[----:B------:R3:W-:Y:S03]  /*7830*/  STL [R1+0x694], R0 ;  /* 0x0006940001007387 */ /* 0x0007e60000100800 */
[----:B------:R-:W-:Y:S01]  /*7840*/  IMAD.MOV R3, RZ, RZ, -R3 ;  /* 0x000000ffff037224 */ /* 0x000fe200078e0a03 */
[----:B------:R4:W-:Y:S03]  /*7850*/  STL [R1+0x674], R8 ;  /* 0x0006740801007387 */ /* 0x0009e60000100800 */
[----:B------:R-:W-:Y:S01]  /*7860*/  IMAD R2, R29, R3, R2 ;  /* 0x000000031d027224 */ /* 0x000fe200078e0202 */
[----:B------:R0:W-:Y:S01]  /*7870*/  STL [R1+0x678], R7 ;  /* 0x0006780701007387 */ /* 0x0001e20000100800 */
[----:B---3--:R-:W-:-:S03]  /*7880*/  IABS R0, R19 ;  /* 0x0000001300007213 */ /* 0x008fc60000000000 */
[----:B------:R-:W3:Y:S04]  /*7890*/  LDL R19, [R1+0x294c] ;  /* 0x00294c0001137983 */ /* 0x000ee80000100800 */
[----:B------:R1:W-:Y:S04]  /*78a0*/  STL [R1+0x67c], R5 ;  /* 0x00067c0501007387 */ /* 0x0003e80000100800 */
[----:B------:R0:W-:Y:S01]  /*78b0*/  STL [R1+0x684], R2 ;  /* 0x0006840201007387 */ /* 0x0001e20000100800 */
[----:B----4-:R-:W-:-:S03]  /*78c0*/  IABS R8, R14 ;  /* 0x0000000e00087213 */ /* 0x010fc60000000000 */
[----:B------:R-:W4:Y:S01]  /*78d0*/  LDL R14, [R1+0x2948] ;  /* 0x00294800010e7983 */ /* 0x000f220000100800 */
[----:B------:R-:W-:-:S04]  /*78e0*/  IMAD.HI.U32 R4, R28, R0, RZ ;  /* 0x000000001c047227 */ /* 0x000fc800078e00ff */
[----:B------:R-:W-:-:S04]  /*78f0*/  IMAD.HI.U32 R9, R28, R8, RZ ;  /* 0x000000081c097227 */ /* 0x000fc800078e00ff */
[----:B------:R-:W-:Y:S02]  /*7900*/  IMAD.MOV R4, RZ, RZ, -R4 ;  /* 0x000000ffff047224 */ /* 0x000fe400078e0a04 */
[----:B------:R-:W-:Y:S02]  /*7910*/  IMAD.MOV R9, RZ, RZ, -R9 ;  /* 0x000000ffff097224 */ /* 0x000fe400078e0a09 */
[C---:B------:R-:W-:Y:S02]  /*7920*/  IMAD R0, R29.reuse, R4, R0 ;  /* 0x000000041d007224 */ /* 0x040fe400078e0200 */
[----:B------:R-:W-:Y:S01]  /*7930*/  IMAD R8, R29, R9, R8 ;  /* 0x000000091d087224 */ /* 0x000fe200078e0208 */
[----:B-----5:R-:W-:Y:S02]  /*7940*/  IABS R3, R15 ;  /* 0x0000000f00037213 */ /* 0x020fe40000000000 */
[----:B------:R-:W5:Y:S03]  /*7950*/  LDL R15, [R1+0x2944] ;  /* 0x00294400010f7983 */ /* 0x000f660000100800 */
[----:B0-----:R-:W-:Y:S01]  /*7960*/  IMAD.HI.U32 R7, R28, R3, RZ ;  /* 0x000000031c077227 */ /* 0x001fe200078e00ff */
[----:B-1----:R-:W-:-:S02]  /*7970*/  IABS R5, R17 ;  /* 0x0000001100057213 */ /* 0x002fc40000000000 */
[----:B------:R-:W5:Y:S01]  /*7980*/  LDL R17, [R1+0x2940] ;  /* 0x0029400001117983 */ /* 0x000f620000100800 */
[----:B------:R-:W-:Y:S01]  /*7990*/  IMAD.MOV R7, RZ, RZ, -R7 ;  /* 0x000000ffff077224 */ /* 0x000fe200078e0a07 */
[----:B------:R-:W-:Y:S02]  /*79a0*/  IABS R2, R18 ;  /* 0x0000001200027213 */ /* 0x000fe40000000000 */
[----:B------:R-:W5:Y:S01]  /*79b0*/  LDL R18, [R1+0x293c] ;  /* 0x00293c0001127983 */ /* 0x000f620000100800 */
[----:B------:R-:W-:Y:S02]  /*79c0*/  IMAD R7, R29, R7, R3 ;  /* 0x000000071d077224 */ /* 0x000fe400078e0203 */
[C---:B------:R-:W-:Y:S01]  /*79d0*/  IMAD.HI.U32 R6, R28.reuse, R5, RZ ;  /* 0x000000051c067227 */ /* 0x040fe200078e00ff */
[----:B------:R2:W-:Y:S03]  /*79e0*/  STL [R1+0x680], R0 ;  /* 0x0006800001007387 */ /* 0x0005e60000100800 */
[----:B------:R-:W-:Y:S01]  /*79f0*/  IMAD.HI.U32 R4, R28, R2, RZ ;  /* 0x000000021c047227 */ /* 0x000fe200078e00ff */
[----:B------:R3:W-:Y:S04]  /*7a00*/  STL [R1+0x660], R8 ;  /* 0x0006600801007387 */ /* 0x0007e80000100800 */
[----:B------:R0:W-:Y:S01]  /*7a10*/  STL [R1+0x664], R7 ;  /* 0x0006640701007387 */ /* 0x0001e20000100800 */
[----:B------:R-:W-:-:S02]  /*7a20*/  IMAD.MOV R6, RZ, RZ, -R6 ;  /* 0x000000ffff067224 */ /* 0x000fc400078e0a06 */
        /* <DEDUP_REMOVED lines=16> */
[----:B------:R-:W-:Y:S02]  /*7b30*/  IMAD.MOV R7, RZ, RZ, -R7 ;  /* 0x000000ffff077224 */ /* 0x000fe400078e0a07 */
[C---:B------:R-:W-:Y:S02]  /*7b40*/  IMAD R0, R29.reuse, R3, R0 ;  /* 0x000000031d007224 */ /* 0x040fe400078e0200 */
[C---:B------:R-:W-:Y:S01]  /*7b50*/  IMAD R8, R29.reuse, R9, R8 ;  /* 0x000000091d087224 */ /* 0x040fe200078e0208 */
[----:B-----5:R-:W-:Y:S02]  /*7b60*/  IABS R5, R15 ;  /* 0x0000000f00057213 */ /* 0x020fe40000000000 */
[----:B------:R-:W5:Y:S01]  /*7b70*/  LDL R15, [R1+0x292c] ;  /* 0x00292c00010f7983 */ /* 0x000f620000100800 */
[----:B------:R-:W-:-:S02]  /*7b80*/  IMAD R7, R29, R7, R4 ;  /* 0x000000071d077224 */ /* 0x000fc400078e0204 */
[C---:B------:R-:W-:Y:S01]  /*7b90*/  IMAD.HI.U32 R6, R28.reuse, R5, RZ ;  /* 0x000000051c067227 */ /* 0x040fe200078e00ff */
[----:B-1----:R-:W-:Y:S02]  /*7ba0*/  IABS R2, R17 ;  /* 0x0000001100027213 */ /* 0x002fe40000000000 */
[----:B------:R-:W5:Y:S03]  /*7bb0*/  LDL R17, [R1+0x2928] ;  /* 0x0029280001117983 */ /* 0x000f660000100800 */
[----:B------:R-:W-:Y:S01]  /*7bc0*/  IMAD.HI.U32 R3, R28, R2, RZ ;  /* 0x000000021c037227 */ /* 0x000fe200078e00ff */
[----:B------:R0:W-:Y:S03]  /*7bd0*/  STL [R1+0x66c], R0 ;  /* 0x00066c0001007387 */ /* 0x0001e60000100800 */
[----:B------:R-:W-:Y:S01]  /*7be0*/  IMAD.MOV R6, RZ, RZ, -R6 ;  /* 0x000000ffff067224 */ /* 0x000fe200078e0a06 */
[----:B------:R2:W-:Y:S01]  /*7bf0*/  STL [R1+0x64c], R8 ;  /* 0x00064c0801007387 */ /* 0x0005e20000100800 */
[----:B------:R-:W-:-:S03]  /*7c00*/  IMAD.MOV R3, RZ, RZ, -R3 ;  /* 0x000000ffff037224 */ /* 0x000fc600078e0a03 */
[----:B------:R-:W-:Y:S01]  /*7c10*/  STL [R1+0x650], R7 ;  /* 0x0006500701007387 */ /* 0x000fe20000100800 */
[----:B0-----:R-:W-:Y:S01]  /*7c20*/  IABS R0, R18 ;  /* 0x0000001200007213 */ /* 0x001fe20000000000 */
[C---:B------:R-:W-:Y:S02]  /*7c30*/  IMAD R5, R29.reuse, R6, R5 ;  /* 0x000000061d057224 */ /* 0x040fe400078e0205 */
        /* <DEDUP_REMOVED lines=18> */
[----:B------:R-:W-:-:S02]  /*7d60*/  IMAD R7, R29, R7, R3 ;  /* 0x000000071d077224 */ /* 0x000fc400078e0203 */
[C---:B------:R-:W-:Y:S01]  /*7d70*/  IMAD.HI.U32 R6, R28.reuse, R5, RZ ;  /* 0x000000051c067227 */ /* 0x040fe200078e00ff */
[----:B-----5:R-:W-:Y:S02]  /*7d80*/  IABS R2, R15 ;  /* 0x0000000f00027213 */ /* 0x020fe40000000000 */
[----:B------:R-:W5:Y:S03]  /*7d90*/  LDL R15, [R1+0x2914] ;  /* 0x00291400010f7983 */ /* 0x000f660000100800 */
[----:B------:R-:W-:Y:S01]  /*7da0*/  IMAD.HI.U32 R4, R28, R2, RZ ;  /* 0x000000021c047227 */ /* 0x000fe200078e00ff */
[----:B------:R0:W-:Y:S03]  /*7db0*/  STL [R1+0x658], R0 ;  /* 0x0006580001007387 */ /* 0x0001e60000100800 */
[----:B------:R-:W-:Y:S01]  /*7dc0*/  IMAD.MOV R6, RZ, RZ, -R6 ;  /* 0x000000ffff067224 */ /* 0x000fe200078e0a06 */
[----:B------:R1:W-:Y:S01]  /*7dd0*/  STL [R1+0x638], R8 ;  /* 0x0006380801007387 */ /* 0x0003e20000100800 */
[----:B------:R-:W-:-:S03]  /*7de0*/  IMAD.MOV R4, RZ, RZ, -R4 ;  /* 0x000000ffff047224 */ /* 0x000fc600078e0a04 */
        /* <DEDUP_REMOVED lines=35> */
[----:B------:R2:W-:Y:S04]  /*8020*/  STL [R1+0x62c], R5 ;  /* 0x00062c0501007387 */ /* 0x0005e80000100800 */
[----:B------:R3:W-:Y:S01]  /*8030*/  STL [R1+0x634], R2 ;  /* 0x0006340201007387 */ /* 0x0007e20000100800 */
[----:B0-----:R-:W-:-:S03]  /*8040*/  IABS R8, R17 ;  /* 0x0000001100087213 */ /* 0x001fc60000000000 */
[----:B------:R-:W5:Y:S01]  /*8050*/  LDL R17, [R1+0x28f8] ;  /* 0x0028f80001117983 */ /* 0x000f620000100800 */
[C---:B------:R-:W-:Y:S01]  /*8060*/  IMAD.HI.U32 R4, R28.reuse, R0, RZ ;  /* 0x000000001c047227 */ /* 0x040fe200078e00ff */
[----:B------:R-:W-:Y:S02]  /*8070*/  IABS R3, R18 ;  /* 0x0000001200037213 */ /* 0x000fe40000000000 */
[----:B------:R-:W5:Y:S01]  /*8080*/  LDL R18, [R1+0x28f4] ;  /* 0x0028f40001127983 */ /* 0x000f620000100800 */
        /* <DEDUP_REMOVED lines=29> */
[----:B------:R-:W-:-:S04]  /*8260*/  IMAD.HI.U32 R3, R28, R0, RZ ;  /* 0x000000001c037227 */ /* 0x000fc800078e00ff */
[C---:B------:R-:W-:Y:S01]  /*8270*/  IMAD.HI.U32 R9, R28.reuse, R8, RZ ;  /* 0x000000081c097227 */ /* 0x040fe200078e00ff */
[----:B0-----:R-:W-:Y:S02]  /*8280*/  IABS R5, R18 ;  /* 0x0000001200057213 */ /* 0x001fe40000000000 */
[----:B------:R-:W5:Y:S01]  /*8290*/  LDL R18, [R1+0x28dc] ;  /* 0x0028dc0001127983 */ /* 0x000f620000100800 */
        /* <DEDUP_REMOVED lines=35> */
[----:B------:R-:W-:-:S04]  /*84d0*/  IMAD.MOV R7, RZ, RZ, -R7 ;  /* 0x000000ffff077224 */ /* 0x000fc800078e0a07 */
[----:B------:R-:W-:Y:S01]  /*84e0*/  IMAD R7, R29, R7, R3 ;  /* 0x000000071d077224 */ /* 0x000fe200078e0203 */
[----:B------:R-:W-:Y:S02]  /*84f0*/  IABS R2, R18 ;  /* 0x0000001200027213 */ /* 0x000fe40000000000 */
        /* <DEDUP_REMOVED lines=25> */
[C---:B------:R-:W-:Y:S02]  /*8690*/  IMAD R8, R29.reuse, R9, R8 ;  /* 0x000000091d087224 */ /* 0x040fe400078e0208 */
[----:B------:R-:W-:Y:S01]  /*86a0*/  IMAD R7, R29, R7, R4 ;  /* 0x000000071d077224 */ /* 0x000fe200078e0204 */
[----:B-----5:R-:W-:-:S02]  /*86b0*/  IABS R5, R15 ;  /* 0x0000000f00057213 */ /* 0x020fc40000000000 */
[----:B------:R-:W5:Y:S03]  /*86c0*/  LDL R15, [R1+0x28bc] ;  /* 0x0028bc00010f7983 */ /* 0x000f660000100800 */
        /* <DEDUP_REMOVED lines=31> */
[----:B------:R-:W-:Y:S01]  /*88c0*/  IMAD.MOV R6, RZ, RZ, -R6 ;  /* 0x000000ffff067224 */ /* 0x000fe200078e0a06 */
[----:B-----5:R-:W-:Y:S02]  /*88d0*/  IABS R2, R15 ;  /* 0x0000000f00027213 */ /* 0x020fe40000000000 */
[----:B------:R-:W5:Y:S03]  /*88e0*/  LDL R15, [R1+0x289c] ;  /* 0x00289c00010f7983 */ /* 0x000f660000100800 */
[----:B------:R-:W-:Y:S01]  /*88f0*/  IMAD.HI.U32 R4, R28, R2, RZ ;  /* 0x000000021c047227 */ /* 0x000fe200078e00ff */
[----:B------:R0:W-:Y:S04]  /*8900*/  STL [R1+0x5e0], R0 ;  /* 0x0005e00001007387 */ /* 0x0001e80000100800 */
[----:B------:R1:W-:Y:S01]  /*8910*/  STL [R1+0x5c0], R8 ;  /* 0x0005c00801007387 */ /* 0x0003e20000100800 */
[----:B------:R-:W-:-:S03]  /*8920*/  IMAD.MOV R4, RZ, RZ, -R4 ;  /* 0x000000ffff047224 */ /* 0x000fc600078e0a04 */
[----:B------:R-:W-:Y:S01]  /*8930*/  STL [R1+0x5c4], R7 ;  /* 0x0005c40701007387 */ /* 0x000fe20000100800 */
[----:B0-----:R-:W-:-:S03]  /*8940*/  IABS R0, R17 ;  /* 0x0000001100007213 */ /* 0x001fc60000000000 */
[----:B------:R-:W5:Y:S01]  /*8950*/  LDL R17, [R1+0x2898] ;  /* 0x0028980001117983 */ /* 0x000f620000100800 */
[C---:B------:R-:W-:Y:S02]  /*8960*/  IMAD R5, R29.reuse, R6, R5 ;  /* 0x000000061d057224 */ /* 0x040fe400078e0205 */
[----:B------:R-:W-:-:S03]  /*8970*/  IMAD R2, R29, R4, R2 ;  /* 0x000000041d027224 */ /* 0x000fc600078e0202 */
[----:B------:R3:W-:Y:S04]  /*8980*/  STL [R1+0x5c8], R5 ;  /* 0x0005c80501007387 */ /* 0x0007e80000100800 */
[----:B------:R4:W-:Y:S01]  /*8990*/  STL [R1+0x5d0], R2 ;  /* 0x0005d00201007387 */ /* 0x0009e20000100800 */
[----:B-1----:R-:W-:-:S03]  /*89a0*/  IABS R8, R18 ;  /* 0x0000001200087213 */ /* 0x002fc60000000000 */
        /* <DEDUP_REMOVED lines=283> */
[----:B------:R-:W-:Y:S02]  /*9b60*/  IMAD R7, R29, R7, R3 ;  /* 0x000000071d077224 */ /* 0x000fe400078e0203 */
[C---:B------:R-:W-:Y:S01]  /*9b70*/  IMAD.HI.U32 R6, R28.reuse, R5, RZ ;  /* 0x000000051c067227 */ /* 0x040fe200078e00ff */
[----:B------:R-:W-:Y:S02]  /*9b80*/  IABS R2, R18 ;  /* 0x0000001200027213 */ /* 0x000fe40000000000 */
[----:B------:R-:W5:Y:S04]  /*9b90*/  LDL R18, [R1+0x27d4] ;  /* 0x0027d40001127983 */ /* 0x000f680000100800 */
        /* <DEDUP_REMOVED lines=1647> */
[----:B------:R-:W-:Y:S01]  /*10290*/  IMAD.HI.U32 R6, R28, R5, RZ ;  /* 0x000000051c067227 */ /* 0x000fe200078e00ff */
[----:B-1----:R-:W-:-:S03]  /*102a0*/  IABS R2, R17 ;  /* 0x0000001100027213 */ /* 0x002fc60000000000 */
[----:B------:R-:W-:Y:S01]  /*102b0*/  IMAD.MOV R6, RZ, RZ, -R6 ;  /* 0x000000ffff067224 */ /* 0x000fe200078e0a06 */
[----:B------:R-:W5:Y:S01]  /*102c0*/  LDL R17, [R1+0x2390] ;  /* 0x0023900001117983 */ /* 0x000f620000100800 */
[----:B------:R-:W-:-:S03]  /*102d0*/  IMAD.HI.U32 R3, R28, R2, RZ ;  /* 0x000000021c037227 */ /* 0x000fc600078e00ff */
[----:B------:R0:W-:Y:S01]  /*102e0*/  STL [R1+0x1b4], R0 ;  /* 0x0001b40001007387 */ /* 0x0001e20000100800 */
[----:B------:R-:W-:-:S03]  /*102f0*/  IMAD.MOV R3, RZ, RZ, -R3 ;  /* 0x000000ffff037224 */ /* 0x000fc600078e0a03 */
[----:B------:R2:W-:Y:S01]  /*10300*/  STL [R1+0x70], R8 ;  /* 0x0000700801007387 */ /* 0x0005e20000100800 */
[----:B------:R-:W-:-:S03]  /*10310*/  IMAD R5, R29, R6, R5 ;  /* 0x000000061d057224 */ /* 0x000fc600078e0205 */
[----:B------:R-:W-:Y:S01]  /*10320*/  STL [R1+0x74], R7 ;  /* 0x0000740701007387 */ /* 0x000fe20000100800 */
[----:B0-----:R-:W-:-:S03]  /*10330*/  IABS R0, R18 ;  /* 0x0000001200007213 */ /* 0x001fc60000000000 */
        /* <DEDUP_REMOVED lines=11> */
[----:B------:R-:W-:Y:S02]  /*103f0*/  IMAD.MOV R4, RZ, RZ, -R4 ;  /* 0x000000ffff047224 */ /* 0x000fe400078e0a04 */
[----:B------:R-:W-:-:S04]  /*10400*/  IMAD.HI.U32 R9, R28, R8, RZ ;  /* 0x000000081c097227 */ /* 0x000fc800078e00ff */
[----:B------:R-:W-:-:S04]  /*10410*/  IMAD.HI.U32 R7, R28, R3, RZ ;  /* 0x000000031c077227 */ /* 0x000fc800078e00ff */
[----:B------:R-:W-:Y:S02]  /*10420*/  IMAD R0, R29, R4, R0 ;  /* 0x000000041d007224 */ /* 0x000fe400078e0200 */
[----:B------:R-:W-:-:S04]  /*10430*/  IMAD.HI.U32 R6, R28, R5, RZ ;  /* 0x000000051c067227 */ /* 0x000fc800078e00ff */
[----:B------:R-:W-:Y:S02]  /*10440*/  IMAD.MOV R9, RZ, RZ, -R9 ;  /* 0x000000ffff097224 */ /* 0x000fe400078e0a09 */
[----:B------:R-:W-:Y:S02]  /*10450*/  IMAD.MOV R7, RZ, RZ, -R7 ;  /* 0x000000ffff077224 */ /* 0x000fe400078e0a07 */
[----:B------:R-:W-:Y:S02]  /*10460*/  IMAD.MOV R6, RZ, RZ, -R6 ;  /* 0x000000ffff067224 */ /* 0x000fe400078e0a06 */
[----:B------:R-:W-:Y:S01]  /*10470*/  IMAD R8, R29, R9, R8 ;  /* 0x000000091d087224 */ /* 0x000fe200078e0208 */
[----:B-----5:R-:W-:Y:S02]  /*10480*/  IABS R2, R15 ;  /* 0x0000000f00027213 */ /* 0x020fe40000000000 */
[----:B------:R-:W5:Y:S03]  /*10490*/  LDL R15, [R1+0x237c] ;  /* 0x00237c00010f7983 */ /* 0x000f660000100800 */
[----:B------:R-:W-:-:S04]  /*104a0*/  IMAD.HI.U32 R4, R28, R2, RZ ;  /* 0x000000021c047227 */ /* 0x000fc800078e00ff */
[----:B------:R-:W-:Y:S02]  /*104b0*/  IMAD.MOV R4, RZ, RZ, -R4 ;  /* 0x000000ffff047224 */ /* 0x000fe400078e0a04 */
[C---:B------:R-:W-:Y:S01]  /*104c0*/  IMAD R7, R29.reuse, R7, R3 ;  /* 0x000000071d077224 */ /* 0x040fe200078e0203 */
[----:B------:R0:W-:Y:S01]  /*104d0*/  STL [R1+0x188], R0 ;  /* 0x0001880001007387 */ /* 0x0001e20000100800 */
[C---:B------:R-:W-:Y:S02]  /*104e0*/  IMAD R5, R29.reuse, R6, R5 ;  /* 0x000000061d057224 */ /* 0x040fe400078e0205 */
[----:B------:R-:W-:Y:S01]  /*104f0*/  IMAD R2, R29, R4, R2 ;  /* 0x000000041d027224 */ /* 0x000fe200078e0202 */
[----:B------:R1:W-:Y:S04]  /*10500*/  STL [R1+0x140], R8 ;  /* 0x0001400801007387 */ /* 0x0003e80000100800 */
[----:B------:R-:W-:Y:S01]  /*10510*/  STL [R1+0x144], R7 ;  /* 0x0001440701007387 */ /* 0x000fe20000100800 */
[----:B0-----:R-:W-:-:S03]  /*10520*/  IABS R0, R17 ;  /* 0x0000001100007213 */ /* 0x001fc60000000000 */
[----:B------:R-:W5:Y:S04]  /*10530*/  LDL R17, [R1+0x2378] ;  /* 0x0023780001117983 */ /* 0x000f680000100800 */
        /* <DEDUP_REMOVED lines=20> */
[----:B------:R0:W-:Y:S01]  /*10680*/  STL [R1+0x104], R8 ;  /* 0x0001040801007387 */ /* 0x0001e20000100800 */
[----:B------:R-:W-:-:S03]  /*10690*/  IMAD.HI.U32 R6, R28, R5, RZ ;  /* 0x000000051c067227 */ /* 0x000fc600078e00ff */
[----:B------:R1:W-:Y:S01]  /*106a0*/  STL [R1+0x108], R7 ;  /* 0x0001080701007387 */ /* 0x0003e20000100800 */
[----:B------:R-:W-:Y:S01]  /*106b0*/  IMAD.HI.U32 R3, R28, R2, RZ ;  /* 0x000000021c037227 */ /* 0x000fe200078e00ff */
[----:B-----5:R-:W-:Y:S02]  /*106c0*/  IABS R0, R15 ;  /* 0x0000000f00007213 */ /* 0x020fe40000000000 */
[----:B------:R-:W5:Y:S01]  /*106d0*/  LDL R15, [R1+0x2364] ;  /* 0x00236400010f7983 */ /* 0x000f620000100800 */
[----:B------:R-:W-:Y:S02]  /*106e0*/  IMAD.MOV R6, RZ, RZ, -R6 ;  /* 0x000000ffff067224 */ /* 0x000fe400078e0a06 */
[----:B------:R-:W-:Y:S02]  /*106f0*/  IMAD.MOV R3, RZ, RZ, -R3 ;  /* 0x000000ffff037224 */ /* 0x000fe400078e0a03 */
[C---:B------:R-:W-:Y:S02]  /*10700*/  IMAD R5, R29.reuse, R6, R5 ;  /* 0x000000061d057224 */ /* 0x040fe400078e0205 */
[----:B------:R-:W-:-:S03]  /*10710*/  IMAD R2, R29, R3, R2 ;  /* 0x000000031d027224 */ /* 0x000fc600078e0202 */
[----:B------:R2:W-:Y:S01]  /*10720*/  STL [R1+0x110], R5 ;  /* 0x0001100501007387 */ /* 0x0005e20000100800 */
[----:B0-----:R-:W-:-:S03]  /*10730*/  IABS R8, R17 ;  /* 0x0000001100087213 */ /* 0x001fc60000000000 */
[----:B------:R-:W5:Y:S04]  /*10740*/  LDL R17, [R1+0x2360] ;  /* 0x0023600001117983 */ /* 0x000f680000100800 */
[----:B------:R3:W-:Y:S01]  /*10750*/  STL [R1+0x128], R2 ;  /* 0x0001280201007387 */ /* 0x0007e20000100800 */
        /* <DEDUP_REMOVED lines=12> */
[----:B------:R-:W2:Y:S03]  /*10820*/  LDL R10, [R1+0x2358] ;  /* 0x00235800010a7983 */ /* 0x000ea60000100800 */
[----:B------:R-:W-:-:S04]  /*10830*/  IMAD.HI.U32 R6, R28, R5, RZ ;  /* 0x000000051c067227 */ /* 0x000fc800078e00ff */
[----:B------:R-:W-:-:S04]  /*10840*/  IMAD.MOV R6, RZ, RZ, -R6 ;  /* 0x000000ffff067224 */ /* 0x000fc800078e0a06 */
[----:B------:R-:W-:Y:S01]  /*10850*/  IMAD R5, R29, R6, R5 ;  /* 0x000000061d057224 */ /* 0x000fe200078e0205 */
[----:B---3--:R-:W-:Y:S02]  /*10860*/  IABS R2, R19 ;  /* 0x0000001300027213 */ /* 0x008fe40000000000 */
[----:B------:R-:W3:Y:S04]  /*10870*/  LDL R19, [R1+0x2354] ;  /* 0x0023540001137983 */ /* 0x000ee80000100800 */
[----:B------:R4:W-:Y:S04]  /*10880*/  STL [R1+0x118], R0 ;  /* 0x0001180001007387 */ /* 0x0009e80000100800 */
[----:B------:R5:W-:Y:S04]  /*10890*/  STL [R1+0xc8], R8 ;  /* 0x0000c80801007387 */ /* 0x000be80000100800 */
[----:B------:R-:W-:Y:S01]  /*108a0*/  STL [R1+0xcc], R7 ;  /* 0x0000cc0701007387 */ /* 0x000fe20000100800 */
[----:B----4-:R-:W-:-:S03]  /*108b0*/  IABS R0, R14 ;  /* 0x0000000e00007213 */ /* 0x010fc60000000000 */
[----:B------:R0:W-:Y:S04]  /*108c0*/  STL [R1+0xd0], R5 ;  /* 0x0000d00501007387 */ /* 0x0001e80000100800 */
[----:B------:R-:W4:Y:S01]  /*108d0*/  LDL R14, [R1+0x2350] ;  /* 0x00235000010e7983 */ /* 0x000f220000100800 */
[----:B------:R-:W-:-:S04]  /*108e0*/  IMAD.HI.U32 R4, R28, R2, RZ ;  /* 0x000000021c047227 */ /* 0x000fc800078e00ff */
[----:B------:R-:W-:-:S04]  /*108f0*/  IMAD.MOV R4, RZ, RZ, -R4 ;  /* 0x000000ffff047224 */ /* 0x000fc800078e0a04 */
[----:B------:R-:W-:-:S05]  /*10900*/  IMAD R2, R29, R4, R2 ;  /* 0x000000041d027224 */ /* 0x000fca00078e0202 */
[----:B------:R2:W-:Y:S01]  /*10910*/  STL [R1+0xf0], R2 ;  /* 0x0000f00201007387 */ /* 0x0005e20000100800 */
[----:B-----5:R-:W-:Y:S01]  /*10920*/  IABS R8, R15 ;  /* 0x0000000f00087213 */ /* 0x020fe20000000000 */
[C---:B------:R-:W-:Y:S02]  /*10930*/  IMAD.HI.U32 R3, R28.reuse, R0, RZ ;  /* 0x000000001c037227 */ /* 0x040fe400078e00ff */
[----:B------:R-:W5:Y:S04]  /*10940*/  LDL R15, [R1+0x234c] ;  /* 0x00234c00010f7983 */ /* 0x000f680000100800 */
[----:B------:R-:W5:Y:S01]  /*10950*/  LDL R16, [R1+0x2348] ;  /* 0x0023480001107983 */ /* 0x000f620000100800 */
[----:B------:R-:W-:Y:S02]  /*10960*/  IMAD.MOV R3, RZ, RZ, -R3 ;  /* 0x000000ffff037224 */ /* 0x000fe400078e0a03 */
[----:B------:R-:W-:-:S04]  /*10970*/  IMAD.HI.U32 R9, R28, R8, RZ ;  /* 0x000000081c097227 */ /* 0x000fc800078e00ff */
[----:B------:R-:W-:Y:S01]  /*10980*/  IMAD R0, R29, R3, R0 ;  /* 0x000000031d007224 */ /* 0x000fe200078e0200 */
[----:B0-----:R-:W-:Y:S01]  /*10990*/  IABS R5, R17 ;  /* 0x0000001100057213 */ /* 0x001fe20000000000 */
[----:B------:R-:W-:Y:S01]  /*109a0*/  IMAD.MOV R9, RZ, RZ, -R9 ;  /* 0x000000ffff097224 */ /* 0x000fe200078e0a09 */
[----:B------:R-:W-:Y:S02]  /*109b0*/  IABS R4, R18 ;  /* 0x0000001200047213 */ /* 0x000fe40000000000 */
[----:B------:R-:W5:Y:S01]  /*109c0*/  LDL R18, [R1+0x2344] ;  /* 0x0023440001127983 */ /* 0x000f620000100800 */
[----:B------:R-:W-:-:S04]  /*109d0*/  IMAD.HI.U32 R7, R28, R5, RZ ;  /* 0x000000051c077227 */ /* 0x000fc800078e00ff */
[----:B------:R-:W-:-:S04]  /*109e0*/  IMAD.HI.U32 R6, R28, R4, RZ ;  /* 0x000000041c067227 */ /* 0x000fc800078e00ff */
[----:B------:R-:W-:Y:S02]  /*109f0*/  IMAD.MOV R7, RZ, RZ, -R7 ;  /* 0x000000ffff077224 */ /* 0x000fe400078e0a07 */
[----:B------:R-:W-:Y:S02]  /*10a00*/  IMAD.MOV R6, RZ, RZ, -R6 ;  /* 0x000000ffff067224 */ /* 0x000fe400078e0a06 */
[C---:B------:R-:W-:Y:S02]  /*10a10*/  IMAD R8, R29.reuse, R9, R8 ;  /* 0x000000091d087224 */ /* 0x040fe400078e0208 */
[C---:B------:R-:W-:Y:S02]  /*10a20*/  IMAD R7, R29.reuse, R7, R5 ;  /* 0x000000071d077224 */ /* 0x040fe400078e0205 */
[C---:B------:R-:W-:Y:S01]  /*10a30*/  IMAD R4, R29.reuse, R6, R4 ;  /* 0x000000061d047224 */ /* 0x040fe200078e0204 */
[----:B--2---:R-:W-:Y:S02]  /*10a40*/  IABS R2, R10 ;  /* 0x0000000a00027213 */ /* 0x004fe40000000000 */
[----:B------:R-:W2:Y:S03]  /*10a50*/  LDL R10, [R1+0x2340] ;  /* 0x00234000010a7983 */ /* 0x000ea60000100800 */
[----:B------:R-:W-:Y:S01]  /*10a60*/  IMAD.HI.U32 R3, R28, R2, RZ ;  /* 0x000000021c037227 */ /* 0x000fe200078e00ff */
[----:B------:R3:W-:Y:S03]  /*10a70*/  STL [R1+0xd8], R0 ;  /* 0x0000d80001007387 */ /* 0x0007e60000100800 */
[----:B------:R-:W-:Y:S01]  /*10a80*/  IMAD.MOV R3, RZ, RZ, -R3 ;  /* 0x000000ffff037224 */ /* 0x000fe200078e0a03 */
[----:B------:R-:W-:Y:S03]  /*10a90*/  STL [R1+0x24], R8 ;  /* 0x0000240801007387 */ /* 0x000fe60000100800 */
[----:B------:R-:W-:Y:S01]  /*10aa0*/  IMAD R2, R29, R3, R2 ;  /* 0x000000031d027224 */ /* 0x000fe200078e0202 */
[----:B------:R-:W-:Y:S01]  /*10ab0*/  STL [R1+0x20], R7 ;  /* 0x0000200701007387 */ /* 0x000fe20000100800 */
[----:B---3--:R-:W-:-:S03]  /*10ac0*/  IABS R0, R19 ;  /* 0x0000001300007213 */ /* 0x008fc60000000000 */
[----:B------:R-:W3:Y:S04]  /*10ad0*/  LDL R17, [R1+0x233c] ;  /* 0x00233c0001117983 */ /* 0x000ee80000100800 */
[----:B------:R-:W3:Y:S04]  /*10ae0*/  LDL R19, [R1+0x2338] ;  /* 0x0023380001137983 */ /* 0x000ee80000100800 */
[----:B------:R4:W-:Y:S04]  /*10af0*/  STL [R1+0x1c], R4 ;  /* 0x00001c0401007387 */ /* 0x0009e80000100800 */
[----:B------:R0:W-:Y:S01]  /*10b00*/  STL [R1+0x18], R2 ;  /* 0x0000180201007387 */ /* 0x0001e20000100800 */
[----:B----4-:R-:W-:-:S03]  /*10b10*/  IABS R4, R14 ;  /* 0x0000000e00047213 */ /* 0x010fc60000000000 */
[----:B------:R-:W4:Y:S01]  /*10b20*/  LDL R14, [R1+0x2334] ;  /* 0x00233400010e7983 */ /* 0x000f220000100800 */
[----:B------:R-:W-:-:S04]  /*10b30*/  IMAD.HI.U32 R5, R28, R0, RZ ;  /* 0x000000001c057227 */ /* 0x000fc800078e00ff */
[----:B------:R-:W-:-:S04]  /*10b40*/  IMAD.MOV R5, RZ, RZ, -R5 ;  /* 0x000000ffff057224 */ /* 0x000fc800078e0a05 */
[----:B------:R-:W-:Y:S01]  /*10b50*/  IMAD R0, R29, R5, R0 ;  /* 0x000000051d007224 */ /* 0x000fe200078e0200 */
[----:B-----5:R-:W-:Y:S02]  /*10b60*/  IABS R3, R15 ;  /* 0x0000000f00037213 */ /* 0x020fe40000000000 */
[----:B------:R-:W5:Y:S01]  /*10b70*/  LDL R15, [R1+0x2330] ;  /* 0x00233000010f7983 */ /* 0x000f620000100800 */
[----:B0-----:R-:W-:Y:S01]  /*10b80*/  IABS R2, R16 ;  /* 0x0000001000027213 */ /* 0x001fe20000000000 */
[----:B------:R-:W-:-:S04]  /*10b90*/  IMAD.HI.U32 R7, R28, R4, RZ ;  /* 0x000000041c077227 */ /* 0x000fc800078e00ff */
[----:B------:R-:W-:-:S04]  /*10ba0*/  IMAD.HI.U32 R9, R28, R2, RZ ;  /* 0x000000021c097227 */ /* 0x000fc800078e00ff */
[----:B------:R-:W-:-:S04]  /*10bb0*/  IMAD.MOV R8, RZ, RZ, -R7 ;  /* 0x000000ffff087224 */ /* 0x000fc800078e0a07 */
[----:B------:R-:W-:Y:S01]  /*10bc0*/  IMAD R8, R29, R8, R4 ;  /* 0x000000081d087224 */ /* 0x000fe200078e0204 */
[----:B------:R-:W-:Y:S02]  /*10bd0*/  IABS R6, R18 ;  /* 0x0000001200067213 */ /* 0x000fe40000000000 */
[----:B------:R-:W5:Y:S04]  /*10be0*/  LDL R18, [R1+0x232c] ;  /* 0x00232c0001127983 */ /* 0x000f680000100800 */
[----:B------:R0:W-:Y:S02]  /*10bf0*/  STL [R1+0x14], R0 ;  /* 0x0000140001007387 */ /* 0x0001e40000100800 */
[----:B0-----:R-:W-:Y:S02]  /*10c00*/  IMAD.MOV.U32 R0, RZ, RZ, R6 ;  /* 0x000000ffff007224 */ /* 0x001fe400078e0006 */
[----:B------:R-:W-:-:S04]  /*10c10*/  IMAD.HI.U32 R6, R28, R3, RZ ;  /* 0x000000031c067227 */ /* 0x000fc800078e00ff */
[----:B------:R-:W-:Y:S02]  /*10c20*/  IMAD.MOV R7, RZ, RZ, -R6 ;  /* 0x000000ffff077224 */ /* 0x000fe400078e0a06 */
[----:B------:R-:W-:Y:S02]  /*10c30*/  IMAD.MOV R6, RZ, RZ, -R9 ;  /* 0x000000ffff067224 */ /* 0x000fe400078e0a09 */
[C---:B------:R-:W-:Y:S02]  /*10c40*/  IMAD R4, R29.reuse, R7, R3 ;  /* 0x000000071d047224 */ /* 0x040fe400078e0203 */
[----:B------:R-:W-:Y:S01]  /*10c50*/  IMAD R2, R29, R6, R2 ;  /* 0x000000061d027224 */ /* 0x000fe200078e0202 */
[----:B------:R-:W-:Y:S04]  /*10c60*/  STL [R1+0x10], R8 ;  /* 0x0000100801007387 */ /* 0x000fe80000100800 */
[----:B------:R-:W-:Y:S04]  /*10c70*/  STL [R1+0xc], R4 ;  /* 0x00000c0401007387 */ /* 0x000fe80000100800 */
[----:B------:R-:W-:Y:S01]  /*10c80*/  STL [R1+0x8], R2 ;  /* 0x0000080201007387 */ /* 0x000fe20000100800 */
[----:B--2---:R-:W-:Y:S01]  /*10c90*/  IABS R5, R10 ;  /* 0x0000000a00057213 */ /* 0x004fe20000000000 */
[----:B------:R-:W-:-:S04]  /*10ca0*/  IMAD.HI.U32 R10, R28, R0, RZ ;  /* 0x000000001c0a7227 */ /* 0x000fc800078e00ff */
[----:B------:R-:W-:-:S04]  /*10cb0*/  IMAD.MOV R9, RZ, RZ, -R10 ;  /* 0x000000ffff097224 */ /* 0x000fc800078e0a0a */
[----:B------:R-:W-:-:S05]  /*10cc0*/  IMAD R0, R29, R9, R0 ;  /* 0x000000091d007224 */ /* 0x000fca00078e0200 */
[----:B------:R0:W-:Y:S01]  /*10cd0*/  STL [R1+0x4], R0 ;  /* 0x0000040001007387 */ /* 0x0001e20000100800 */
[----:B---3--:R-:W-:-:S03]  /*10ce0*/  IABS R27, R17 ;  /* 0x00000011001b7213 */ /* 0x008fc60000000000 */
[----:B------:R-:W2:Y:S01]  /*10cf0*/  LDL R17, [R1+0x2328] ;  /* 0x0023280001117983 */ /* 0x000ea20000100800 */
[----:B----4-:R-:W-:-:S03]  /*10d00*/  IABS R25, R14 ;  /* 0x0000000e00197213 */ /* 0x010fc60000000000 */
[----:B------:R-:W3:Y:S01]  /*10d10*/  LDL R14, [R1+0x2320] ;  /* 0x00232000010e7983 */ /* 0x000ee20000100800 */
[----:B------:R-:W-:-:S03]  /*10d20*/  IABS R26, R19 ;  /* 0x00000013001a7213 */ /* 0x000fc60000000000 */
[----:B------:R-:W4:Y:S01]  /*10d30*/  LDL R19, [R1+0x2324] ;  /* 0x0023240001137983 */ /* 0x000f220000100800 */
[----:B------:R-:W-:-:S04]  /*10d40*/  IMAD.HI.U32 R3, R28, R5, RZ ;  /* 0x000000051c037227 */ /* 0x000fc800078e00ff */
[----:B0-----:R-:W-:-:S04]  /*10d50*/  IMAD.MOV R0, RZ, RZ, -R3 ;  /* 0x000000ffff007224 */ /* 0x001fc800078e0a03 */
[----:B------:R-:W-:Y:S01]  /*10d60*/  IMAD R0, R29, R0, R5 ;  /* 0x000000001d007224 */ /* 0x000fe200078e0205 */
[----:B-----5:R-:W-:Y:S02]  /*10d70*/  IABS R24, R15 ;  /* 0x0000000f00187213 */ /* 0x020fe40000000000 */
[----:B------:R-:W5:Y:S01]  /*10d80*/  LDL R15, [R1+0x231c] ;  /* 0x00231c00010f7983 */ /* 0x000f620000100800 */
[----:B------:R-:W-:-:S03]  /*10d90*/  IMAD.HI.U32 R2, R28, R27, RZ ;  /* 0x0000001b1c027227 */ /* 0x000fc600078e00ff */
[----:B------:R0:W-:Y:S01]  /*10da0*/  STL [R1], R0 ;  /* 0x0000000001007387 */ /* 0x0001e20000100800 */
[----:B------:R-:W-:-:S04]  /*10db0*/  IMAD.HI.U32 R4, R28, R25, RZ ;  /* 0x000000191c047227 */ /* 0x000fc800078e00ff */
[----:B------:R-:W-:-:S04]  /*10dc0*/  IMAD.HI.U32 R5, R28, R24, RZ ;  /* 0x000000181c057227 */ /* 0x000fc800078e00ff */
[----:B0-----:R-:W-:-:S04]  /*10dd0*/  IMAD.HI.U32 R0, R28, R26, RZ ;  /* 0x0000001a1c007227 */ /* 0x001fc800078e00ff */
[----:B------:R-:W-:Y:S02]  /*10de0*/  IMAD.MOV R3, RZ, RZ, -R2 ;  /* 0x000000ffff037224 */ /* 0x000fe400078e0a02 */
[----:B------:R-:W-:Y:S02]  /*10df0*/  IMAD.MOV R2, RZ, RZ, -R0 ;  /* 0x000000ffff027224 */ /* 0x000fe400078e0a00 */
[----:B------:R-:W-:Y:S02]  /*10e00*/  IMAD.MOV R0, RZ, RZ, -R4 ;  /* 0x000000ffff007224 */ /* 0x000fe400078e0a04 */
[----:B------:R-:W-:Y:S02]  /*10e10*/  IMAD.MOV R4, RZ, RZ, -R5 ;  /* 0x000000ffff047224 */ /* 0x000fe400078e0a05 */
[C---:B------:R-:W-:Y:S02]  /*10e20*/  IMAD R27, R29.reuse, R3, R27 ;  /* 0x000000031d1b7224 */ /* 0x040fe400078e021b */
[----:B------:R-:W-:-:S02]  /*10e30*/  IMAD R26, R29, R2, R26 ;  /* 0x000000021d1a7224 */ /* 0x000fc400078e021a */
[C---:B------:R-:W-:Y:S01]  /*10e40*/  IMAD R25, R29.reuse, R0, R25 ;  /* 0x000000001d197224 */ /* 0x040fe200078e0219 */
[----:B------:R-:W-:Y:S02]  /*10e50*/  IABS R23, R18 ;  /* 0x0000001200177213 */ /* 0x000fe40000000000 */
[----:B------:R-:W5:Y:S01]  /*10e60*/  LDL R18, [R1+0x2318] ;  /* 0x0023180001127983 */ /* 0x000f620000100800 */
[----:B------:R-:W-:-:S03]  /*10e70*/  IMAD R24, R29, R4, R24 ;  /* 0x000000041d187224 */ /* 0x000fc600078e0218 */
[----:B------:R-:W-:Y:S04]  /*10e80*/  STL [R1+0x2cd0], R27 ;  /* 0x002cd01b01007387 */ /* 0x000fe80000100800 */
[----:B------:R-:W-:Y:S04]  /*10e90*/  STL [R1+0x2cd4], R26 ;  /* 0x002cd41a01007387 */ /* 0x000fe80000100800 */
[----:B------:R-:W-:Y:S04]  /*10ea0*/  STL [R1+0x2cb0], R25 ;  /* 0x002cb01901007387 */ /* 0x000fe80000100800 */
[----:B------:R0:W-:Y:S01]  /*10eb0*/  STL [R1+0x2cac], R24 ;  /* 0x002cac1801007387 */ /* 0x0001e20000100800 */
[----:B--2---:R-:W-:-:S03]  /*10ec0*/  IABS R22, R17 ;  /* 0x0000001100167213 */ /* 0x004fc60000000000 */
[----:B------:R-:W2:Y:S01]  /*10ed0*/  LDL R17, [R1+0x2314] ;  /* 0x0023140001117983 */ /* 0x000ea20000100800 */
[----:B---3--:R-:W-:-:S03]  /*10ee0*/  IABS R20, R14 ;  /* 0x0000000e00147213 */ /* 0x008fc60000000000 */
[----:B------:R-:W3:Y:S01]  /*10ef0*/  LDL R14, [R1+0x2310] ;  /* 0x00231000010e7983 */ /* 0x000ee20000100800 */
[----:B------:R-:W-:Y:S01]  /*10f00*/  IMAD.HI.U32 R2, R28, R23, RZ ;  /* 0x000000171c027227 */ /* 0x000fe200078e00ff */
[----:B----4-:R-:W-:-:S03]  /*10f10*/  IABS R21, R19 ;  /* 0x0000001300157213 */ /* 0x010fc60000000000 */
[----:B------:R-:W-:-:S04]  /*10f20*/  IMAD.MOV R0, RZ, RZ, -R2 ;  /* 0x000000ffff007224 */ /* 0x000fc800078e0a02 */
[----:B------:R-:W-:Y:S02]  /*10f30*/  IMAD R23, R29, R0, R23 ;  /* 0x000000001d177224 */ /* 0x000fe400078e0217 */
[----:B------:R-:W-:-:S04]  /*10f40*/  IMAD.HI.U32 R0, R28, R22, RZ ;  /* 0x000000161c007227 */ /* 0x000fc800078e00ff */
[----:B------:R-:W-:-:S04]  /*10f50*/  IMAD.HI.U32 R2, R28, R21, RZ ;  /* 0x000000151c027227 */ /* 0x000fc800078e00ff */
[----:B------:R-:W-:-:S04]  /*10f60*/  IMAD.HI.U32 R3, R28, R20, RZ ;  /* 0x000000141c037227 */ /* 0x000fc800078e00ff */
[----:B------:R-:W-:Y:S02]  /*10f70*/  IMAD.MOV R0, RZ, RZ, -R0 ;  /* 0x000000ffff007224 */ /* 0x000fe400078e0a00 */
[----:B------:R-:W-:Y:S02]  /*10f80*/  IMAD.MOV R4, RZ, RZ, -R2 ;  /* 0x000000ffff047224 */ /* 0x000fe400078e0a02 */
[----:B------:R-:W-:Y:S01]  /*10f90*/  IMAD.MOV R2, RZ, RZ, -R3 ;  /* 0x000000ffff027224 */ /* 0x000fe200078e0a03 */
[----:B-----5:R-:W-:Y:S01]  /*10fa0*/  IABS R19, R15 ;  /* 0x0000000f00137213 */ /* 0x020fe20000000000 */
[C---:B------:R-:W-:Y:S01]  /*10fb0*/  IMAD R22, R29.reuse, R0, R22 ;  /* 0x000000001d167224 */ /* 0x040fe200078e0216 */
[----:B------:R-:W4:Y:S03]  /*10fc0*/  LDL R15, [R1+0x230c] ;  /* 0x00230c00010f7983 */ /* 0x000f260000100800 */
[----:B------:R-:W-:Y:S01]  /*10fd0*/  IMAD.HI.U32 R5, R28, R19, RZ ;  /* 0x000000131c057227 */ /* 0x000fe200078e00ff */
[----:B------:R-:W-:Y:S03]  /*10fe0*/  STL [R1+0x2ca8], R23 ;  /* 0x002ca81701007387 */ /* 0x000fe60000100800 */
[----:B------:R-:W-:Y:S01]  /*10ff0*/  IMAD.MOV R0, RZ, RZ, -R5 ;  /* 0x000000ffff007224 */ /* 0x000fe200078e0a05 */
[----:B------:R-:W5:Y:S01]  /*11000*/  LDL.LU R13, [R1+0x910] ;  /* 0x00091000010d7983 */ /* 0x000f620000300800 */
[----:B------:R-:W-:-:S02]  /*11010*/  IMAD R21, R29, R4, R21 ;  /* 0x000000041d157224 */ /* 0x000fc400078e0215 */
[C---:B------:R-:W-:Y:S01]  /*11020*/  IMAD R20, R29.reuse, R2, R20 ;  /* 0x000000021d147224 */ /* 0x040fe200078e0214 */
[----:B0-----:R-:W4:Y:S01]  /*11030*/  LDL.LU R24, [R1+0x60] ;  /* 0x0000600001187983 */ /* 0x001f220000300800 */
[----:B------:R-:W-:-:S03]  /*11040*/  IMAD R19, R29, R0, R19 ;  /* 0x000000001d137224 */ /* 0x000fc600078e0213 */
[----:B------:R-:W4:Y:S04]  /*11050*/  LDL.LU R26, [R1+0x5c] ;  /* 0x00005c00011a7983 */ /* 0x000f280000300800 */
[----:B------:R-:W-:Y:S04]  /*11060*/  STL [R1+0x2ca4], R22 ;  /* 0x002ca41601007387 */ /* 0x000fe80000100800 */
[----:B------:R-:W4:Y:S04]  /*11070*/  LDL.LU R5, [R1+0x64] ;  /* 0x0000640001057983 */ /* 0x000f280000300800 */
[----:B------:R-:W-:Y:S04]  /*11080*/  STL [R1+0x2ca0], R21 ;  /* 0x002ca01501007387 */ /* 0x000fe80000100800 */
[----:B------:R-:W-:Y:S04]  /*11090*/  STL [R1+0x2cb4], R20 ;  /* 0x002cb41401007387 */ /* 0x000fe80000100800 */
[----:B------:R-:W4:Y:S04]  /*110a0*/  LDL.LU R9, [R1+0x58] ;  /* 0x0000580001097983 */ /* 0x000f280000300800 */
[----:B------:R0:W-:Y:S04]  /*110b0*/  STL [R1+0x2cb8], R19 ;  /* 0x002cb81301007387 */ /* 0x0001e80000100800 */
[----:B0-----:R-:W4:Y:S01]  /*110c0*/  LDL.LU R19, [R1+0x68] ;  /* 0x0000680001137983 */ /* 0x001f220000300800 */
[----:B------:R-:W-:-:S05]  /*110d0*/  IABS R18, R18 ;  /* 0x0000001200127213 */ /* 0x000fca0000000000 */
[----:B------:R-:W-:-:S04]  /*110e0*/  IMAD.HI.U32 R3, R28, R18, RZ ;  /* 0x000000121c037227 */ /* 0x000fc800078e00ff */
[----:B------:R-:W-:-:S04]  /*110f0*/  IMAD.MOV R0, RZ, RZ, -R3 ;  /* 0x000000ffff007224 */ /* 0x000fc800078e0a03 */
[----:B------:R-:W-:Y:S01]  /*11100*/  IMAD R18, R29, R0, R18 ;  /* 0x000000001d127224 */ /* 0x000fe200078e0212 */
[----:B--2---:R-:W-:-:S05]  /*11110*/  IABS R17, R17 ;  /* 0x0000001100117213 */ /* 0x004fca0000000000 */
[----:B------:R-:W-:-:S04]  /*11120*/  IMAD.HI.U32 R0, R28, R17, RZ ;  /* 0x000000111c007227 */ /* 0x000fc800078e00ff */
[----:B------:R-:W-:Y:S01]  /*11130*/  IMAD.MOV R0, RZ, RZ, -R0 ;  /* 0x000000ffff007224 */ /* 0x000fe200078e0a00 */
[----:B---3--:R-:W-:Y:S02]  /*11140*/  IABS R16, R14 ;  /* 0x0000000e00107213 */ /* 0x008fe40000000000 */
[----:B------:R-:W2:Y:S04]  /*11150*/  LDL R14, [R1+0x2308] ;  /* 0x00230800010e7983 */ /* 0x000ea80000100800 */
[----:B------:R-:W3:Y:S04]  /*11160*/  LDL.LU R6, [R1+0x54] ;  /* 0x0000540001067983 */ /* 0x000ee80000300800 */
[----:B------:R-:W2:Y:S04]  /*11170*/  LDL.LU R20, [R1+0x50] ;  /* 0x0000500001147983 */ /* 0x000ea80000300800 */
[----:B------:R-:W2:Y:S04]  /*11180*/  LDL.LU R22, [R1+0x4c] ;  /* 0x00004c0001167983 */ /* 0x000ea80000300800 */
[----:B------:R-:W2:Y:S01]  /*11190*/  LDL.LU R25, [R1+0x48] ;  /* 0x0000480001197983 */ /* 0x000ea20000300800 */
[----:B------:R-:W-:-:S03]  /*111a0*/  IMAD R17, R29, R0, R17 ;  /* 0x000000001d117224 */ /* 0x000fc600078e0211 */
[----:B------:R-:W2:Y:S04]  /*111b0*/  LDL.LU R7, [R1+0x44] ;  /* 0x0000440001077983 */ /* 0x000ea80000300800 */
[----:B------:R-:W2:Y:S04]  /*111c0*/  LDL.LU R8, [R1+0x40] ;  /* 0x0000400001087983 */ /* 0x000ea80000300800 */
[----:B------:R-:W2:Y:S04]  /*111d0*/  LDL.LU R21, [R1+0x38] ;  /* 0x0000380001157983 */ /* 0x000ea80000300800 */
[----:B------:R-:W2:Y:S04]  /*111e0*/  LDL.LU R4, [R1+0x34] ;  /* 0x0000340001047983 */ /* 0x000ea80000300800 */
[----:B------:R-:W2:Y:S04]  /*111f0*/  LDL.LU R23, [R1+0x30] ;  /* 0x0000300001177983 */ /* 0x000ea80000300800 */
[----:B------:R-:W2:Y:S04]  /*11200*/  LDL.LU R27, [R1+0x2c] ;  /* 0x00002c00011b7983 */ /* 0x000ea80000300800 */
[----:B------:R-:W2:Y:S04]  /*11210*/  LDL.LU R10, [R1+0x28] ;  /* 0x00002800010a7983 */ /* 0x000ea80000300800 */
[----:B------:R-:W-:Y:S04]  /*11220*/  STL [R1+0x2cbc], R18 ;  /* 0x002cbc1201007387 */ /* 0x000fe80000100800 */
[----:B------:R0:W-:Y:S04]  /*11230*/  STL [R1+0x2cc0], R17 ;  /* 0x002cc01101007387 */ /* 0x0001e80000100800 */
[----:B0-----:R-:W2:Y:S01]  /*11240*/  LDL.LU R17, [R1+0x3c] ;  /* 0x00003c0001117983 */ /* 0x001ea20000300800 */
[----:B-----5:R-:W-:-:S02]  /*11250*/  ISETP.GT.U32.AND P0, PT, R11, R13, PT ;  /* 0x0000000d0b00720c */ /* 0x020fc40003f04070 */
[C---:B----4-:R-:W-:Y:S02]  /*11260*/  ISETP.GT.U32.AND P4, PT, R29.reuse, R5, PT ;  /* 0x000000051d00720c */ /* 0x050fe40003f84070 */
[C---:B------:R-:W-:Y:S02]  /*11270*/  ISETP.GT.U32.AND P3, PT, R29.reuse, R9, PT ;  /* 0x000000091d00720c */ /* 0x040fe40003f64070 */
[----:B------:R-:W-:-:S07]  /*11280*/  ISETP.GT.U32.AND P1, PT, R29, R19, PT ;  /* 0x000000131d00720c */ /* 0x000fce0003f24070 */
[----:B------:R-:W-:Y:S01]  /*11290*/  @!P0 IMAD.IADD R13, R13, 0x1, -R11 ;  /* 0x000000010d0d8824 */ /* 0x000fe200078e0a0b */
[----:B------:R-:W-:Y:S02]  /*112a0*/  ISETP.GT.U32.AND P2, PT, R29, R26, PT ;  /* 0x0000001a1d00720c */ /* 0x000fe40003f44070 */
[----:B------:R-:W-:Y:S02]  /*112b0*/  IABS R15, R15 ;  /* 0x0000000f000f7213 */ /* 0x000fe40000000000 */
[----:B------:R-:W-:Y:S01]  /*112c0*/  ISETP.GT.U32.AND P0, PT, R11, R13, PT ;  /* 0x0000000d0b00720c */ /* 0x000fe20003f04070 */
[----:B------:R-:W-:-:S04]  /*112d0*/  IMAD.HI.U32 R2, R28, R16, RZ ;  /* 0x000000101c027227 */ /* 0x000fc800078e00ff */
[----:B------:R-:W-:Y:S01]  /*112e0*/  @!P1 IMAD.IADD R19, R19, 0x1, -R29 ;  /* 0x0000000113139824 */ /* 0x000fe200078e0a1d */
[----:B------:R-:W-:Y:S01]  /*112f0*/  ISETP.GT.U32.AND P5, PT, R29, R24, PT ;  /* 0x000000181d00720c */ /* 0x000fe20003fa4070 */
[----:B------:R-:W-:-:S03]  /*11300*/  IMAD.HI.U32 R3, R28, R15, RZ ;  /* 0x0000000f1c037227 */ /* 0x000fc600078e00ff */
[----:B------:R-:W-:Y:S01]  /*11310*/  ISETP.GT.U32.AND P1, PT, R29, R19, PT ;  /* 0x000000131d00720c */ /* 0x000fe20003f24070 */
[--C-:B------:R-:W-:Y:S02]  /*11320*/  @!P3 IMAD.IADD R9, R9, 0x1, -R29.reuse ;  /* 0x000000010909b824 */ /* 0x100fe400078e0a1d */
[----:B------:R-:W-:Y:S02]  /*11330*/  @!P4 IMAD.IADD R5, R5, 0x1, -R29 ;  /* 0x000000010505c824 */ /* 0x000fe400078e0a1d */
[----:B------:R-:W-:Y:S02]  /*11340*/  IMAD.MOV R2, RZ, RZ, -R2 ;  /* 0x000000ffff027224 */ /* 0x000fe400078e0a02 */
[----:B------:R-:W-:Y:S01]  /*11350*/  IMAD.MOV R0, RZ, RZ, -R3 ;  /* 0x000000ffff007224 */ /* 0x000fe200078e0a03 */
[C---:B------:R-:W-:Y:S01]  /*11360*/  ISETP.GT.U32.AND P6, PT, R29.reuse, R9, PT ;  /* 0x000000091d00720c */ /* 0x040fe20003fc4070 */
[----:B------:R-:W-:Y:S01]  /*11370*/  @!P2 IMAD.IADD R26, R26, 0x1, -R29 ;  /* 0x000000011a1aa824 */ /* 0x000fe200078e0a1d */
[C---:B------:R-:W-:Y:S01]  /*11380*/  ISETP.GT.U32.AND P2, PT, R29.reuse, R5, PT ;  /* 0x000000051d00720c */ /* 0x040fe20003f44070 */
[----:B------:R-:W-:-:S02]  /*11390*/  IMAD R16, R29, R2, R16 ;  /* 0x000000021d107224 */ /* 0x000fc400078e0210 */
[----:B------:R-:W-:Y:S02]  /*113a0*/  IMAD R15, R29, R0, R15 ;  /* 0x000000001d0f7224 */ /* 0x000fe400078e020f */
[----:B------:R-:W-:Y:S01]  /*113b0*/  @!P0 IMAD.IADD R13, R13, 0x1, -R11 ;  /* 0x000000010d0d8824 */ /* 0x000fe200078e0a0b */
[----:B------:R-:W-:Y:S01]  /*113c0*/  STL [R1+0x2cc4], R16 ;  /* 0x002cc41001007387 */ /* 0x000fe20000100800 */
[--C-:B------:R-:W-:Y:S02]  /*113d0*/  @!P1 IMAD.IADD R19, R19, 0x1, -R29.reuse ;  /* 0x0000000113139824 */ /* 0x100fe400078e0a1d */
[--C-:B------:R-:W-:Y:S01]  /*113e0*/  @!P5 IMAD.IADD R24, R24, 0x1, -R29.reuse ;  /* 0x000000011818d824 */ /* 0x100fe200078e0a1d */
[----:B------:R-:W-:Y:S04]  /*113f0*/  STL [R1+0x2cc8], R15 ;  /* 0x002cc80f01007387 */ /* 0x000fe80000100800 */
[----:B------:R0:W-:Y:S01]  /*11400*/  STL [R1+0x910], R13 ;  /* 0x0009100d01007387 */ /* 0x0001e20000100800 */
[----:B------:R-:W-:Y:S01]  /*11410*/  ISETP.GT.U32.AND P3, PT, R29, R24, PT ;  /* 0x000000181d00720c */ /* 0x000fe20003f64070 */
[----:B------:R-:W-:-:S02]  /*11420*/  @!P6 IMAD.IADD R9, R9, 0x1, -R29 ;  /* 0x000000010909e824 */ /* 0x000fc400078e0a1d */
[----:B------:R-:W-:Y:S01]  /*11430*/  @!P2 IMAD.IADD R5, R5, 0x1, -R29 ;  /* 0x000000010505a824 */ /* 0x000fe200078e0a1d */
[----:B0-----:R-:W4:Y:S01]  /*11440*/  LDL.LU R13, [R1+0x2cf8] ;  /* 0x002cf800010d7983 */ /* 0x001f220000300800 */
[----:B------:R-:W-:-:S08]  /*11450*/  ISETP.GT.U32.AND P5, PT, R29, R26, PT ;  /* 0x0000001a1d00720c */ /* 0x000fd00003fa4070 */
[--C-:B------:R-:W-:Y:S01]  /*11460*/  @!P3 IMAD.IADD R24, R24, 0x1, -R29.reuse ;  /* 0x000000011818b824 */ /* 0x100fe200078e0a1d */
[----:B------:R-:W-:Y:S04]  /*11470*/  STL [R1+0x68], R19 ;  /* 0x0000681301007387 */ /* 0x000fe80000100800 */
[----:B------:R-:W-:Y:S01]  /*11480*/  STL [R1+0x64], R5 ;  /* 0x0000640501007387 */ /* 0x000fe20000100800 */
[----:B------:R-:W-:-:S03]  /*11490*/  @!P5 IMAD.IADD R26, R26, 0x1, -R29 ;  /* 0x000000011a1ad824 */ /* 0x000fc600078e0a1d */
[----:B------:R-:W-:Y:S04]  /*114a0*/  STL [R1+0x60], R24 ;  /* 0x0000601801007387 */ /* 0x000fe80000100800 */
[----:B------:R0:W-:Y:S04]  /*114b0*/  STL [R1+0x58], R9 ;  /* 0x0000580901007387 */ /* 0x0001e80000100800 */
[----:B------:R1:W-:Y:S04]  /*114c0*/  STL [R1+0x5c], R26 ;  /* 0x00005c1a01007387 */ /* 0x0003e80000100800 */
[----:B0-----:R-:W5:Y:S04]  /*114d0*/  LDL.LU R9, [R1+0x790] ;  /* 0x0007900001097983 */ /* 0x001f680000300800 */
[----:B------:R-:W5:Y:S04]  /*114e0*/  LDL.LU R18, [R1+0x778] ;  /* 0x0007780001127983 */ /* 0x000f680000300800 */
[----:B------:R-:W5:Y:S04]  /*114f0*/  LDL.LU R5, [R1+0x77c] ;  /* 0x00077c0001057983 */ /* 0x000f680000300800 */
[----:B------:R-:W5:Y:S04]  /*11500*/  LDL.LU R24, [R1+0x780] ;  /* 0x0007800001187983 */ /* 0x000f680000300800 */
[----:B-1----:R-:W5:Y:S01]  /*11510*/  LDL.LU R26, [R1+0x788] ;  /* 0x00078800011a7983 */ /* 0x002f620000300800 */
[----:B---3--:R-:W-:-:S02]  /*11520*/  ISETP.GT.U32.AND P4, PT, R29, R6, PT ;  /* 0x000000061d00720c */ /* 0x008fc40003f84070 */
[C---:B--2---:R-:W-:Y:S02]  /*11530*/  ISETP.GT.U32.AND P0, PT, R29.reuse, R20, PT ;  /* 0x000000141d00720c */ /* 0x044fe40003f04070 */
[C---:B------:R-:W-:Y:S02]  /*11540*/  ISETP.GT.U32.AND P1, PT, R29.reuse, R22, PT ;  /* 0x000000161d00720c */ /* 0x040fe40003f24070 */
[----:B------:R-:W-:-:S07]  /*11550*/  ISETP.GT.U32.AND P2, PT, R29, R25, PT ;  /* 0x000000191d00720c */ /* 0x000fce0003f44070 */
[--C-:B------:R-:W-:Y:S02]  /*11560*/  @!P4 IMAD.IADD R6, R6, 0x1, -R29.reuse ;  /* 0x000000010606c824 */ /* 0x100fe400078e0a1d */
[--C-:B------:R-:W-:Y:S02]  /*11570*/  @!P0 IMAD.IADD R20, R20, 0x1, -R29.reuse ;  /* 0x0000000114148824 */ /* 0x100fe400078e0a1d */
[--C-:B------:R-:W-:Y:S01]  /*11580*/  @!P1 IMAD.IADD R22, R22, 0x1, -R29.reuse ;  /* 0x0000000116169824 */ /* 0x100fe200078e0a1d */
[C---:B------:R-:W-:Y:S02]  /*11590*/  ISETP.GT.U32.AND P4, PT, R29.reuse, R21, PT ;  /* 0x000000151d00720c */ /* 0x040fe40003f84070 */
[C---:B------:R-:W-:Y:S02]  /*115a0*/  ISETP.GT.U32.AND P0, PT, R29.reuse, R4, PT ;  /* 0x000000041d00720c */ /* 0x040fe40003f04070 */
[C---:B------:R-:W-:Y:S02]  /*115b0*/  ISETP.GT.U32.AND P1, PT, R29.reuse, R23, PT ;  /* 0x000000171d00720c */ /* 0x040fe40003f24070 */
[----:B------:R-:W-:Y:S01]  /*115c0*/  ISETP.GT.U32.AND P3, PT, R29, R7, PT ;  /* 0x000000071d00720c */ /* 0x000fe20003f64070 */
[----:B------:R-:W-:Y:S01]  /*115d0*/  @!P2 IMAD.IADD R25, R25, 0x1, -R29 ;  /* 0x000000011919a824 */ /* 0x000fe200078e0a1d */
[----:B------:R-:W-:-:S05]  /*115e0*/  ISETP.GT.U32.AND P2, PT, R29, R27, PT ;  /* 0x0000001b1d00720c */ /* 0x000fca0003f44070 */
[--C-:B------:R-:W-:Y:S01]  /*115f0*/  @!P4 IMAD.IADD R21, R21, 0x1, -R29.reuse ;  /* 0x000000011515c824 */ /* 0x100fe200078e0a1d */
[C---:B------:R-:W-:Y:S01]  /*11600*/  ISETP.GT.U32.AND P4, PT, R29.reuse, R20, PT ;  /* 0x000000141d00720c */ /* 0x040fe20003f84070 */
[--C-:B------:R-:W-:Y:S01]  /*11610*/  @!P0 IMAD.IADD R4, R4, 0x1, -R29.reuse ;  /* 0x0000000104048824 */ /* 0x100fe200078e0a1d */
[----:B------:R-:W-:Y:S01]  /*11620*/  ISETP.GT.U32.AND P6, PT, R29, R17, PT ;  /* 0x000000111d00720c */ /* 0x000fe20003fc4070 */
[----:B------:R-:W-:Y:S01]  /*11630*/  @!P1 IMAD.IADD R23, R23, 0x1, -R29 ;  /* 0x0000000117179824 */ /* 0x000fe200078e0a1d */
[C---:B------:R-:W-:Y:S02]  /*11640*/  ISETP.GT.U32.AND P0, PT, R29.reuse, R22, PT ;  /* 0x000000161d00720c */ /* 0x040fe40003f04070 */
[----:B------:R-:W-:-:S09]  /*11650*/  ISETP.GT.U32.AND P1, PT, R29, R25, PT ;  /* 0x000000191d00720c */ /* 0x000fd20003f24070 */
[--C-:B------:R-:W-:Y:S01]  /*11660*/  @!P6 IMAD.IADD R17, R17, 0x1, -R29.reuse ;  /* 0x000000011111e824 */ /* 0x100fe200078e0a1d */
[----:B------:R-:W-:Y:S01]  /*11670*/  ISETP.GT.U32.AND P6, PT, R29, R6, PT ;  /* 0x000000061d00720c */ /* 0x000fe20003fc4070 */
[--C-:B------:R-:W-:Y:S02]  /*11680*/  @!P3 IMAD.IADD R7, R7, 0x1, -R29.reuse ;  /* 0x000000010707b824 */ /* 0x100fe400078e0a1d */
[--C-:B------:R-:W-:Y:S02]  /*11690*/  @!P2 IMAD.IADD R27, R27, 0x1, -R29.reuse ;  /* 0x000000011b1ba824 */ /* 0x100fe400078e0a1d */
[--C-:B------:R-:W-:Y:S01]  /*116a0*/  @!P4 IMAD.IADD R20, R20, 0x1, -R29.reuse ;  /* 0x000000011414c824 */ /* 0x100fe200078e0a1d */
[----:B------:R-:W-:Y:S01]  /*116b0*/  ISETP.GT.U32.AND P2, PT, R29, R7, PT ;  /* 0x000000071d00720c */ /* 0x000fe20003f44070 */
[----:B------:R-:W-:-:S06]  /*116c0*/  @!P0 IMAD.IADD R22, R22, 0x1, -R29 ;  /* 0x0000000116168824 */ /* 0x000fcc00078e0a1d */
[--C-:B------:R-:W-:Y:S02]  /*116d0*/  @!P6 IMAD.IADD R6, R6, 0x1, -R29.reuse ;  /* 0x000000010606e824 */ /* 0x100fe400078e0a1d */
[----:B------:R-:W-:-:S03]  /*116e0*/  @!P1 IMAD.IADD R25, R25, 0x1, -R29 ;  /* 0x0000000119199824 */ /* 0x000fc600078e0a1d */
[----:B------:R0:W-:Y:S01]  /*116f0*/  STL [R1+0x54], R6 ;  /* 0x0000540601007387 */ /* 0x0001e20000100800 */
[----:B------:R-:W-:-:S03]  /*11700*/  @!P2 IMAD.IADD R7, R7, 0x1, -R29 ;  /* 0x000000010707a824 */ /* 0x000fc600078e0a1d */
[----:B0-----:R-:W2:Y:S04]  /*11710*/  LDL.LU R6, [R1+0x784] ;  /* 0x0007840001067983 */ /* 0x001ea80000300800 */
[----:B------:R0:W-:Y:S04]  /*11720*/  STL [R1+0x50], R20 ;  /* 0x0000501401007387 */ /* 0x0001e80000100800 */
[----:B------:R-:W3:Y:S04]  /*11730*/  LDL.LU R16, [R1+0x764] ;  /* 0x0007640001107983 */ /* 0x000ee80000300800 */
[----:B------:R1:W-:Y:S04]  /*11740*/  STL [R1+0x4c], R22 ;  /* 0x00004c1601007387 */ /* 0x0003e80000100800 */
[----:B------:R-:W2:Y:S04]  /*11750*/  LDL.LU R19, [R1+0x768] ;  /* 0x0007680001137983 */ /* 0x000ea80000300800 */
[----:B------:R4:W-:Y:S04]  /*11760*/  STL [R1+0x48], R25 ;  /* 0x0000481901007387 */ /* 0x0009e80000100800 */
[----:B0-----:R-:W2:Y:S04]  /*11770*/  LDL.LU R20, [R1+0x76c] ;  /* 0x00076c0001147983 */ /* 0x001ea80000300800 */
[----:B-1----:R-:W2:Y:S04]  /*11780*/  LDL.LU R22, [R1+0x774] ;  /* 0x0007740001167983 */ /* 0x002ea80000300800 */
[----:B------:R0:W-:Y:S04]  /*11790*/  STL [R1+0x44], R7 ;  /* 0x0000440701007387 */ /* 0x0001e80000100800 */
[----:B----4-:R-:W4:Y:S01]  /*117a0*/  LDL.LU R25, [R1+0x770] ;  /* 0x0007700001197983 */ /* 0x010f220000300800 */
[----:B------:R-:W-:-:S02]  /*117b0*/  ISETP.GT.U32.AND P5, PT, R29, R8, PT ;  /* 0x000000081d00720c */ /* 0x000fc40003fa4070 */
[C---:B------:R-:W-:Y:S02]  /*117c0*/  ISETP.GT.U32.AND P3, PT, R29.reuse, R10, PT ;  /* 0x0000000a1d00720c */ /* 0x040fe40003f64070 */
[C---:B------:R-:W-:Y:S01]  /*117d0*/  ISETP.GT.U32.AND P4, PT, R29.reuse, R21, PT ;  /* 0x000000151d00720c */ /* 0x040fe20003f84070 */
[----:B0-----:R-:W4:Y:S08]  /*117e0*/  LDL.LU R7, [R1+0x750] ;  /* 0x0007500001077983 */ /* 0x001f300000300800 */
[--C-:B------:R-:W-:Y:S01]  /*117f0*/  @!P5 IMAD.IADD R8, R8, 0x1, -R29.reuse ;  /* 0x000000010808d824 */ /* 0x100fe200078e0a1d */
[C---:B------:R-:W-:Y:S01]  /*11800*/  ISETP.GT.U32.AND P5, PT, R29.reuse, R13, PT ;  /* 0x0000000d1d00720c */ /* 0x040fe20003fa4070 */
[----:B------:R-:W-:Y:S01]  /*11810*/  @!P3 IMAD.IADD R10, R10, 0x1, -R29 ;  /* 0x000000010a0ab824 */ /* 0x000fe200078e0a1d */
[----:B------:R-:W-:-:S02]  /*11820*/  ISETP.GT.U32.AND P0, PT, R29, R4, PT ;  /* 0x000000041d00720c */ /* 0x000fc40003f04070 */
[----:B------:R-:W-:-:S09]  /*11830*/  ISETP.GT.U32.AND P3, PT, R29, R8, PT ;  /* 0x000000081d00720c */ /* 0x000fd20003f64070 */
[--C-:B------:R-:W-:Y:S01]  /*11840*/  @!P5 IMAD.IADD R13, R13, 0x1, -R29.reuse ;  /* 0x000000010d0dd824 */ /* 0x100fe200078e0a1d */
[C---:B------:R-:W-:Y:S02]  /*11850*/  ISETP.GT.U32.AND P5, PT, R29.reuse, R17, PT ;  /* 0x000000111d00720c */ /* 0x040fe40003fa4070 */
[C---:B------:R-:W-:Y:S02]  /*11860*/  ISETP.GT.U32.AND P1, PT, R29.reuse, R23, PT ;  /* 0x000000171d00720c */ /* 0x040fe40003f24070 */
[----:B------:R-:W-:Y:S01]  /*11870*/  ISETP.GT.U32.AND P6, PT, R29, R13, PT ;  /* 0x0000000d1d00720c */ /* 0x000fe20003fc4070 */
[--C-:B------:R-:W-:Y:S01]  /*11880*/  @!P4 IMAD.IADD R21, R21, 0x1, -R29.reuse ;  /* 0x000000011515c824 */ /* 0x100fe200078e0a1d */
[----:B-----5:R-:W-:Y:S01]  /*11890*/  ISETP.GT.U32.AND P4, PT, R29, R18, PT ;  /* 0x000000121d00720c */ /* 0x020fe20003f84070 */
[--C-:B------:R-:W-:Y:S02]  /*118a0*/  @!P3 IMAD.IADD R8, R8, 0x1, -R29.reuse ;  /* 0x000000010808b824 */ /* 0x100fe400078e0a1d */
[----:B------:R-:W-:-:S04]  /*118b0*/  @!P0 IMAD.IADD R4, R4, 0x1, -R29 ;  /* 0x0000000104048824 */ /* 0x000fc800078e0a1d */
[--C-:B------:R-:W-:Y:S01]  /*118c0*/  @!P5 IMAD.IADD R17, R17, 0x1, -R29.reuse ;  /* 0x000000011111d824 */ /* 0x100fe200078e0a1d */
[C---:B------:R-:W-:Y:S02]  /*118d0*/  ISETP.GT.U32.AND P5, PT, R29.reuse, R9, PT ;  /* 0x000000091d00720c */ /* 0x040fe40003fa4070 */
[C---:B------:R-:W-:Y:S01]  /*118e0*/  ISETP.GT.U32.AND P0, PT, R29.reuse, R5, PT ;  /* 0x000000051d00720c */ /* 0x040fe20003f04070 */
[----:B------:R0:W-:Y:S01]  /*118f0*/  STL [R1+0x40], R8 ;  /* 0x0000400801007387 */ /* 0x0001e20000100800 */
[----:B------:R-:W-:Y:S01]  /*11900*/  ISETP.GT.U32.AND P2, PT, R29, R27, PT ;  /* 0x0000001b1d00720c */ /* 0x000fe20003f44070 */
[--C-:B------:R-:W-:Y:S01]  /*11910*/  @!P1 IMAD.IADD R23, R23, 0x1, -R29.reuse ;  /* 0x0000000117179824 */ /* 0x100fe200078e0a1d */
[----:B------:R-:W-:Y:S01]  /*11920*/  ISETP.GT.U32.AND P1, PT, R29, R24, PT ;  /* 0x000000181d00720c */ /* 0x000fe20003f24070 */
[--C-:B------:R-:W-:Y:S01]  /*11930*/  @!P6 IMAD.IADD R13, R13, 0x1, -R29.reuse ;  /* 0x000000010d0de824 */ /* 0x100fe200078e0a1d */
[----:B0-----:R-:W5:Y:S05]  /*11940*/  LDL.LU R8, [R1+0x754] ;  /* 0x0007540001087983 */ /* 0x001f6a0000300800 */
[--C-:B------:R-:W-:Y:S01]  /*11950*/  @!P5 IMAD.IADD R9, R9, 0x1, -R29.reuse ;  /* 0x000000010909d824 */ /* 0x100fe200078e0a1d */
[----:B------:R-:W-:Y:S01]  /*11960*/  ISETP.GT.U32.AND P3, PT, R29, R10, PT ;  /* 0x0000000a1d00720c */ /* 0x000fe20003f64070 */
[----:B------:R-:W-:-:S02]  /*11970*/  @!P4 IMAD.IADD R18, R18, 0x1, -R29 ;  /* 0x000000011212c824 */ /* 0x000fc400078e0a1d */
[--C-:B------:R-:W-:Y:S02]  /*11980*/  @!P0 IMAD.IADD R5, R5, 0x1, -R29.reuse ;  /* 0x0000000105058824 */ /* 0x100fe400078e0a1d */
[--C-:B------:R-:W-:Y:S01]  /*11990*/  @!P2 IMAD.IADD R27, R27, 0x1, -R29.reuse ;  /* 0x000000011b1ba824 */ /* 0x100fe200078e0a1d */
[----:B------:R-:W-:Y:S01]  /*119a0*/  ISETP.GT.U32.AND P2, PT, R29, R26, PT ;  /* 0x0000001a1d00720c */ /* 0x000fe20003f44070 */
[--C-:B------:R-:W-:Y:S01]  /*119b0*/  @!P1 IMAD.IADD R24, R24, 0x1, -R29.reuse ;  /* 0x0000000118189824 */ /* 0x100fe200078e0a1d */
[----:B------:R-:W-:Y:S01]  /*119c0*/  IABS R14, R14 ;  /* 0x0000000e000e7213 */ /* 0x000fe20000000000 */
[----:B------:R-:W-:Y:S04]  /*119d0*/  STL [R1+0x3c], R17 ;  /* 0x00003c1101007387 */ /* 0x000fe80000100800 */
[----:B------:R-:W-:Y:S01]  /*119e0*/  IMAD.HI.U32 R0, R28, R14, RZ ;  /* 0x0000000e1c007227 */ /* 0x000fe200078e00ff */
[----:B------:R-:W-:Y:S03]  /*119f0*/  STL [R1+0x38], R21 ;  /* 0x0000381501007387 */ /* 0x000fe60000100800 */
[----:B------:R-:W-:Y:S01]  /*11a00*/  @!P3 IMAD.IADD R10, R10, 0x1, -R29 ;  /* 0x000000010a0ab824 */ /* 0x000fe200078e0a1d */
[----:B------:R-:W-:Y:S01]  /*11a10*/  STL [R1+0x34], R4 ;  /* 0x0000340401007387 */ /* 0x000fe20000100800 */
[----:B------:R-:W-:-:S03]  /*11a20*/  IMAD.MOV R0, RZ, RZ, -R0 ;  /* 0x000000ffff007224 */ /* 0x000fc600078e0a00 */
[----:B------:R-:W-:Y:S01]  /*11a30*/  STL [R1+0x30], R23 ;  /* 0x0000301701007387 */ /* 0x000fe20000100800 */
[----:B------:R-:W-:-:S03]  /*11a40*/  @!P2 IMAD.IADD R26, R26, 0x1, -R29 ;  /* 0x000000011a1aa824 */ /* 0x000fc600078e0a1d */
[----:B------:R-:W-:Y:S04]  /*11a50*/  STL [R1+0x2c], R27 ;  /* 0x00002c1b01007387 */ /* 0x000fe80000100800 */
[----:B------:R0:W-:Y:S01]  /*11a60*/  STL [R1+0x78c], R13 ;  /* 0x00078c0d01007387 */ /* 0x0001e20000100800 */
[----:B------:R-:W-:-:S03]  /*11a70*/  IMAD R14, R29, R0, R14 ;  /* 0x000000001d0e7224 */ /* 0x000fc600078e020e */
[----:B------:R1:W-:Y:S04]  /*11a80*/  STL [R1+0x28], R10 ;  /* 0x0000280a01007387 */ /* 0x0003e80000100800 */
[----:B0-----:R-:W5:Y:S04]  /*11a90*/  LDL R13, [R1+0x2304] ;  /* 0x00230400010d7983 */ /* 0x001f680000100800 */
[----:B-1----:R-:W5:Y:S04]  /*11aa0*/  LDL.LU R10, [R1+0x758] ;  /* 0x00075800010a7983 */ /* 0x002f680000300800 */
[----:B------:R-:W5:Y:S04]  /*11ab0*/  LDL.LU R21, [R1+0x760] ;  /* 0x0007600001157983 */ /* 0x000f680000300800 */
[----:B------:R-:W5:Y:S04]  /*11ac0*/  LDL.LU R4, [R1+0x75c] ;  /* 0x00075c0001047983 */ /* 0x000f680000300800 */
[----:B------:R-:W5:Y:S04]  /*11ad0*/  LDL.LU R23, [R1+0x73c] ;  /* 0x00073c0001177983 */ /* 0x000f680000300800 */
[----:B------:R-:W-:Y:S04]  /*11ae0*/  STL [R1+0x2ccc], R14 ;  /* 0x002ccc0e01007387 */ /* 0x000fe80000100800 */
[----:B------:R-:W5:Y:S01]  /*11af0*/  LDL.LU R27, [R1+0x740] ;  /* 0x00074000011b7983 */ /* 0x000f620000300800 */
[----:B---3--:R-:W-:-:S02]  /*11b00*/  ISETP.GT.U32.AND P6, PT, R29, R16, PT ;  /* 0x000000101d00720c */ /* 0x008fc40003fc4070 */
[C---:B--2---:R-:W-:Y:S02]  /*11b10*/  ISETP.GT.U32.AND P5, PT, R29.reuse, R19, PT ;  /* 0x000000131d00720c */ /* 0x044fe40003fa4070 */
[C---:B------:R-:W-:Y:S02]  /*11b20*/  ISETP.GT.U32.AND P4, PT, R29.reuse, R20, PT ;  /* 0x000000141d00720c */ /* 0x040fe40003f84070 */
[----:B------:R-:W-:-:S07]  /*11b30*/  ISETP.GT.U32.AND P0, PT, R29, R22, PT ;  /* 0x000000161d00720c */ /* 0x000fce0003f04070 */
[--C-:B------:R-:W-:Y:S01]  /*11b40*/  @!P6 IMAD.IADD R16, R16, 0x1, -R29.reuse ;  /* 0x000000011010e824 */ /* 0x100fe200078e0a1d */
[----:B------:R-:W-:Y:S01]  /*11b50*/  ISETP.GT.U32.AND P6, PT, R29, R9, PT ;  /* 0x000000091d00720c */ /* 0x000fe20003fc4070 */
[--C-:B------:R-:W-:Y:S01]  /*11b60*/  @!P5 IMAD.IADD R19, R19, 0x1, -R29.reuse ;  /* 0x000000011313d824 */ /* 0x100fe200078e0a1d */
[C---:B------:R-:W-:Y:S02]  /*11b70*/  ISETP.GT.U32.AND P5, PT, R29.reuse, R18, PT ;  /* 0x000000121d00720c */ /* 0x040fe40003fa4070 */
[C---:B----4-:R-:W-:Y:S01]  /*11b80*/  ISETP.GT.U32.AND P1, PT, R29.reuse, R25, PT ;  /* 0x000000191d00720c */ /* 0x050fe20003f24070 */
[--C-:B------:R-:W-:Y:S01]  /*11b90*/  @!P4 IMAD.IADD R20, R20, 0x1, -R29.reuse ;  /* 0x000000011414c824 */ /* 0x100fe200078e0a1d */
[C---:B------:R-:W-:Y:S01]  /*11ba0*/  ISETP.GT.U32.AND P4, PT, R29.reuse, R5, PT ;  /* 0x000000051d00720c */ /* 0x040fe20003f84070 */
[----:B------:R-:W-:Y:S01]  /*11bb0*/  @!P0 IMAD.IADD R22, R22, 0x1, -R29 ;  /* 0x0000000116168824 */ /* 0x000fe200078e0a1d */
[----:B------:R-:W-:-:S05]  /*11bc0*/  ISETP.GT.U32.AND P0, PT, R29, R24, PT ;  /* 0x000000181d00720c */ /* 0x000fca0003f04070 */
[--C-:B------:R-:W-:Y:S02]  /*11bd0*/  @!P6 IMAD.IADD R9, R9, 0x1, -R29.reuse ;  /* 0x000000010909e824 */ /* 0x100fe400078e0a1d */
[--C-:B------:R-:W-:Y:S02]  /*11be0*/  @!P5 IMAD.IADD R18, R18, 0x1, -R29.reuse ;  /* 0x000000011212d824 */ /* 0x100fe400078e0a1d */
[--C-:B------:R-:W-:Y:S01]  /*11bf0*/  @!P1 IMAD.IADD R25, R25, 0x1, -R29.reuse ;  /* 0x0000000119199824 */ /* 0x100fe200078e0a1d */
[----:B------:R-:W-:Y:S01]  /*11c00*/  ISETP.GT.U32.AND P1, PT, R29, R26, PT ;  /* 0x0000001a1d00720c */ /* 0x000fe20003f24070 */
[--C-:B------:R-:W-:Y:S01]  /*11c10*/  @!P4 IMAD.IADD R5, R5, 0x1, -R29.reuse ;  /* 0x000000010505c824 */ /* 0x100fe200078e0a1d */
[----:B------:R0:W-:Y:S01]  /*11c20*/  STL [R1+0x790], R9 ;  /* 0x0007900901007387 */ /* 0x0001e20000100800 */
[----:B------:R-:W-:-:S03]  /*11c30*/  @!P0 IMAD.IADD R24, R24, 0x1, -R29 ;  /* 0x0000000118188824 */ /* 0x000fc600078e0a1d */
[----:B0-----:R-:W2:Y:S04]  /*11c40*/  LDL.LU R9, [R1+0x744] ;  /* 0x0007440001097983 */ /* 0x001ea80000300800 */
[----:B------:R0:W-:Y:S04]  /*11c50*/  STL [R1+0x778], R18 ;  /* 0x0007781201007387 */ /* 0x0001e80000100800 */
[----:B------:R-:W3:Y:S04]  /*11c60*/  LDL.LU R2, [R1+0x74c] ;  /* 0x00074c0001027983 */ /* 0x000ee80000300800 */
[----:B------:R1:W-:Y:S01]  /*11c70*/  STL [R1+0x77c], R5 ;  /* 0x00077c0501007387 */ /* 0x0003e20000100800 */
[----:B------:R-:W-:-:S03]  /*11c80*/  @!P1 IMAD.IADD R26, R26, 0x1, -R29 ;  /* 0x000000011a1a9824 */ /* 0x000fc600078e0a1d */
[----:B------:R4:W-:Y:S04]  /*11c90*/  STL [R1+0x780], R24 ;  /* 0x0007801801007387 */ /* 0x0009e80000100800 */
[----:B------:R-:W2:Y:S04]  /*11ca0*/  LDL.LU R17, [R1+0x748] ;  /* 0x0007480001117983 */ /* 0x000ea80000300800 */
[----:B0-----:R-:W2:Y:S04]  /*11cb0*/  LDL.LU R18, [R1+0x728] ;  /* 0x0007280001127983 */ /* 0x001ea80000300800 */
[----:B------:R0:W-:Y:S04]  /*11cc0*/  STL [R1+0x788], R26 ;  /* 0x0007881a01007387 */ /* 0x0001e80000100800 */
[----:B-1----:R-:W2:Y:S01]  /*11cd0*/  LDL.LU R5, [R1+0x72c] ;  /* 0x00072c0001057983 */ /* 0x002ea20000300800 */
[----:B------:R-:W-:-:S02]  /*11ce0*/  ISETP.GT.U32.AND P3, PT, R29, R6, PT ;  /* 0x000000061d00720c */ /* 0x000fc40003f64070 */
[C---:B------:R-:W-:Y:S01]  /*11cf0*/  ISETP.GT.U32.AND P2, PT, R29.reuse, R7, PT ;  /* 0x000000071d00720c */ /* 0x040fe20003f44070 */
[----:B----4-:R-:W4:Y:S10]  /*11d00*/  LDL.LU R24, [R1+0x730] ;  /* 0x0007300001187983 */ /* 0x010f340000300800 */
[--C-:B------:R-:W-:Y:S01]  /*11d10*/  @!P3 IMAD.IADD R6, R6, 0x1, -R29.reuse ;  /* 0x000000010606b824 */ /* 0x100fe200078e0a1d */
[----:B-----5:R-:W-:Y:S01]  /*11d20*/  ISETP.GT.U32.AND P3, PT, R29, R8, PT ;  /* 0x000000081d00720c */ /* 0x020fe20003f64070 */
[----:B------:R-:W-:-:S03]  /*11d30*/  @!P2 IMAD.IADD R7, R7, 0x1, -R29 ;  /* 0x000000010707a824 */ /* 0x000fc600078e0a1d */
[C---:B------:R-:W-:Y:S02]  /*11d40*/  ISETP.GT.U32.AND P2, PT, R29.reuse, R6, PT ;  /* 0x000000061d00720c */ /* 0x040fe40003f44070 */
[----:B------:R-:W-:-:S07]  /*11d50*/  ISETP.GT.U32.AND P5, PT, R29, R19, PT ;  /* 0x000000131d00720c */ /* 0x000fce0003fa4070 */
[--C-:B------:R-:W-:Y:S01]  /*11d60*/  @!P3 IMAD.IADD R8, R8, 0x1, -R29.reuse ;  /* 0x000000010808b824 */ /* 0x100fe200078e0a1d */
[C---:B------:R-:W-:Y:S02]  /*11d70*/  ISETP.GT.U32.AND P3, PT, R29.reuse, R16, PT ;  /* 0x000000101d00720c */ /* 0x040fe40003f64070 */
[C---:B------:R-:W-:Y:S01]  /*11d80*/  ISETP.GT.U32.AND P4, PT, R29.reuse, R20, PT ;  /* 0x000000141d00720c */ /* 0x040fe20003f84070 */
[--C-:B------:R-:W-:Y:S01]  /*11d90*/  @!P2 IMAD.IADD R6, R6, 0x1, -R29.reuse ;  /* 0x000000010606a824 */ /* 0x100fe200078e0a1d */
[----:B------:R-:W-:Y:S01]  /*11da0*/  ISETP.GT.U32.AND P6, PT, R29, R8, PT ;  /* 0x000000081d00720c */ /* 0x000fe20003fc4070 */
[--C-:B------:R-:W-:Y:S01]  /*11db0*/  @!P5 IMAD.IADD R19, R19, 0x1, -R29.reuse ;  /* 0x000000011313d824 */ /* 0x100fe200078e0a1d */
[C---:B------:R-:W-:Y:S02]  /*11dc0*/  ISETP.GT.U32.AND P0, PT, R29.reuse, R22, PT ;  /* 0x000000161d00720c */ /* 0x040fe40003f04070 */
[----:B------:R1:W-:Y:S04]  /*11dd0*/  STL [R1+0x784], R6 ;  /* 0x0007840601007387 */ /* 0x0003e80000100800 */
[----:B0-----:R-:W5:Y:S01]  /*11de0*/  LDL.LU R26, [R1+0x738] ;  /* 0x00073800011a7983 */ /* 0x001f620000300800 */
[--C-:B------:R-:W-:Y:S01]  /*11df0*/  @!P3 IMAD.IADD R16, R16, 0x1, -R29.reuse ;  /* 0x000000011010b824 */ /* 0x100fe200078e0a1d */
[C---:B------:R-:W-:Y:S01]  /*11e00*/  ISETP.GT.U32.AND P3, PT, R29.reuse, R10, PT ;  /* 0x0000000a1d00720c */ /* 0x040fe20003f64070 */
[--C-:B------:R-:W-:Y:S01]  /*11e10*/  @!P4 IMAD.IADD R20, R20, 0x1, -R29.reuse ;  /* 0x000000011414c824 */ /* 0x100fe200078e0a1d */
[----:B-1----:R-:W4:Y:S01]  /*11e20*/  LDL.LU R6, [R1+0x734] ;  /* 0x0007340001067983 */ /* 0x002f220000300800 */
[C---:B------:R-:W-:Y:S01]  /*11e30*/  ISETP.GT.U32.AND P5, PT, R29.reuse, R21, PT ;  /* 0x000000151d00720c */ /* 0x040fe20003fa4070 */
[----:B------:R-:W-:Y:S01]  /*11e40*/  @!P6 IMAD.IADD R8, R8, 0x1, -R29 ;  /* 0x000000010808e824 */ /* 0x000fe200078e0a1d */
[----:B------:R-:W-:-:S02]  /*11e50*/  ISETP.GT.U32.AND P4, PT, R29, R4, PT ;  /* 0x000000041d00720c */ /* 0x000fc40003f84070 */
[C---:B------:R-:W-:Y:S02]  /*11e60*/  ISETP.GT.U32.AND P1, PT, R29.reuse, R25, PT ;  /* 0x000000191d00720c */ /* 0x040fe40003f24070 */
[----:B------:R-:W-:-:S04]  /*11e70*/  ISETP.GT.U32.AND P2, PT, R29, R7, PT ;  /* 0x000000071d00720c */ /* 0x000fc80003f44070 */
[--C-:B------:R-:W-:Y:S02]  /*11e80*/  @!P3 IMAD.IADD R10, R10, 0x1, -R29.reuse ;  /* 0x000000010a0ab824 */ /* 0x100fe400078e0a1d */
[--C-:B------:R-:W-:Y:S02]  /*11e90*/  @!P0 IMAD.IADD R22, R22, 0x1, -R29.reuse ;  /* 0x0000000116168824 */ /* 0x100fe400078e0a1d */
[--C-:B------:R-:W-:Y:S01]  /*11ea0*/  @!P5 IMAD.IADD R21, R21, 0x1, -R29.reuse ;  /* 0x000000011515d824 */ /* 0x100fe200078e0a1d */
[----:B------:R-:W-:Y:S01]  /*11eb0*/  ISETP.GT.U32.AND P0, PT, R29, R23, PT ;  /* 0x000000171d00720c */ /* 0x000fe20003f04070 */
[--C-:B------:R-:W-:Y:S01]  /*11ec0*/  @!P4 IMAD.IADD R4, R4, 0x1, -R29.reuse ;  /* 0x000000010404c824 */ /* 0x100fe200078e0a1d */
[----:B------:R-:W-:Y:S01]  /*11ed0*/  STL [R1+0x764], R16 ;  /* 0x0007641001007387 */ /* 0x000fe20000100800 */
[--C-:B------:R-:W-:Y:S02]  /*11ee0*/  @!P1 IMAD.IADD R25, R25, 0x1, -R29.reuse ;  /* 0x0000000119199824 */ /* 0x100fe400078e0a1d */
[--C-:B------:R-:W-:Y:S01]  /*11ef0*/  @!P2 IMAD.IADD R7, R7, 0x1, -R29.reuse ;  /* 0x000000010707a824 */ /* 0x100fe200078e0a1d */
[----:B------:R-:W-:Y:S04]  /*11f00*/  STL [R1+0x768], R19 ;  /* 0x0007681301007387 */ /* 0x000fe80000100800 */
[----:B------:R-:W-:Y:S03]  /*11f10*/  STL [R1+0x76c], R20 ;  /* 0x00076c1401007387 */ /* 0x000fe60000100800 */
[----:B------:R-:W-:Y:S01]  /*11f20*/  @!P0 IMAD.IADD R23, R23, 0x1, -R29 ;  /* 0x0000000117178824 */ /* 0x000fe200078e0a1d */
[----:B------:R-:W-:Y:S04]  /*11f30*/  STL [R1+0x774], R22 ;  /* 0x0007741601007387 */ /* 0x000fe80000100800 */
[----:B------:R-:W-:Y:S04]  /*11f40*/  STL [R1+0x770], R25 ;  /* 0x0007701901007387 */ /* 0x000fe80000100800 */
[----:B------:R0:W-:Y:S04]  /*11f50*/  STL [R1+0x750], R7 ;  /* 0x0007500701007387 */ /* 0x0001e80000100800 */
[----:B0-----:R-:W5:Y:S04]  /*11f60*/  LDL.LU R7, [R1+0x714] ;  /* 0x0007140001077983 */ /* 0x001f680000300800 */
[----:B------:R0:W-:Y:S04]  /*11f70*/  STL [R1+0x754], R8 ;  /* 0x0007540801007387 */ /* 0x0001e80000100800 */
[----:B0-----:R-:W5:Y:S04]  /*11f80*/  LDL.LU R8, [R1+0x718] ;  /* 0x0007180001087983 */ /* 0x001f680000300800 */
[----:B------:R-:W5:Y:S04]  /*11f90*/  LDL.LU R19, [R1+0x71c] ;  /* 0x00071c0001137983 */ /* 0x000f680000300800 */
[----:B------:R-:W5:Y:S04]  /*11fa0*/  LDL.LU R22, [R1+0x724] ;  /* 0x0007240001167983 */ /* 0x000f680000300800 */
[----:B------:R-:W5:Y:S01]  /*11fb0*/  LDL.LU R25, [R1+0x720] ;  /* 0x0007200001197983 */ /* 0x000f620000300800 */
[----:B---3--:R-:W-:-:S02]  /*11fc0*/  ISETP.GT.U32.AND P6, PT, R29, R2, PT ;  /* 0x000000021d00720c */ /* 0x008fc40003fc4070 */
[C---:B--2---:R-:W-:Y:S02]  /*11fd0*/  ISETP.GT.U32.AND P3, PT, R29.reuse, R17, PT ;  /* 0x000000111d00720c */ /* 0x044fe40003f64070 */
[----:B------:R-:W-:-:S09]  /*11fe0*/  ISETP.GT.U32.AND P5, PT, R29, R18, PT ;  /* 0x000000121d00720c */ /* 0x000fd20003fa4070 */
[--C-:B------:R-:W-:Y:S01]  /*11ff0*/  @!P6 IMAD.IADD R2, R2, 0x1, -R29.reuse ;  /* 0x000000010202e824 */ /* 0x100fe200078e0a1d */
[C---:B------:R-:W-:Y:S02]  /*12000*/  ISETP.GT.U32.AND P6, PT, R29.reuse, R10, PT ;  /* 0x0000000a1d00720c */ /* 0x040fe40003fc4070 */
[----:B------:R-:W-:Y:S01]  /*12010*/  ISETP.GT.U32.AND P4, PT, R29, R5, PT ;  /* 0x000000051d00720c */ /* 0x000fe20003f84070 */
[--C-:B------:R-:W-:Y:S01]  /*12020*/  @!P3 IMAD.IADD R17, R17, 0x1, -R29.reuse ;  /* 0x000000011111b824 */ /* 0x100fe200078e0a1d */
[C---:B------:R-:W-:Y:S01]  /*12030*/  ISETP.GT.U32.AND P3, PT, R29.reuse, R21, PT ;  /* 0x000000151d00720c */ /* 0x040fe20003f64070 */
[----:B------:R-:W-:Y:S01]  /*12040*/  @!P5 IMAD.IADD R18, R18, 0x1, -R29 ;  /* 0x000000011212d824 */ /* 0x000fe200078e0a1d */
[----:B------:R-:W-:-:S07]  /*12050*/  ISETP.GT.U32.AND P5, PT, R29, R4, PT ;  /* 0x000000041d00720c */ /* 0x000fce0003fa4070 */
[--C-:B------:R-:W-:Y:S02]  /*12060*/  @!P6 IMAD.IADD R10, R10, 0x1, -R29.reuse ;  /* 0x000000010a0ae824 */ /* 0x100fe400078e0a1d */
[--C-:B------:R-:W-:Y:S01]  /*12070*/  @!P4 IMAD.IADD R5, R5, 0x1, -R29.reuse ;  /* 0x000000010505c824 */ /* 0x100fe200078e0a1d */
[----:B------:R-:W-:Y:S01]  /*12080*/  ISETP.GT.U32.AND P4, PT, R29, R23, PT ;  /* 0x000000171d00720c */ /* 0x000fe20003f84070 */
[--C-:B------:R-:W-:Y:S01]  /*12090*/  @!P3 IMAD.IADD R21, R21, 0x1, -R29.reuse ;  /* 0x000000011515b824 */ /* 0x100fe200078e0a1d */
[----:B------:R0:W-:Y:S01]  /*120a0*/  STL [R1+0x758], R10 ;  /* 0x0007580a01007387 */ /* 0x0001e20000100800 */
[----:B------:R-:W-:-:S03]  /*120b0*/  @!P5 IMAD.IADD R4, R4, 0x1, -R29 ;  /* 0x000000010404d824 */ /* 0x000fc600078e0a1d */
[----:B0-----:R-:W2:Y:S04]  /*120c0*/  LDL.LU R10, [R1+0x700] ;  /* 0x00070000010a7983 */ /* 0x001ea80000300800 */
[----:B------:R-:W3:Y:S03]  /*120d0*/  LDL.LU R20, [R1+0x704] ;  /* 0x0007040001147983 */ /* 0x000ee60000300800 */
[----:B------:R-:W-:Y:S01]  /*120e0*/  @!P4 IMAD.IADD R23, R23, 0x1, -R29 ;  /* 0x000000011717c824 */ /* 0x000fe200078e0a1d */
[----:B------:R0:W-:Y:S04]  /*120f0*/  STL [R1+0x760], R21 ;  /* 0x0007601501007387 */ /* 0x0001e80000100800 */
[----:B0-----:R-:W2:Y:S04]  /*12100*/  LDL.LU R21, [R1+0x708] ;  /* 0x0007080001157983 */ /* 0x001ea80000300800 */
[----:B------:R0:W-:Y:S04]  /*12110*/  STL [R1+0x75c], R4 ;  /* 0x00075c0401007387 */ /* 0x0001e80000100800 */
[----:B0-----:R-:W2:Y:S04]  /*12120*/  LDL.LU R4, [R1+0x710] ;  /* 0x0007100001047983 */ /* 0x001ea80000300800 */
[----:B------:R0:W-:Y:S04]  /*12130*/  STL [R1+0x73c], R23 ;  /* 0x00073c1701007387 */ /* 0x0001e80000100800 */
[----:B0-----:R-:W2:Y:S01]  /*12140*/  LDL.LU R23, [R1+0x70c] ;  /* 0x00070c0001177983 */ /* 0x001ea20000300800 */
[----:B------:R-:W-:-:S02]  /*12150*/  ISETP.GT.U32.AND P2, PT, R29, R9, PT ;  /* 0x000000091d00720c */ /* 0x000fc40003f44070 */
[C---:B------:R-:W-:Y:S02]  /*12160*/  ISETP.GT.U32.AND P1, PT, R29.reuse, R27, PT ;  /* 0x0000001b1d00720c */ /* 0x040fe40003f24070 */
[----:B----4-:R-:W-:-:S09]  /*12170*/  ISETP.GT.U32.AND P0, PT, R29, R24, PT ;  /* 0x000000181d00720c */ /* 0x010fd20003f04070 */
[--C-:B------:R-:W-:Y:S01]  /*12180*/  @!P2 IMAD.IADD R9, R9, 0x1, -R29.reuse ;  /* 0x000000010909a824 */ /* 0x100fe200078e0a1d */
[----:B------:R-:W-:Y:S01]  /*12190*/  ISETP.GT.U32.AND P2, PT, R29, R6, PT ;  /* 0x000000061d00720c */ /* 0x000fe20003f44070 */
[--C-:B------:R-:W-:Y:S01]  /*121a0*/  @!P1 IMAD.IADD R27, R27, 0x1, -R29.reuse ;  /* 0x000000011b1b9824 */ /* 0x100fe200078e0a1d */
[C---:B-----5:R-:W-:Y:S01]  /*121b0*/  ISETP.GT.U32.AND P1, PT, R29.reuse, R26, PT ;  /* 0x0000001a1d00720c */ /* 0x060fe20003f24070 */
[----:B------:R-:W-:Y:S01]  /*121c0*/  @!P0 IMAD.IADD R24, R24, 0x1, -R29 ;  /* 0x0000000118188824 */ /* 0x000fe200078e0a1d */
[C---:B------:R-:W-:Y:S02]  /*121d0*/  ISETP.GT.U32.AND P3, PT, R29.reuse, R17, PT ;  /* 0x000000111d00720c */ /* 0x040fe40003f64070 */
[----:B------:R-:W-:-:S07]  /*121e0*/  ISETP.GT.U32.AND P0, PT, R29, R27, PT ;  /* 0x0000001b1d00720c */ /* 0x000fce0003f04070 */
[--C-:B------:R-:W-:Y:S01]  /*121f0*/  @!P2 IMAD.IADD R6, R6, 0x1, -R29.reuse ;  /* 0x000000010606a824 */ /* 0x100fe200078e0a1d */
[C---:B------:R-:W-:Y:S01]  /*12200*/  ISETP.GT.U32.AND P2, PT, R29.reuse, R2, PT ;  /* 0x000000021d00720c */ /* 0x040fe20003f44070 */
[--C-:B------:R-:W-:Y:S01]  /*12210*/  @!P1 IMAD.IADD R26, R26, 0x1, -R29.reuse ;  /* 0x000000011a1a9824 */ /* 0x100fe200078e0a1d */
[C---:B------:R-:W-:Y:S02]  /*12220*/  ISETP.GT.U32.AND P1, PT, R29.reuse, R9, PT ;  /* 0x000000091d00720c */ /* 0x040fe40003f24070 */
[C---:B------:R-:W-:Y:S02]  /*12230*/  ISETP.GT.U32.AND P5, PT, R29.reuse, R18, PT ;  /* 0x000000121d00720c */ /* 0x040fe40003fa4070 */
[----:B------:R-:W-:Y:S01]  /*12240*/  ISETP.GT.U32.AND P6, PT, R29, R6, PT ;  /* 0x000000061d00720c */ /* 0x000fe20003fc4070 */
[--C-:B------:R-:W-:Y:S02]  /*12250*/  @!P0 IMAD.IADD R27, R27, 0x1, -R29.reuse ;  /* 0x000000011b1b8824 */ /* 0x100fe400078e0a1d */
[----:B------:R-:W-:-:S04]  /*12260*/  @!P3 IMAD.IADD R17, R17, 0x1, -R29 ;  /* 0x000000011111b824 */ /* 0x000fc800078e0a1d */
[--C-:B------:R-:W-:Y:S01]  /*12270*/  @!P2 IMAD.IADD R2, R2, 0x1, -R29.reuse ;  /* 0x000000010202a824 */ /* 0x100fe200078e0a1d */
[----:B------:R-:W-:Y:S01]  /*12280*/  ISETP.GT.U32.AND P2, PT, R29, R7, PT ;  /* 0x000000071d00720c */ /* 0x000fe20003f44070 */
[--C-:B------:R-:W-:Y:S01]  /*12290*/  @!P1 IMAD.IADD R9, R9, 0x1, -R29.reuse ;  /* 0x0000000109099824 */ /* 0x100fe200078e0a1d */
[C---:B------:R-:W-:Y:S01]  /*122a0*/  ISETP.GT.U32.AND P3, PT, R29.reuse, R8, PT ;  /* 0x000000081d00720c */ /* 0x040fe20003f64070 */
[----:B------:R0:W-:Y:S01]  /*122b0*/  STL [R1+0x740], R27 ;  /* 0x0007401b01007387 */ /* 0x0001e20000100800 */
[C---:B------:R-:W-:Y:S01]  /*122c0*/  ISETP.GT.U32.AND P4, PT, R29.reuse, R5, PT ;  /* 0x000000051d00720c */ /* 0x040fe20003f84070 */
[--C-:B------:R-:W-:Y:S01]  /*122d0*/  @!P5 IMAD.IADD R18, R18, 0x1, -R29.reuse ;  /* 0x000000011212d824 */ /* 0x100fe200078e0a1d */
[----:B------:R-:W-:Y:S01]  /*122e0*/  ISETP.GT.U32.AND P5, PT, R29, R19, PT ;  /* 0x000000131d00720c */ /* 0x000fe20003fa4070 */
[--C-:B------:R-:W-:Y:S01]  /*122f0*/  @!P6 IMAD.IADD R6, R6, 0x1, -R29.reuse ;  /* 0x000000010606e824 */ /* 0x100fe200078e0a1d */
[----:B0-----:R-:W4:Y:S04]  /*12300*/  LDL.LU R27, [R1+0x6f0] ;  /* 0x0006f000011b7983 */ /* 0x001f280000300800 */
[----:B------:R0:W-:Y:S01]  /*12310*/  STL [R1+0x744], R9 ;  /* 0x0007440901007387 */ /* 0x0001e20000100800 */
[----:B------:R-:W-:Y:S01]  /*12320*/  @!P2 IMAD.IADD R7, R7, 0x1, -R29 ;  /* 0x000000010707a824 */ /* 0x000fe200078e0a1d */
[----:B------:R-:W-:-:S02]  /*12330*/  ISETP.GT.U32.AND P0, PT, R29, R24, PT ;  /* 0x000000181d00720c */ /* 0x000fc40003f04070 */
[----:B0-----:R-:W5:Y:S01]  /*12340*/  LDL.LU R9, [R1+0x6f4] ;  /* 0x0006f40001097983 */ /* 0x001f620000300800 */
[--C-:B------:R-:W-:Y:S01]  /*12350*/  @!P3 IMAD.IADD R8, R8, 0x1, -R29.reuse ;  /* 0x000000010808b824 */ /* 0x100fe200078e0a1d */
[----:B------:R-:W-:Y:S01]  /*12360*/  ISETP.GT.U32.AND P1, PT, R29, R26, PT ;  /* 0x0000001a1d00720c */ /* 0x000fe20003f24070 */
[--C-:B------:R-:W-:Y:S01]  /*12370*/  @!P4 IMAD.IADD R5, R5, 0x1, -R29.reuse ;  /* 0x000000010505c824 */ /* 0x100fe200078e0a1d */
[----:B------:R-:W-:Y:S01]  /*12380*/  ISETP.GT.U32.AND P4, PT, R29, R22, PT ;  /* 0x000000161d00720c */ /* 0x000fe20003f84070 */
[--C-:B------:R-:W-:Y:S01]  /*12390*/  @!P5 IMAD.IADD R19, R19, 0x1, -R29.reuse ;  /* 0x000000011313d824 */ /* 0x100fe200078e0a1d */
[----:B------:R-:W-:Y:S05]  /*123a0*/  STL [R1+0x74c], R2 ;  /* 0x00074c0201007387 */ /* 0x000fea0000100800 */
[--C-:B------:R-:W-:Y:S01]  /*123b0*/  @!P0 IMAD.IADD R24, R24, 0x1, -R29.reuse ;  /* 0x0000000118188824 */ /* 0x100fe200078e0a1d */
[----:B------:R-:W-:Y:S04]  /*123c0*/  STL [R1+0x748], R17 ;  /* 0x0007481101007387 */ /* 0x000fe80000100800 */
[----:B------:R-:W-:Y:S01]  /*123d0*/  STL [R1+0x728], R18 ;  /* 0x0007281201007387 */ /* 0x000fe20000100800 */
[----:B------:R-:W-:-:S02]  /*123e0*/  @!P1 IMAD.IADD R26, R26, 0x1, -R29 ;  /* 0x000000011a1a9824 */ /* 0x000fc400078e0a1d */
[----:B------:R-:W-:Y:S01]  /*123f0*/  @!P4 IMAD.IADD R22, R22, 0x1, -R29 ;  /* 0x000000011616c824 */ /* 0x000fe200078e0a1d */
[----:B------:R-:W-:Y:S04]  /*12400*/  STL [R1+0x72c], R5 ;  /* 0x00072c0501007387 */ /* 0x000fe80000100800 */
[----:B------:R-:W-:Y:S04]  /*12410*/  STL [R1+0x730], R24 ;  /* 0x0007301801007387 */ /* 0x000fe80000100800 */
[----:B------:R0:W-:Y:S04]  /*12420*/  STL [R1+0x734], R6 ;  /* 0x0007340601007387 */ /* 0x0001e80000100800 */
[----:B------:R1:W-:Y:S04]  /*12430*/  STL [R1+0x738], R26 ;  /* 0x0007381a01007387 */ /* 0x0003e80000100800 */
[----:B0-----:R-:W4:Y:S04]  /*12440*/  LDL.LU R6, [R1+0x6fc] ;  /* 0x0006fc0001067983 */ /* 0x001f280000300800 */
[----:B------:R-:W4:Y:S04]  /*12450*/  LDL.LU R5, [R1+0x6f8] ;  /* 0x0006f80001057983 */ /* 0x000f280000300800 */
[----:B------:R-:W4:Y:S04]  /*12460*/  LDL.LU R24, [R1+0x6d8] ;  /* 0x0006d80001187983 */ /* 0x000f280000300800 */
[----:B-1----:R-:W4:Y:S01]  /*12470*/  LDL.LU R26, [R1+0x6dc] ;  /* 0x0006dc00011a7983 */ /* 0x002f220000300800 */
[----:B---3--:R-:W-:-:S02]  /*12480*/  ISETP.GT.U32.AND P6, PT, R29, R20, PT ;  /* 0x000000141d00720c */ /* 0x008fc40003fc4070 */
[----:B--2---:R-:W-:-:S11]  /*12490*/  ISETP.GT.U32.AND P2, PT, R29, R21, PT ;  /* 0x000000151d00720c */ /* 0x004fd60003f44070 */
[--C-:B------:R-:W-:Y:S01]  /*124a0*/  @!P6 IMAD.IADD R20, R20, 0x1, -R29.reuse ;  /* 0x000000011414e824 */ /* 0x100fe200078e0a1d */
[C---:B------:R-:W-:Y:S02]  /*124b0*/  ISETP.GT.U32.AND P6, PT, R29.reuse, R7, PT ;  /* 0x000000071d00720c */ /* 0x040fe40003fc4070 */
        /* <DEDUP_REMOVED lines=10> */
[----:B------:R0:W-:Y:S06]  /*12560*/  STL [R1+0x714], R7 ;  /* 0x0007140701007387 */ /* 0x0001ec0000100800 */
[--C-:B------:R-:W-:Y:S01]  /*12570*/  @!P3 IMAD.IADD R19, R19, 0x1, -R29.reuse ;  /* 0x000000011313b824 */ /* 0x100fe200078e0a1d */
[----:B0-----:R-:W2:Y:S04]  /*12580*/  LDL.LU R7, [R1+0x6e0] ;  /* 0x0006e00001077983 */ /* 0x001ea80000300800 */
[----:B------:R0:W-:Y:S01]  /*12590*/  STL [R1+0x718], R8 ;  /* 0x0007180801007387 */ /* 0x0001e20000100800 */
[----:B------:R-:W-:-:S03]  /*125a0*/  @!P5 IMAD.IADD R22, R22, 0x1, -R29 ;  /* 0x000000011616d824 */ /* 0x000fc600078e0a1d */
[----:B0-----:R-:W3:Y:S04]  /*125b0*/  LDL.LU R8, [R1+0x6e8] ;  /* 0x0006e80001087983 */ /* 0x001ee80000300800 */
[----:B------:R-:W2:Y:S04]  /*125c0*/  LDL.LU R2, [R1+0x6e4] ;  /* 0x0006e40001027983 */ /* 0x000ea80000300800 */
[----:B------:R0:W-:Y:S04]  /*125d0*/  STL [R1+0x71c], R19 ;  /* 0x00071c1301007387 */ /* 0x0001e80000100800 */
[----:B------:R-:W3:Y:S04]  /*125e0*/  LDL.LU R17, [R1+0x6c4] ;  /* 0x0006c40001117983 */ /* 0x000ee80000300800 */
[----:B------:R-:W3:Y:S04]  /*125f0*/  LDL.LU R18, [R1+0x6c8] ;  /* 0x0006c80001127983 */ /* 0x000ee80000300800 */
[----:B------:R1:W-:Y:S04]  /*12600*/  STL [R1+0x724], R22 ;  /* 0x0007241601007387 */ /* 0x0003e80000100800 */
[----:B0-----:R-:W3:Y:S01]  /*12610*/  LDL.LU R19, [R1+0x6cc] ;  /* 0x0006cc0001137983 */ /* 0x001ee20000300800 */
[----:B------:R-:W-:-:S02]  /*12620*/  ISETP.GT.U32.AND P1, PT, R29, R10, PT ;  /* 0x0000000a1d00720c */ /* 0x000fc40003f24070 */
[C---:B------:R-:W-:Y:S02]  /*12630*/  ISETP.GT.U32.AND P0, PT, R29.reuse, R25, PT ;  /* 0x000000191d00720c */ /* 0x040fe40003f04070 */
[C---:B------:R-:W-:Y:S01]  /*12640*/  ISETP.GT.U32.AND P4, PT, R29.reuse, R12, PT ;  /* 0x0000000c1d00720c */ /* 0x040fe20003f84070 */
[----:B-1----:R-:W3:Y:S08]  /*12650*/  LDL.LU R22, [R1+0x6d4] ;  /* 0x0006d40001167983 */ /* 0x002ef00000300800 */
[--C-:B------:R-:W-:Y:S01]  /*12660*/  @!P1 IMAD.IADD R10, R10, 0x1, -R29.reuse ;  /* 0x000000010a0a9824 */ /* 0x100fe200078e0a1d */
[----:B-----5:R-:W-:Y:S01]  /*12670*/  ISETP.GT.U32.AND P1, PT, R29, R9, PT ;  /* 0x000000091d00720c */ /* 0x020fe20003f24070 */
[--C-:B------:R-:W-:Y:S01]  /*12680*/  @!P0 IMAD.IADD R25, R25, 0x1, -R29.reuse ;  /* 0x0000000119198824 */ /* 0x100fe200078e0a1d */
[C---:B----4-:R-:W-:Y:S01]  /*12690*/  ISETP.GT.U32.AND P0, PT, R29.reuse, R27, PT ;  /* 0x0000001b1d00720c */ /* 0x050fe20003f04070 */
[----:B------:R-:W-:Y:S01]  /*126a0*/  @!P4 IMAD.IADD R12, R12, 0x1, -R29 ;  /* 0x000000010c0cc824 */ /* 0x000fe200078e0a1d */
[----:B------:R-:W-:-:S02]  /*126b0*/  ISETP.GT.U32.AND P2, PT, R29, R21, PT ;  /* 0x000000151d00720c */ /* 0x000fc40003f44070 */
[----:B------:R-:W-:-:S07]  /*126c0*/  ISETP.GT.U32.AND P4, PT, R29, R25, PT ;  /* 0x000000191d00720c */ /* 0x000fce0003f84070 */
[--C-:B------:R-:W-:Y:S01]  /*126d0*/  @!P1 IMAD.IADD R9, R9, 0x1, -R29.reuse ;  /* 0x0000000109099824 */ /* 0x100fe200078e0a1d */
[----:B------:R-:W-:Y:S01]  /*126e0*/  ISETP.GT.U32.AND P1, PT, R29, R20, PT ;  /* 0x000000141d00720c */ /* 0x000fe20003f24070 */
[--C-:B------:R-:W-:Y:S01]  /*126f0*/  @!P0 IMAD.IADD R27, R27, 0x1, -R29.reuse ;  /* 0x000000011b1b8824 */ /* 0x100fe200078e0a1d */
[C---:B------:R-:W-:Y:S02]  /*12700*/  ISETP.GT.U32.AND P0, PT, R29.reuse, R10, PT ;  /* 0x0000000a1d00720c */ /* 0x040fe40003f04070 */
[----:B------:R-:W-:Y:S01]  /*12710*/  ISETP.GT.U32.AND P3, PT, R29, R4, PT ;  /* 0x000000041d00720c */ /* 0x000fe20003f64070 */
[--C-:B------:R-:W-:Y:S01]  /*12720*/  @!P4 IMAD.IADD R25, R25, 0x1, -R29.reuse ;  /* 0x000000011919c824 */ /* 0x100fe200078e0a1d */
[----:B------:R-:W-:Y:S01]  /*12730*/  ISETP.GT.U32.AND P6, PT, R29, R9, PT ;  /* 0x000000091d00720c */ /* 0x000fe20003fc4070 */
[----:B------:R-:W-:Y:S01]  /*12740*/  @!P2 IMAD.IADD R21, R21, 0x1, -R29 ;  /* 0x000000011515a824 */ /* 0x000fe200078e0a1d */
[----:B------:R-:W-:-:S05]  /*12750*/  ISETP.GT.U32.AND P5, PT, R29, R23, PT ;  /* 0x000000171d00720c */ /* 0x000fca0003fa4070 */
[--C-:B------:R-:W-:Y:S01]  /*12760*/  @!P1 IMAD.IADD R20, R20, 0x1, -R29.reuse ;  /* 0x0000000114149824 */ /* 0x100fe200078e0a1d */
[C---:B------:R-:W-:Y:S01]  /*12770*/  ISETP.GT.U32.AND P1, PT, R29.reuse, R6, PT ;  /* 0x000000061d00720c */ /* 0x040fe20003f24070 */
[--C-:B------:R-:W-:Y:S01]  /*12780*/  @!P0 IMAD.IADD R10, R10, 0x1, -R29.reuse ;  /* 0x000000010a0a8824 */ /* 0x100fe200078e0a1d */
[----:B------:R0:W-:Y:S01]  /*12790*/  STL [R1+0x720], R25 ;  /* 0x0007201901007387 */ /* 0x0001e20000100800 */
[C---:B------:R-:W-:Y:S01]  /*127a0*/  ISETP.GT.U32.AND P2, PT, R29.reuse, R5, PT ;  /* 0x000000051d00720c */ /* 0x040fe20003f44070 */
[----:B------:R-:W-:Y:S01]  /*127b0*/  @!P3 IMAD.IADD R4, R4, 0x1, -R29 ;  /* 0x000000010404b824 */ /* 0x000fe200078e0a1d */
[----:B------:R-:W-:Y:S01]  /*127c0*/  ISETP.GT.U32.AND P3, PT, R29, R24, PT ;  /* 0x000000181d00720c */ /* 0x000fe20003f64070 */
[----:B0-----:R-:W4:Y:S01]  /*127d0*/  LDL.LU R25, [R1+0x6d0] ;  /* 0x0006d00001197983 */ /* 0x001f220000300800 */
[----:B------:R-:W-:-:S03]  /*127e0*/  IABS R13, R13 ;  /* 0x0000000d000d7213 */ /* 0x000fc60000000000 */
[----:B------:R0:W-:Y:S01]  /*127f0*/  STL [R1+0x700], R10 ;  /* 0x0007000a01007387 */ /* 0x0001e20000100800 */
[--C-:B------:R-:W-:Y:S01]  /*12800*/  @!P6 IMAD.IADD R9, R9, 0x1, -R29.reuse ;  /* 0x000000010909e824 */ /* 0x100fe200078e0a1d */
[C---:B------:R-:W-:Y:S01]  /*12810*/  ISETP.GT.U32.AND P4, PT, R29.reuse, R12, PT ;  /* 0x0000000c1d00720c */ /* 0x040fe20003f84070 */
[----:B------:R-:W-:Y:S01]  /*12820*/  @!P1 IMAD.IADD R6, R6, 0x1, -R29 ;  /* 0x0000000106069824 */ /* 0x000fe200078e0a1d */
[----:B0-----:R-:W5:Y:S01]  /*12830*/  LDL.LU R10, [R1+0x6b0] ;  /* 0x0006b000010a7983 */ /* 0x001f620000300800 */
[----:B------:R-:W-:Y:S01]  /*12840*/  IMAD.HI.U32 R0, R28, R13, RZ ;  /* 0x0000000d1c007227 */ /* 0x000fe200078e00ff */
[----:B------:R-:W-:-:S03]  /*12850*/  ISETP.GT.U32.AND P0, PT, R29, R27, PT ;  /* 0x0000001b1d00720c */ /* 0x000fc60003f04070 */
[--C-:B------:R-:W-:Y:S01]  /*12860*/  @!P5 IMAD.IADD R23, R23, 0x1, -R29.reuse ;  /* 0x000000011717d824 */ /* 0x100fe200078e0a1d */
[----:B------:R-:W-:Y:S01]  /*12870*/  ISETP.GT.U32.AND P5, PT, R29, R26, PT ;  /* 0x0000001a1d00720c */ /* 0x000fe20003fa4070 */
[--C-:B------:R-:W-:Y:S02]  /*12880*/  @!P2 IMAD.IADD R5, R5, 0x1, -R29.reuse ;  /* 0x000000010505a824 */ /* 0x100fe400078e0a1d */
[----:B------:R-:W-:Y:S02]  /*12890*/  IMAD.MOV R0, RZ, RZ, -R0 ;  /* 0x000000ffff007224 */ /* 0x000fe400078e0a00 */
[----:B------:R-:W-:Y:S02]  /*128a0*/  @!P3 IMAD.IADD R24, R24, 0x1, -R29 ;  /* 0x000000011818b824 */ /* 0x000fe400078e0a1d */
[----:B------:R-:W-:Y:S02]  /*128b0*/  IMAD R13, R29, R0, R13 ;  /* 0x000000001d0d7224 */ /* 0x000fe400078e020d */
[----:B------:R-:W-:-:S03]  /*128c0*/  @!P4 IMAD.IADD R12, R12, 0x1, -R29 ;  /* 0x000000010c0cc824 */ /* 0x000fc600078e0a1d */
[----:B------:R-:W-:Y:S01]  /*128d0*/  STL [R1+0x2cd8], R13 ;  /* 0x002cd80d01007387 */ /* 0x000fe20000100800 */
[--C-:B------:R-:W-:Y:S02]  /*128e0*/  @!P5 IMAD.IADD R26, R26, 0x1, -R29.reuse ;  /* 0x000000011a1ad824 */ /* 0x100fe400078e0a1d */
[----:B------:R-:W-:Y:S01]  /*128f0*/  @!P0 IMAD.IADD R27, R27, 0x1, -R29 ;  /* 0x000000011b1b8824 */ /* 0x000fe200078e0a1d */
[----:B------:R-:W-:Y:S04]  /*12900*/  STL [R1+0x704], R20 ;  /* 0x0007041401007387 */ /* 0x000fe80000100800 */
[----:B------:R-:W-:Y:S04]  /*12910*/  STL [R1+0x708], R21 ;  /* 0x0007081501007387 */ /* 0x000fe80000100800 */
[----:B------:R-:W-:Y:S04]  /*12920*/  STL [R1+0x710], R4 ;  /* 0x0007100401007387 */ /* 0x000fe80000100800 */
[----:B------:R0:W-:Y:S04]  /*12930*/  STL [R1+0x6ec], R12 ;  /* 0x0006ec0c01007387 */ /* 0x0001e80000100800 */
[----:B------:R-:W-:Y:S04]  /*12940*/  STL [R1+0x70c], R23 ;  /* 0x00070c1701007387 */ /* 0x000fe80000100800 */
[----:B0-----:R-:W4:Y:S04]  /*12950*/  LDL R12, [R1+0x2300] ;  /* 0x00230000010c7983 */ /* 0x001f280000100800 */
[----:B------:R0:W-:Y:S04]  /*12960*/  STL [R1+0x6f0], R27 ;  /* 0x0006f01b01007387 */ /* 0x0001e80000100800 */
[----:B0-----:R-:W4:Y:S04]  /*12970*/  LDL.LU R27, [R1+0x6b4] ;  /* 0x0006b400011b7983 */ /* 0x001f280000300800 */
[----:B------:R-:W4:Y:S04]  /*12980*/  LDL.LU R20, [R1+0x6b8] ;  /* 0x0006b80001147983 */ /* 0x000f280000300800 */
[----:B------:R0:W-:Y:S04]  /*12990*/  STL [R1+0x6f4], R9 ;  /* 0x0006f40901007387 */ /* 0x0001e80000100800 */
[----:B------:R-:W4:Y:S04]  /*129a0*/  LDL.LU R21, [R1+0x6c0] ;  /* 0x0006c00001157983 */ /* 0x000f280000300800 */
[----:B------:R-:W4:Y:S04]  /*129b0*/  LDL.LU R23, [R1+0x6bc] ;  /* 0x0006bc0001177983 */ /* 0x000f280000300800 */
[----:B0-----:R-:W4:Y:S01]  /*129c0*/  LDL.LU R9, [R1+0x69c] ;  /* 0x00069c0001097983 */ /* 0x001f220000300800 */
[----:B--2---:R-:W-:-:S02]  /*129d0*/  ISETP.GT.U32.AND P6, PT, R29, R2, PT ;  /* 0x000000021d00720c */ /* 0x004fc40003fc4070 */
[C---:B---3--:R-:W-:Y:S02]  /*129e0*/  ISETP.GT.U32.AND P1, PT, R29.reuse, R17, PT ;  /* 0x000000111d00720c */ /* 0x048fe40003f24070 */
[----:B------:R-:W-:-:S09]  /*129f0*/  ISETP.GT.U32.AND P2, PT, R29, R18, PT ;  /* 0x000000121d00720c */ /* 0x000fd20003f44070 */
[--C-:B------:R-:W-:Y:S01]  /*12a00*/  @!P6 IMAD.IADD R2, R2, 0x1, -R29.reuse ;  /* 0x000000010202e824 */ /* 0x100fe200078e0a1d */
[----:B------:R-:W-:Y:S01]  /*12a10*/  ISETP.GT.U32.AND P3, PT, R29, R19, PT ;  /* 0x000000131d00720c */ /* 0x000fe20003f64070 */
[--C-:B------:R-:W-:Y:S01]  /*12a20*/  @!P1 IMAD.IADD R17, R17, 0x1, -R29.reuse ;  /* 0x0000000111119824 */ /* 0x100fe200078e0a1d */
[C---:B------:R-:W-:Y:S02]  /*12a30*/  ISETP.GT.U32.AND P6, PT, R29.reuse, R6, PT ;  /* 0x000000061d00720c */ /* 0x040fe40003fc4070 */
[C---:B------:R-:W-:Y:S01]  /*12a40*/  ISETP.GT.U32.AND P1, PT, R29.reuse, R5, PT ;  /* 0x000000051d00720c */ /* 0x040fe20003f24070 */
[----:B------:R-:W-:Y:S01]  /*12a50*/  @!P2 IMAD.IADD R18, R18, 0x1, -R29 ;  /* 0x000000011212a824 */ /* 0x000fe200078e0a1d */
[----:B------:R-:W-:-:S07]  /*12a60*/  ISETP.GT.U32.AND P2, PT, R29, R24, PT ;  /* 0x000000181d00720c */ /* 0x000fce0003f44070 */
[--C-:B------:R-:W-:Y:S01]  /*12a70*/  @!P3 IMAD.IADD R19, R19, 0x1, -R29.reuse ;  /* 0x000000011313b824 */ /* 0x100fe200078e0a1d */
[----:B------:R-:W-:Y:S01]  /*12a80*/  ISETP.GT.U32.AND P3, PT, R29, R26, PT ;  /* 0x0000001a1d00720c */ /* 0x000fe20003f64070 */
[--C-:B------:R-:W-:Y:S02]  /*12a90*/  @!P6 IMAD.IADD R6, R6, 0x1, -R29.reuse ;  /* 0x000000010606e824 */ /* 0x100fe400078e0a1d */
[--C-:B------:R-:W-:Y:S02]  /*12aa0*/  @!P1 IMAD.IADD R5, R5, 0x1, -R29.reuse ;  /* 0x0000000105059824 */ /* 0x100fe400078e0a1d */
[--C-:B------:R-:W-:Y:S01]  /*12ab0*/  @!P2 IMAD.IADD R24, R24, 0x1, -R29.reuse ;  /* 0x000000011818a824 */ /* 0x100fe200078e0a1d */
[----:B------:R0:W-:Y:S07]  /*12ac0*/  STL [R1+0x6fc], R6 ;  /* 0x0006fc0601007387 */ /* 0x0001ee0000100800 */
[----:B------:R-:W-:Y:S01]  /*12ad0*/  @!P3 IMAD.IADD R26, R26, 0x1, -R29 ;  /* 0x000000011a1ab824 */ /* 0x000fe200078e0a1d */
[----:B0-----:R-:W2:Y:S04]  /*12ae0*/  LDL.LU R6, [R1+0x6a0] ;  /* 0x0006a00001067983 */ /* 0x001ea80000300800 */
[----:B------:R0:W-:Y:S04]  /*12af0*/  STL [R1+0x6f8], R5 ;  /* 0x0006f80501007387 */ /* 0x0001e80000100800 */
[----:B------:R-:W3:Y:S04]  /*12b00*/  LDL.LU R16, [R1+0x6a4] ;  /* 0x0006a40001107983 */ /* 0x000ee80000300800 */
[----:B------:R1:W-:Y:S04]  /*12b10*/  STL [R1+0x6d8], R24 ;  /* 0x0006d81801007387 */ /* 0x0003e80000100800 */
[----:B------:R-:W2:Y:S04]  /*12b20*/  LDL.LU R4, [R1+0x6ac] ;  /* 0x0006ac0001047983 */ /* 0x000ea80000300800 */
[----:B------:R4:W-:Y:S04]  /*12b30*/  STL [R1+0x6dc], R26 ;  /* 0x0006dc1a01007387 */ /* 0x0009e80000100800 */
[----:B0-----:R-:W2:Y:S04]  /*12b40*/  LDL.LU R5, [R1+0x6a8] ;  /* 0x0006a80001057983 */ /* 0x001ea80000300800 */
[----:B-1----:R-:W2:Y:S01]  /*12b50*/  LDL.LU R24, [R1+0x688] ;  /* 0x0006880001187983 */ /* 0x002ea20000300800 */
[----:B------:R-:W-:-:S02]  /*12b60*/  ISETP.GT.U32.AND P0, PT, R29, R8, PT ;  /* 0x000000081d00720c */ /* 0x000fc40003f04070 */
[C---:B------:R-:W-:Y:S02]  /*12b70*/  ISETP.GT.U32.AND P4, PT, R29.reuse, R7, PT ;  /* 0x000000071d00720c */ /* 0x040fe40003f84070 */
[----:B------:R-:W-:-:S09]  /*12b80*/  ISETP.GT.U32.AND P5, PT, R29, R22, PT ;  /* 0x000000161d00720c */ /* 0x000fd20003fa4070 */
[--C-:B------:R-:W-:Y:S01]  /*12b90*/  @!P0 IMAD.IADD R8, R8, 0x1, -R29.reuse ;  /* 0x0000000108088824 */ /* 0x100fe200078e0a1d */
[----:B-----5:R-:W-:Y:S01]  /*12ba0*/  ISETP.GT.U32.AND P0, PT, R29, R10, PT ;  /* 0x0000000a1d00720c */ /* 0x020fe20003f04070 */
[--C-:B------:R-:W-:Y:S01]  /*12bb0*/  @!P4 IMAD.IADD R7, R7, 0x1, -R29.reuse ;  /* 0x000000010707c824 */ /* 0x100fe200078e0a1d */
[----:B----4-:R-:W-:Y:S01]  /*12bc0*/  ISETP.GT.U32.AND P4, PT, R29, R25, PT ;  /* 0x000000191d00720c */ /* 0x010fe20003f84070 */
[----:B------:R-:W-:-:S03]  /*12bd0*/  @!P5 IMAD.IADD R22, R22, 0x1, -R29 ;  /* 0x000000011616d824 */ /* 0x000fc600078e0a1d */
[C---:B------:R-:W-:Y:S02]  /*12be0*/  ISETP.GT.U32.AND P5, PT, R29.reuse, R7, PT ;  /* 0x000000071d00720c */ /* 0x040fe40003fa4070 */
[----:B------:R-:W-:-:S05]  /*12bf0*/  ISETP.GT.U32.AND P1, PT, R29, R17, PT ;  /* 0x000000111d00720c */ /* 0x000fca0003f24070 */
        /* <DEDUP_REMOVED lines=9> */
[--C-:B------:R-:W-:Y:S02]  /*12c90*/  @!P0 IMAD.IADD R2, R2, 0x1, -R29.reuse ;  /* 0x0000000102028824 */ /* 0x100fe400078e0a1d */
[--C-:B------:R-:W-:Y:S01]  /*12ca0*/  @!P4 IMAD.IADD R8, R8, 0x1, -R29.reuse ;  /* 0x000000010808c824 */ /* 0x100fe200078e0a1d */
[----:B------:R0:W-:Y:S01]  /*12cb0*/  STL [R1+0x6e0], R7 ;  /* 0x0006e00701007387 */ /* 0x0001e20000100800 */
[----:B------:R-:W-:-:S03]  /*12cc0*/  @!P2 IMAD.IADD R18, R18, 0x1, -R29 ;  /* 0x000000011212a824 */ /* 0x000fc600078e0a1d */
[----:B------:R-:W4:Y:S01]  /*12cd0*/  LDL.LU R26, [R1+0x68c] ;  /* 0x00068c00011a7983 */ /* 0x000f220000300800 */
[----:B------:R-:W-:-:S03]  /*12ce0*/  @!P6 IMAD.IADD R10, R10, 0x1, -R29 ;  /* 0x000000010a0ae824 */ /* 0x000fc600078e0a1d */
[----:B0-----:R-:W5:Y:S04]  /*12cf0*/  LDL.LU R7, [R1+0x690] ;  /* 0x0006900001077983 */ /* 0x001f680000300800 */
[----:B------:R0:W-:Y:S01]  /*12d00*/  STL [R1+0x6e8], R8 ;  /* 0x0006e80801007387 */ /* 0x0001e20000100800 */
[----:B------:R-:W-:-:S03]  /*12d10*/  ISETP.GT.U32.AND P0, PT, R29, R27, PT ;  /* 0x0000001b1d00720c */ /* 0x000fc60003f04070 */
[----:B0-----:R-:W5:Y:S01]  /*12d20*/  LDL.LU R8, [R1+0x698] ;  /* 0x0006980001087983 */ /* 0x001f620000300800 */
[C---:B------:R-:W-:Y:S02]  /*12d30*/  ISETP.GT.U32.AND P1, PT, R29.reuse, R20, PT ;  /* 0x000000141d00720c */ /* 0x040fe40003f24070 */
[----:B------:R-:W-:-:S07]  /*12d40*/  ISETP.GT.U32.AND P2, PT, R29, R21, PT ;  /* 0x000000151d00720c */ /* 0x000fce0003f44070 */
[--C-:B------:R-:W-:Y:S01]  /*12d50*/  @!P0 IMAD.IADD R27, R27, 0x1, -R29.reuse ;  /* 0x000000011b1b8824 */ /* 0x100fe200078e0a1d */
[----:B------:R-:W-:Y:S01]  /*12d60*/  ISETP.GT.U32.AND P5, PT, R29, R22, PT ;  /* 0x000000161d00720c */ /* 0x000fe20003fa4070 */
[--C-:B------:R-:W-:Y:S01]  /*12d70*/  @!P3 IMAD.IADD R19, R19, 0x1, -R29.reuse ;  /* 0x000000011313b824 */ /* 0x100fe200078e0a1d */
[C---:B------:R-:W-:Y:S01]  /*12d80*/  ISETP.GT.U32.AND P3, PT, R29.reuse, R23, PT ;  /* 0x000000171d00720c */ /* 0x040fe20003f64070 */
[--C-:B------:R-:W-:Y:S01]  /*12d90*/  @!P1 IMAD.IADD R20, R20, 0x1, -R29.reuse ;  /* 0x0000000114149824 */ /* 0x100fe200078e0a1d */
[----:B------:R-:W-:Y:S01]  /*12da0*/  ISETP.GT.U32.AND P4, PT, R29, R25, PT ;  /* 0x000000191d00720c */ /* 0x000fe20003f84070 */
[--C-:B------:R-:W-:Y:S01]  /*12db0*/  @!P2 IMAD.IADD R21, R21, 0x1, -R29.reuse ;  /* 0x000000011515a824 */ /* 0x100fe200078e0a1d */
[----:B------:R-:W-:Y:S07]  /*12dc0*/  STL [R1+0x6e4], R2 ;  /* 0x0006e40201007387 */ /* 0x000fee0000100800 */
[----:B------:R-:W-:-:S02]  /*12dd0*/  @!P5 IMAD.IADD R22, R22, 0x1, -R29 ;  /* 0x000000011616d824 */ /* 0x000fc400078e0a1d */
[--C-:B------:R-:W-:Y:S01]  /*12de0*/  @!P3 IMAD.IADD R23, R23, 0x1, -R29.reuse ;  /* 0x000000011717b824 */ /* 0x100fe200078e0a1d */
[----:B------:R-:W-:Y:S01]  /*12df0*/  STL [R1+0x6c4], R17 ;  /* 0x0006c41101007387 */ /* 0x000fe20000100800 */
[----:B------:R-:W-:-:S03]  /*12e00*/  @!P4 IMAD.IADD R25, R25, 0x1, -R29 ;  /* 0x000000011919c824 */ /* 0x000fc600078e0a1d */
[----:B------:R-:W-:Y:S04]  /*12e10*/  STL [R1+0x6c8], R18 ;  /* 0x0006c81201007387 */ /* 0x000fe80000100800 */
[----:B------:R-:W-:Y:S04]  /*12e20*/  STL [R1+0x6cc], R19 ;  /* 0x0006cc1301007387 */ /* 0x000fe80000100800 */
        /* <DEDUP_REMOVED lines=12> */
[--C-:B------:R-:W-:Y:S01]  /*12ef0*/  @!P6 IMAD.IADD R16, R16, 0x1, -R29.reuse ;  /* 0x000000011010e824 */ /* 0x100fe200078e0a1d */
[C---:B------:R-:W-:Y:S01]  /*12f00*/  ISETP.GT.U32.AND P6, PT, R29.reuse, R27, PT ;  /* 0x0000001b1d00720c */ /* 0x040fe20003fc4070 */
[--C-:B------:R-:W-:Y:S01]  /*12f10*/  @!P0 IMAD.IADD R4, R4, 0x1, -R29.reuse ;  /* 0x0000000104048824 */ /* 0x100fe200078e0a1d */
[----:B------:R-:W-:Y:S01]  /*12f20*/  ISETP.GT.U32.AND P0, PT, R29, R20, PT ;  /* 0x000000141d00720c */ /* 0x000fe20003f04070 */
[--C-:B------:R-:W-:Y:S01]  /*12f30*/  @!P1 IMAD.IADD R5, R5, 0x1, -R29.reuse ;  /* 0x0000000105059824 */ /* 0x100fe200078e0a1d */
[C---:B------:R-:W-:Y:S01]  /*12f40*/  ISETP.GT.U32.AND P1, PT, R29.reuse, R21, PT ;  /* 0x000000151d00720c */ /* 0x040fe20003f24070 */
[----:B------:R-:W-:Y:S01]  /*12f50*/  @!P2 IMAD.IADD R24, R24, 0x1, -R29 ;  /* 0x000000011818a824 */ /* 0x000fe200078e0a1d */
[----:B------:R-:W-:-:S07]  /*12f60*/  ISETP.GT.U32.AND P2, PT, R29, R23, PT ;  /* 0x000000171d00720c */ /* 0x000fce0003f44070 */
[--C-:B------:R-:W-:Y:S02]  /*12f70*/  @!P6 IMAD.IADD R27, R27, 0x1, -R29.reuse ;  /* 0x000000011b1be824 */ /* 0x100fe400078e0a1d */
[----:B------:R-:W-:-:S03]  /*12f80*/  @!P0 IMAD.IADD R20, R20, 0x1, -R29 ;  /* 0x0000000114148824 */ /* 0x000fc600078e0a1d */
[----:B------:R0:W-:Y:S01]  /*12f90*/  STL [R1+0x6b4], R27 ;  /* 0x0006b41b01007387 */ /* 0x0001e20000100800 */
[--C-:B------:R-:W-:Y:S02]  /*12fa0*/  @!P1 IMAD.IADD R21, R21, 0x1, -R29.reuse ;  /* 0x0000000115159824 */ /* 0x100fe400078e0a1d */
        /* <DEDUP_REMOVED lines=11> */
[----:B----4-:R-:W-:-:S09]  /*13060*/  ISETP.GT.U32.AND P3, PT, R29, R26, PT ;  /* 0x0000001a1d00720c */ /* 0x010fd20003f64070 */
[--C-:B------:R-:W-:Y:S01]  /*13070*/  @!P4 IMAD.IADD R6, R6, 0x1, -R29.reuse ;  /* 0x000000010606c824 */ /* 0x100fe200078e0a1d */
[----:B-----5:R-:W-:Y:S01]  /*13080*/  ISETP.GT.U32.AND P4, PT, R29, R8, PT ;  /* 0x000000081d00720c */ /* 0x020fe20003f84070 */
[--C-:B------:R-:W-:Y:S01]  /*13090*/  @!P5 IMAD.IADD R9, R9, 0x1, -R29.reuse ;  /* 0x000000010909d824 */ /* 0x100fe200078e0a1d */
[C---:B------:R-:W-:Y:S01]  /*130a0*/  ISETP.GT.U32.AND P5, PT, R29.reuse, R7, PT ;  /* 0x000000071d00720c */ /* 0x040fe20003fa4070 */
[----:B------:R-:W-:Y:S01]  /*130b0*/  @!P3 IMAD.IADD R26, R26, 0x1, -R29 ;  /* 0x000000011a1ab824 */ /* 0x000fe200078e0a1d */
[C---:B------:R-:W-:Y:S02]  /*130c0*/  ISETP.GT.U32.AND P0, PT, R29.reuse, R4, PT ;  /* 0x000000041d00720c */ /* 0x040fe40003f04070 */
        /* <DEDUP_REMOVED lines=9> */
[--C-:B------:R-:W-:Y:S02]  /*13160*/  @!P0 IMAD.IADD R4, R4, 0x1, -R29.reuse ;  /* 0x0000000104048824 */ /* 0x100fe400078e0a1d */
[----:B------:R-:W-:-:S04]  /*13170*/  @!P1 IMAD.IADD R5, R5, 0x1, -R29 ;  /* 0x0000000105059824 */ /* 0x000fc800078e0a1d */
[--C-:B------:R-:W-:Y:S02]  /*13180*/  @!P4 IMAD.IADD R16, R16, 0x1, -R29.reuse ;  /* 0x000000011010c824 */ /* 0x100fe400078e0a1d */
[--C-:B------:R-:W-:Y:S01]  /*13190*/  @!P5 IMAD.IADD R6, R6, 0x1, -R29.reuse ;  /* 0x000000010606d824 */ /* 0x100fe200078e0a1d */
[----:B------:R0:W-:Y:S04]  /*131a0*/  STL [R1+0x69c], R9 ;  /* 0x00069c0901007387 */ /* 0x0001e80000100800 */
[----:B------:R-:W4:Y:S01]  /*131b0*/  LDL.LU R23, [R1+0x66c] ;  /* 0x00066c0001177983 */ /* 0x000f220000300800 */
[----:B------:R-:W-:-:S03]  /*131c0*/  @!P6 IMAD.IADD R8, R8, 0x1, -R29 ;  /* 0x000000010808e824 */ /* 0x000fc600078e0a1d */
[----:B0-----:R-:W5:Y:S04]  /*131d0*/  LDL.LU R9, [R1+0x64c] ;  /* 0x00064c0001097983 */ /* 0x001f680000300800 */
[----:B------:R0:W-:Y:S01]  /*131e0*/  STL [R1+0x6a0], R6 ;  /* 0x0006a00601007387 */ /* 0x0001e20000100800 */
[----:B------:R-:W-:-:S03]  /*131f0*/  ISETP.GT.U32.AND P4, PT, R29, R10, PT ;  /* 0x0000000a1d00720c */ /* 0x000fc60003f84070 */
[----:B0-----:R-:W4:Y:S01]  /*13200*/  LDL.LU R6, [R1+0x650] ;  /* 0x0006500001067983 */ /* 0x001f220000300800 */
[C---:B------:R-:W-:Y:S02]  /*13210*/  ISETP.GT.U32.AND P0, PT, R29.reuse, R2, PT ;  /* 0x000000021d00720c */ /* 0x040fe40003f04070 */
[C---:B------:R-:W-:Y:S01]  /*13220*/  ISETP.GT.U32.AND P1, PT, R29.reuse, R17, PT ;  /* 0x000000111d00720c */ /* 0x040fe20003f24070 */
[----:B------:R-:W-:Y:S01]  /*13230*/  @!P2 IMAD.IADD R24, R24, 0x1, -R29 ;  /* 0x000000011818a824 */ /* 0x000fe200078e0a1d */
[C---:B------:R-:W-:Y:S02]  /*13240*/  ISETP.GT.U32.AND P3, PT, R29.reuse, R26, PT ;  /* 0x0000001a1d00720c */ /* 0x040fe40003f64070 */
[----:B------:R-:W-:-:S03]  /*13250*/  ISETP.GT.U32.AND P2, PT, R29, R22, PT ;  /* 0x000000161d00720c */ /* 0x000fc60003f44070 */
[----:B------:R-:W-:Y:S01]  /*13260*/  @!P4 IMAD.IADD R10, R10, 0x1, -R29 ;  /* 0x000000010a0ac824 */ /* 0x000fe200078e0a1d */
[----:B------:R-:W-:-:S03]  /*13270*/  ISETP.GT.U32.AND P5, PT, R29, R7, PT ;  /* 0x000000071d00720c */ /* 0x000fc60003fa4070 */
[--C-:B------:R-:W-:Y:S02]  /*13280*/  @!P0 IMAD.IADD R2, R2, 0x1, -R29.reuse ;  /* 0x0000000102028824 */ /* 0x100fe400078e0a1d */
[--C-:B------:R-:W-:Y:S01]  /*13290*/  @!P1 IMAD.IADD R17, R17, 0x1, -R29.reuse ;  /* 0x0000000111119824 */ /* 0x100fe200078e0a1d */
[----:B------:R-:W-:Y:S01]  /*132a0*/  IABS R12, R12 ;  /* 0x0000000c000c7213 */ /* 0x000fe20000000000 */
[--C-:B------:R-:W-:Y:S01]  /*132b0*/  @!P3 IMAD.IADD R26, R26, 0x1, -R29.reuse ;  /* 0x000000011a1ab824 */ /* 0x100fe200078e0a1d */
[----:B------:R-:W-:Y:S01]  /*132c0*/  STL [R1+0x6a4], R16 ;  /* 0x0006a41001007387 */ /* 0x000fe20000100800 */
[----:B------:R-:W-:-:S04]  /*132d0*/  @!P2 IMAD.IADD R22, R22, 0x1, -R29 ;  /* 0x000000011616a824 */ /* 0x000fc800078e0a1d */
[----:B------:R-:W-:Y:S01]  /*132e0*/  @!P5 IMAD.IADD R7, R7, 0x1, -R29 ;  /* 0x000000010707d824 */ /* 0x000fe200078e0a1d */
[----:B------:R-:W-:Y:S01]  /*132f0*/  STL [R1+0x6ac], R4 ;  /* 0x0006ac0401007387 */ /* 0x000fe20000100800 */
[----:B------:R-:W-:-:S03]  /*13300*/  IMAD.HI.U32 R0, R28, R12, RZ ;  /* 0x0000000c1c007227 */ /* 0x000fc600078e00ff */
[----:B------:R-:W-:Y:S01]  /*13310*/  STL [R1+0x6a8], R5 ;  /* 0x0006a80501007387 */ /* 0x000fe20000100800 */
[----:B------:R-:W-:-:S03]  /*13320*/  IMAD.MOV R0, RZ, RZ, -R0 ;  /* 0x000000ffff007224 */ /* 0x000fc600078e0a00 */
[----:B------:R-:W-:Y:S04]  /*13330*/  STL [R1+0x688], R24 ;  /* 0x0006881801007387 */ /* 0x000fe80000100800 */
[----:B------:R-:W-:Y:S04]  /*13340*/  STL [R1+0x68c], R26 ;  /* 0x00068c1a01007387 */ /* 0x000fe80000100800 */
[----:B------:R0:W-:Y:S01]  /*13350*/  STL [R1+0x690], R7 ;  /* 0x0006900701007387 */ /* 0x0001e20000100800 */
[----:B------:R-:W-:-:S03]  /*13360*/  IMAD R12, R29, R0, R12 ;  /* 0x000000001d0c7224 */ /* 0x000fc600078e020c */
[----:B0-----:R-:W5:Y:S04]  /*13370*/  LDL R7, [R1+0x22fc] ;  /* 0x0022fc0001077983 */ /* 0x001f680000100800 */
[----:B------:R0:W-:Y:S04]  /*13380*/  STL [R1+0x698], R8 ;  /* 0x0006980801007387 */ /* 0x0001e80000100800 */
[----:B0-----:R-:W5:Y:S04]  /*13390*/  LDL.LU R8, [R1+0x654] ;  /* 0x0006540001087983 */ /* 0x001f680000300800 */
[----:B------:R-:W5:Y:S04]  /*133a0*/  LDL.LU R4, [R1+0x65c] ;  /* 0x00065c0001047983 */ /* 0x000f680000300800 */
[----:B------:R-:W5:Y:S04]  /*133b0*/  LDL.LU R5, [R1+0x658] ;  /* 0x0006580001057983 */ /* 0x000f680000300800 */
[----:B------:R-:W5:Y:S04]  /*133c0*/  LDL.LU R24, [R1+0x638] ;  /* 0x0006380001187983 */ /* 0x000f680000300800 */
[----:B------:R-:W-:Y:S01]  /*133d0*/  STL [R1+0x2cdc], R12 ;  /* 0x002cdc0c01007387 */ /* 0x000fe20000100800 */
[----:B---3--:R-:W-:-:S02]  /*133e0*/  ISETP.GT.U32.AND P6, PT, R29, R18, PT ;  /* 0x000000121d00720c */ /* 0x008fc40003fc4070 */
[C---:B--2---:R-:W-:Y:S02]  /*133f0*/  ISETP.GT.U32.AND P4, PT, R29.reuse, R19, PT ;  /* 0x000000131d00720c */ /* 0x044fe40003f84070 */
        /* <DEDUP_REMOVED lines=16> */
[----:B------:R-:W3:Y:S04]  /*13500*/  LDL.LU R26, [R1+0x640] ;  /* 0x00064000011a7983 */ /* 0x000ee80000300800 */
[----:B------:R0:W-:Y:S04]  /*13510*/  STL [R1+0x674], R2 ;  /* 0x0006740201007387 */ /* 0x0001e80000100800 */
[----:B------:R-:W2:Y:S04]  /*13520*/  LDL.LU R16, [R1+0x648] ;  /* 0x0006480001107983 */ /* 0x000ea80000300800 */
[----:B------:R1:W-:Y:S04]  /*13530*/  STL [R1+0x678], R17 ;  /* 0x0006781101007387 */ /* 0x0003e80000100800 */
[----:B0-----:R-:W3:Y:S04]  /*13540*/  LDL.LU R2, [R1+0x644] ;  /* 0x0006440001027983 */ /* 0x001ee80000300800 */
[----:B------:R0:W-:Y:S04]  /*13550*/  STL [R1+0x67c], R22 ;  /* 0x00067c1601007387 */ /* 0x0001e80000100800 */
[----:B-1----:R-:W3:Y:S04]  /*13560*/  LDL.LU R17, [R1+0x624] ;  /* 0x0006240001117983 */ /* 0x002ee80000300800 */
[----:B0-----:R-:W3:Y:S01]  /*13570*/  LDL.LU R22, [R1+0x628] ;  /* 0x0006280001167983 */ /* 0x001ee20000300800 */
[----:B------:R-:W-:-:S02]  /*13580*/  ISETP.GT.U32.AND P3, PT, R29, R25, PT ;  /* 0x000000191d00720c */ /* 0x000fc40003f64070 */
[C---:B------:R-:W-:Y:S02]  /*13590*/  ISETP.GT.U32.AND P5, PT, R29.reuse, R27, PT ;  /* 0x0000001b1d00720c */ /* 0x040fe40003fa4070 */
[----:B----4-:R-:W-:-:S09]  /*135a0*/  ISETP.GT.U32.AND P2, PT, R29, R23, PT ;  /* 0x000000171d00720c */ /* 0x010fd20003f44070 */
[--C-:B------:R-:W-:Y:S01]  /*135b0*/  @!P3 IMAD.IADD R25, R25, 0x1, -R29.reuse ;  /* 0x000000011919b824 */ /* 0x100fe200078e0a1d */
[----:B-----5:R-:W-:Y:S01]  /*135c0*/  ISETP.GT.U32.AND P3, PT, R29, R9, PT ;  /* 0x000000091d00720c */ /* 0x020fe20003f64070 */
[--C-:B------:R-:W-:Y:S01]  /*135d0*/  @!P5 IMAD.IADD R27, R27, 0x1, -R29.reuse ;  /* 0x000000011b1bd824 */ /* 0x100fe200078e0a1d */
[----:B------:R-:W-:Y:S01]  /*135e0*/  ISETP.GT.U32.AND P5, PT, R29, R6, PT ;  /* 0x000000061d00720c */ /* 0x000fe20003fa4070 */
[----:B------:R-:W-:Y:S01]  /*135f0*/  @!P2 IMAD.IADD R23, R23, 0x1, -R29 ;  /* 0x000000011717a824 */ /* 0x000fe200078e0a1d */
[C---:B------:R-:W-:Y:S02]  /*13600*/  ISETP.GT.U32.AND P2, PT, R29.reuse, R25, PT ;  /* 0x000000191d00720c */ /* 0x040fe40003f44070 */
[----:B------:R-:W-:-:S07]  /*13610*/  ISETP.GT.U32.AND P4, PT, R29, R19, PT ;  /* 0x000000131d00720c */ /* 0x000fce0003f84070 */
[--C-:B------:R-:W-:Y:S01]  /*13620*/  @!P3 IMAD.IADD R9, R9, 0x1, -R29.reuse ;  /* 0x000000010909b824 */ /* 0x100fe200078e0a1d */
[C---:B------:R-:W-:Y:S01]  /*13630*/  ISETP.GT.U32.AND P3, PT, R29.reuse, R27, PT ;  /* 0x0000001b1d00720c */ /* 0x040fe20003f64070 */
[--C-:B------:R-:W-:Y:S01]  /*13640*/  @!P5 IMAD.IADD R6, R6, 0x1, -R29.reuse ;  /* 0x000000010606d824 */ /* 0x100fe200078e0a1d */
[C---:B------:R-:W-:Y:S02]  /*13650*/  ISETP.GT.U32.AND P5, PT, R29.reuse, R18, PT ;  /* 0x000000121d00720c */ /* 0x040fe40003fa4070 */
[----:B------:R-:W-:Y:S01]  /*13660*/  ISETP.GT.U32.AND P0, PT, R29, R20, PT ;  /* 0x000000141d00720c */ /* 0x000fe20003f04070 */
[--C-:B------:R-:W-:Y:S01]  /*13670*/  @!P2 IMAD.IADD R25, R25, 0x1, -R29.reuse ;  /* 0x000000011919a824 */ /* 0x100fe200078e0a1d */
[----:B------:R-:W-:Y:S01]  /*13680*/  ISETP.GT.U32.AND P6, PT, R29, R6, PT ;  /* 0x000000061d00720c */ /* 0x000fe20003fc4070 */
[----:B------:R-:W-:-:S03]  /*13690*/  @!P4 IMAD.IADD R19, R19, 0x1, -R29 ;  /* 0x000000011313c824 */ /* 0x000fc600078e0a1d */
[----:B------:R0:W-:Y:S03]  /*136a0*/  STL [R1+0x684], R25 ;  /* 0x0006841901007387 */ /* 0x0001e60000100800 */
[--C-:B------:R-:W-:Y:S02]  /*136b0*/  @!P3 IMAD.IADD R27, R27, 0x1, -R29.reuse ;  /* 0x000000011b1bb824 */ /* 0x100fe400078e0a1d */
[--C-:B------:R-:W-:Y:S01]  /*136c0*/  @!P5 IMAD.IADD R18, R18, 0x1, -R29.reuse ;  /* 0x000000011212d824 */ /* 0x100fe200078e0a1d */
[C---:B------:R-:W-:Y:S01]  /*136d0*/  ISETP.GT.U32.AND P1, PT, R29.reuse, R21, PT ;  /* 0x000000151d00720c */ /* 0x040fe20003f24070 */
[----:B0-----:R-:W4:Y:S04]  /*136e0*/  LDL.LU R25, [R1+0x62c] ;  /* 0x00062c0001197983 */ /* 0x001f280000300800 */
[----:B------:R0:W-:Y:S01]  /*136f0*/  STL [R1+0x680], R27 ;  /* 0x0006801b01007387 */ /* 0x0001e20000100800 */
[--C-:B------:R-:W-:Y:S01]  /*13700*/  @!P0 IMAD.IADD R20, R20, 0x1, -R29.reuse ;  /* 0x0000000114148824 */ /* 0x100fe200078e0a1d */
[----:B------:R-:W-:Y:S01]  /*13710*/  IABS R11, R7 ;  /* 0x00000007000b7213 */ /* 0x000fe20000000000 */
[----:B------:R-:W-:Y:S01]  /*13720*/  @!P6 IMAD.IADD R6, R6, 0x1, -R29 ;  /* 0x000000010606e824 */ /* 0x000fe200078e0a1d */
[----:B0-----:R-:W5:Y:S04]  /*13730*/  LDL.LU R27, [R1+0x634] ;  /* 0x00063400011b7983 */ /* 0x001f680000300800 */
[----:B------:R-:W5:Y:S01]  /*13740*/  LDL.LU R7, [R1+0x630] ;  /* 0x0006300001077983 */ /* 0x000f620000300800 */
[----:B------:R-:W-:-:S02]  /*13750*/  ISETP.GT.U32.AND P5, PT, R29, R8, PT ;  /* 0x000000081d00720c */ /* 0x000fc40003fa4070 */
[C---:B------:R-:W-:Y:S02]  /*13760*/  ISETP.GT.U32.AND P4, PT, R29.reuse, R4, PT ;  /* 0x000000041d00720c */ /* 0x040fe40003f84070 */
[C---:B------:R-:W-:Y:S02]  /*13770*/  ISETP.GT.U32.AND P0, PT, R29.reuse, R5, PT ;  /* 0x000000051d00720c */ /* 0x040fe40003f04070 */
[----:B------:R-:W-:-:S07]  /*13780*/  ISETP.GT.U32.AND P2, PT, R29, R23, PT ;  /* 0x000000171d00720c */ /* 0x000fce0003f44070 */
[--C-:B------:R-:W-:Y:S01]  /*13790*/  @!P5 IMAD.IADD R8, R8, 0x1, -R29.reuse ;  /* 0x000000010808d824 */ /* 0x100fe200078e0a1d */
[----:B------:R-:W-:Y:S01]  /*137a0*/  ISETP.GT.U32.AND P3, PT, R29, R9, PT ;  /* 0x000000091d00720c */ /* 0x000fe20003f64070 */
[--C-:B------:R-:W-:Y:S02]  /*137b0*/  @!P4 IMAD.IADD R4, R4, 0x1, -R29.reuse ;  /* 0x000000010404c824 */ /* 0x100fe400078e0a1d */
[--C-:B------:R-:W-:Y:S01]  /*137c0*/  @!P1 IMAD.IADD R21, R21, 0x1, -R29.reuse ;  /* 0x0000000115159824 */ /* 0x100fe200078e0a1d */
[----:B------:R-:W-:Y:S01]  /*137d0*/  ISETP.GT.U32.AND P1, PT, R29, R24, PT ;  /* 0x000000181d00720c */ /* 0x000fe20003f24070 */
[--C-:B------:R-:W-:Y:S01]  /*137e0*/  @!P0 IMAD.IADD R5, R5, 0x1, -R29.reuse ;  /* 0x0000000105058824 */ /* 0x100fe200078e0a1d */
[----:B------:R-:W-:Y:S01]  /*137f0*/  STL [R1+0x660], R18 ;  /* 0x0006601201007387 */ /* 0x000fe20000100800 */
[----:B------:R-:W-:-:S03]  /*13800*/  @!P2 IMAD.IADD R23, R23, 0x1, -R29 ;  /* 0x000000011717a824 */ /* 0x000fc600078e0a1d */
[----:B------:R-:W-:Y:S03]  /*13810*/  STL [R1+0x664], R19 ;  /* 0x0006641301007387 */ /* 0x000fe60000100800 */
[--C-:B------:R-:W-:Y:S01]  /*13820*/  @!P3 IMAD.IADD R9, R9, 0x1, -R29.reuse ;  /* 0x000000010909b824 */ /* 0x100fe200078e0a1d */
        /* <DEDUP_REMOVED lines=11> */
[----:B--2---:R-:W-:-:S02]  /*138e0*/  ISETP.GT.U32.AND P6, PT, R29, R16, PT ;  /* 0x000000101d00720c */ /* 0x004fc40003fc4070 */
[C---:B---3--:R-:W-:Y:S02]  /*138f0*/  ISETP.GT.U32.AND P5, PT, R29.reuse, R2, PT ;  /* 0x000000021d00720c */ /* 0x048fe40003fa4070 */
[----:B------:R-:W-:-:S09]  /*13900*/  ISETP.GT.U32.AND P4, PT, R29, R17, PT ;  /* 0x000000111d00720c */ /* 0x000fd20003f84070 */
[--C-:B------:R-:W-:Y:S01]  /*13910*/  @!P6 IMAD.IADD R16, R16, 0x1, -R29.reuse ;  /* 0x000000011010e824 */ /* 0x100fe200078e0a1d */
[C---:B------:R-:W-:Y:S02]  /*13920*/  ISETP.GT.U32.AND P6, PT, R29.reuse, R8, PT ;  /* 0x000000081d00720c */ /* 0x040fe40003fc4070 */
[C---:B------:R-:W-:Y:S01]  /*13930*/  ISETP.GT.U32.AND P0, PT, R29.reuse, R22, PT ;  /* 0x000000161d00720c */ /* 0x040fe20003f04070 */
[--C-:B------:R-:W-:Y:S01]  /*13940*/  @!P5 IMAD.IADD R2, R2, 0x1, -R29.reuse ;  /* 0x000000010202d824 */ /* 0x100fe200078e0a1d */
[----:B------:R-:W-:Y:S01]  /*13950*/  ISETP.GT.U32.AND P5, PT, R29, R4, PT ;  /* 0x000000041d00720c */ /* 0x000fe20003fa4070 */
        /* <DEDUP_REMOVED lines=9> */
[----:B------:R-:W3:Y:S04]  /*139f0*/  LDL.LU R19, [R1+0x600] ;  /* 0x0006000001137983 */ /* 0x000ee80000300800 */
[----:B------:R0:W-:Y:S01]  /*13a00*/  STL [R1+0x65c], R4 ;  /* 0x00065c0401007387 */ /* 0x0001e20000100800 */
[----:B------:R-:W-:-:S03]  /*13a10*/  @!P0 IMAD.IADD R24, R24, 0x1, -R29 ;  /* 0x0000000118188824 */ /* 0x000fc600078e0a1d */
[----:B------:R1:W-:Y:S04]  /*13a20*/  STL [R1+0x658], R5 ;  /* 0x0006580501007387 */ /* 0x0003e80000100800 */
[----:B------:R-:W2:Y:S04]  /*13a30*/  LDL.LU R20, [R1+0x604] ;  /* 0x0006040001147983 */ /* 0x000ea80000300800 */
[----:B0-----:R-:W2:Y:S04]  /*13a40*/  LDL.LU R4, [R1+0x60c] ;  /* 0x00060c0001047983 */ /* 0x001ea80000300800 */
[----:B------:R-:W-:Y:S04]  /*13a50*/  STL [R1+0x638], R24 ;  /* 0x0006381801007387 */ /* 0x000fe80000100800 */
[----:B-1----:R-:W2:Y:S01]  /*13a60*/  LDL.LU R5, [R1+0x608] ;  /* 0x0006080001057983 */ /* 0x002ea20000300800 */
[----:B------:R-:W-:-:S02]  /*13a70*/  ISETP.GT.U32.AND P3, PT, R29, R26, PT ;  /* 0x0000001a1d00720c */ /* 0x000fc40003f64070 */
[C---:B------:R-:W-:Y:S02]  /*13a80*/  ISETP.GT.U32.AND P2, PT, R29.reuse, R10, PT ;  /* 0x0000000a1d00720c */ /* 0x040fe40003f44070 */
[----:B----4-:R-:W-:-:S09]  /*13a90*/  ISETP.GT.U32.AND P1, PT, R29, R25, PT ;  /* 0x000000191d00720c */ /* 0x010fd20003f24070 */
[--C-:B------:R-:W-:Y:S01]  /*13aa0*/  @!P3 IMAD.IADD R26, R26, 0x1, -R29.reuse ;  /* 0x000000011a1ab824 */ /* 0x100fe200078e0a1d */
[C---:B-----5:R-:W-:Y:S01]  /*13ab0*/  ISETP.GT.U32.AND P3, PT, R29.reuse, R7, PT ;  /* 0x000000071d00720c */ /* 0x060fe20003f64070 */
[--C-:B------:R-:W-:Y:S01]  /*13ac0*/  @!P2 IMAD.IADD R10, R10, 0x1, -R29.reuse ;  /* 0x000000010a0aa824 */ /* 0x100fe200078e0a1d */
[----:B------:R-:W-:Y:S01]  /*13ad0*/  ISETP.GT.U32.AND P2, PT, R29, R27, PT ;  /* 0x0000001b1d00720c */ /* 0x000fe20003f44070 */
[----:B------:R-:W-:-:S03]  /*13ae0*/  @!P1 IMAD.IADD R25, R25, 0x1, -R29 ;  /* 0x0000000119199824 */ /* 0x000fc600078e0a1d */
[C---:B------:R-:W-:Y:S02]  /*13af0*/  ISETP.GT.U32.AND P1, PT, R29.reuse, R10, PT ;  /* 0x0000000a1d00720c */ /* 0x040fe40003f24070 */
[----:B------:R-:W-:-:S05]  /*13b00*/  ISETP.GT.U32.AND P5, PT, R29, R2, PT ;  /* 0x000000021d00720c */ /* 0x000fca0003fa4070 */
[--C-:B------:R-:W-:Y:S01]  /*13b10*/  @!P3 IMAD.IADD R7, R7, 0x1, -R29.reuse ;  /* 0x000000010707b824 */ /* 0x100fe200078e0a1d */
[----:B------:R-:W-:Y:S01]  /*13b20*/  ISETP.GT.U32.AND P3, PT, R29, R16, PT ;  /* 0x000000101d00720c */ /* 0x000fe20003f64070 */
[--C-:B------:R-:W-:Y:S01]  /*13b30*/  @!P2 IMAD.IADD R27, R27, 0x1, -R29.reuse ;  /* 0x000000011b1ba824 */ /* 0x100fe200078e0a1d */
[C---:B------:R-:W-:Y:S02]  /*13b40*/  ISETP.GT.U32.AND P2, PT, R29.reuse, R26, PT ;  /* 0x0000001a1d00720c */ /* 0x040fe40003f44070 */
[C---:B------:R-:W-:Y:S01]  /*13b50*/  ISETP.GT.U32.AND P4, PT, R29.reuse, R17, PT ;  /* 0x000000111d00720c */ /* 0x040fe20003f84070 */
[--C-:B------:R-:W-:Y:S01]  /*13b60*/  @!P1 IMAD.IADD R10, R10, 0x1, -R29.reuse ;  /* 0x000000010a0a9824 */ /* 0x100fe200078e0a1d */
[C---:B------:R-:W-:Y:S01]  /*13b70*/  ISETP.GT.U32.AND P6, PT, R29.reuse, R7, PT ;  /* 0x000000071d00720c */ /* 0x040fe20003fc4070 */
[----:B------:R-:W-:Y:S01]  /*13b80*/  @!P5 IMAD.IADD R2, R2, 0x1, -R29 ;  /* 0x000000010202d824 */ /* 0x000fe200078e0a1d */
[----:B------:R-:W-:-:S05]  /*13b90*/  ISETP.GT.U32.AND P0, PT, R29, R22, PT ;  /* 0x000000161d00720c */ /* 0x000fca0003f04070 */
[--C-:B------:R-:W-:Y:S02]  /*13ba0*/  @!P3 IMAD.IADD R16, R16, 0x1, -R29.reuse ;  /* 0x000000011010b824 */ /* 0x100fe400078e0a1d */
[--C-:B------:R-:W-:Y:S01]  /*13bb0*/  @!P2 IMAD.IADD R26, R26, 0x1, -R29.reuse ;  /* 0x000000011a1aa824 */ /* 0x100fe200078e0a1d */
[----:B------:R0:W-:Y:S01]  /*13bc0*/  STL [R1+0x63c], R10 ;  /* 0x00063c0a01007387 */ /* 0x0001e20000100800 */
[--C-:B------:R-:W-:Y:S02]  /*13bd0*/  @!P4 IMAD.IADD R17, R17, 0x1, -R29.reuse ;  /* 0x000000011111c824 */ /* 0x100fe400078e0a1d */
[----:B------:R-:W-:Y:S01]  /*13be0*/  @!P6 IMAD.IADD R7, R7, 0x1, -R29 ;  /* 0x000000010707e824 */ /* 0x000fe200078e0a1d */
[----:B0-----:R-:W4:Y:S04]  /*13bf0*/  LDL.LU R10, [R1+0x5e8] ;  /* 0x0005e800010a7983 */ /* 0x001f280000300800 */
[----:B------:R-:W5:Y:S01]  /*13c00*/  LDL.LU R24, [R1+0x5ec] ;  /* 0x0005ec0001187983 */ /* 0x000f620000300800 */
[----:B------:R-:W-:-:S03]  /*13c10*/  ISETP.GT.U32.AND P3, PT, R29, R9, PT ;  /* 0x000000091d00720c */ /* 0x000fc60003f64070 */
[----:B------:R0:W-:Y:S01]  /*13c20*/  STL [R1+0x640], R26 ;  /* 0x0006401a01007387 */ /* 0x0001e20000100800 */
[----:B------:R-:W-:-:S03]  /*13c30*/  ISETP.GT.U32.AND P1, PT, R29, R25, PT ;  /* 0x000000191d00720c */ /* 0x000fc60003f24070 */
[----:B0-----:R-:W5:Y:S01]  /*13c40*/  LDL.LU R26, [R1+0x5f0] ;  /* 0x0005f000011a7983 */ /* 0x001f620000300800 */
[C---:B------:R-:W-:Y:S02]  /*13c50*/  ISETP.GT.U32.AND P5, PT, R29.reuse, R6, PT ;  /* 0x000000061d00720c */ /* 0x040fe40003fa4070 */
[----:B------:R-:W-:-:S03]  /*13c60*/  ISETP.GT.U32.AND P4, PT, R29, R18, PT ;  /* 0x000000121d00720c */ /* 0x000fc60003f84070 */
[--C-:B------:R-:W-:Y:S01]  /*13c70*/  @!P3 IMAD.IADD R9, R9, 0x1, -R29.reuse ;  /* 0x000000010909b824 */ /* 0x100fe200078e0a1d */
[C---:B------:R-:W-:Y:S01]  /*13c80*/  ISETP.GT.U32.AND P2, PT, R29.reuse, R27, PT ;  /* 0x0000001b1d00720c */ /* 0x040fe20003f44070 */
[----:B------:R-:W-:Y:S01]  /*13c90*/  @!P0 IMAD.IADD R22, R22, 0x1, -R29 ;  /* 0x0000000116168824 */ /* 0x000fe200078e0a1d */
[----:B------:R-:W-:-:S05]  /*13ca0*/  ISETP.GT.U32.AND P0, PT, R29, R21, PT ;  /* 0x000000151d00720c */ /* 0x000fca0003f04070 */
[--C-:B------:R-:W-:Y:S02]  /*13cb0*/  @!P5 IMAD.IADD R6, R6, 0x1, -R29.reuse ;  /* 0x000000010606d824 */ /* 0x100fe400078e0a1d */
[--C-:B------:R-:W-:Y:S01]  /*13cc0*/  @!P4 IMAD.IADD R18, R18, 0x1, -R29.reuse ;  /* 0x000000011212c824 */ /* 0x100fe200078e0a1d */
[----:B------:R-:W-:Y:S01]  /*13cd0*/  STL [R1+0x648], R16 ;  /* 0x0006481001007387 */ /* 0x000fe20000100800 */
[--C-:B------:R-:W-:Y:S02]  /*13ce0*/  @!P1 IMAD.IADD R25, R25, 0x1, -R29.reuse ;  /* 0x0000000119199824 */ /* 0x100fe400078e0a1d */
        /* <DEDUP_REMOVED lines=11> */
[----:B-1----:R-:W5:Y:S01]  /*13da0*/  LDL.LU R27, [R1+0x5d8] ;  /* 0x0005d800011b7983 */ /* 0x002f620000300800 */
[----:B---3--:R-:W-:-:S02]  /*13db0*/  ISETP.GT.U32.AND P6, PT, R29, R19, PT ;  /* 0x000000131d00720c */ /* 0x008fc40003fc4070 */
[C---:B--2---:R-:W-:Y:S02]  /*13dc0*/  ISETP.GT.U32.AND P3, PT, R29.reuse, R20, PT ;  /* 0x000000141d00720c */ /* 0x044fe40003f64070 */
[----:B------:R-:W-:-:S09]  /*13dd0*/  ISETP.GT.U32.AND P5, PT, R29, R4, PT ;  /* 0x000000041d00720c */ /* 0x000fd20003fa4070 */
[--C-:B------:R-:W-:Y:S01]  /*13de0*/  @!P6 IMAD.IADD R19, R19, 0x1, -R29.reuse ;  /* 0x000000011313e824 */ /* 0x100fe200078e0a1d */
[C---:B------:R-:W-:Y:S02]  /*13df0*/  ISETP.GT.U32.AND P6, PT, R29.reuse, R9, PT ;  /* 0x000000091d00720c */ /* 0x040fe40003fc4070 */
[C---:B------:R-:W-:Y:S01]  /*13e00*/  ISETP.GT.U32.AND P4, PT, R29.reuse, R5, PT ;  /* 0x000000051d00720c */ /* 0x040fe20003f84070 */
        /* <DEDUP_REMOVED lines=10> */
[----:B0-----:R-:W2:Y:S07]  /*13eb0*/  LDL.LU R9, [R1+0x5dc] ;  /* 0x0005dc0001097983 */ /* 0x001eae0000300800 */
[----:B------:R-:W-:Y:S01]  /*13ec0*/  @!P4 IMAD.IADD R21, R21, 0x1, -R29 ;  /* 0x000000011515c824 */ /* 0x000fe200078e0a1d */
[----:B------:R0:W-:Y:S04]  /*13ed0*/  STL [R1+0x614], R6 ;  /* 0x0006140601007387 */ /* 0x0001e80000100800 */
        /* <DEDUP_REMOVED lines=9> */
[C---:B----4-:R-:W-:Y:S01]  /*13f70*/  ISETP.GT.U32.AND P0, PT, R29.reuse, R10, PT ;  /* 0x0000000a1d00720c */ /* 0x050fe20003f04070 */
[----:B-1----:R-:W4:Y:S08]  /*13f80*/  LDL.LU R21, [R1+0x5d0] ;  /* 0x0005d00001157983 */ /* 0x002f300000300800 */
[--C-:B------:R-:W-:Y:S01]  /*13f90*/  @!P2 IMAD.IADD R8, R8, 0x1, -R29.reuse ;  /* 0x000000010808a824 */ /* 0x100fe200078e0a1d */
[----:B-----5:R-:W-:Y:S01]  /*13fa0*/  ISETP.GT.U32.AND P2, PT, R29, R26, PT ;  /* 0x0000001a1d00720c */ /* 0x020fe20003f44070 */
[--C-:B------:R-:W-:Y:S01]  /*13fb0*/  @!P1 IMAD.IADD R23, R23, 0x1, -R29.reuse ;  /* 0x0000000117179824 */ /* 0x100fe200078e0a1d */
[C---:B------:R-:W-:Y:S01]  /*13fc0*/  ISETP.GT.U32.AND P1, PT, R29.reuse, R24, PT ;  /* 0x000000181d00720c */ /* 0x040fe20003f24070 */
[----:B------:R-:W-:Y:S01]  /*13fd0*/  @!P0 IMAD.IADD R10, R10, 0x1, -R29 ;  /* 0x000000010a0a8824 */ /* 0x000fe200078e0a1d */
[----:B------:R-:W-:-:S02]  /*13fe0*/  ISETP.GT.U32.AND P3, PT, R29, R20, PT ;  /* 0x000000141d00720c */ /* 0x000fc40003f64070 */
[----:B------:R-:W-:-:S07]  /*13ff0*/  ISETP.GT.U32.AND P0, PT, R29, R23, PT ;  /* 0x000000171d00720c */ /* 0x000fce0003f04070 */
[--C-:B------:R-:W-:Y:S01]  /*14000*/  @!P2 IMAD.IADD R26, R26, 0x1, -R29.reuse ;  /* 0x000000011a1aa824 */ /* 0x100fe200078e0a1d */
[C---:B------:R-:W-:Y:S01]  /*14010*/  ISETP.GT.U32.AND P2, PT, R29.reuse, R19, PT ;  /* 0x000000131d00720c */ /* 0x040fe20003f44070 */
[--C-:B------:R-:W-:Y:S01]  /*14020*/  @!P1 IMAD.IADD R24, R24, 0x1, -R29.reuse ;  /* 0x0000000118189824 */ /* 0x100fe200078e0a1d */
[C---:B------:R-:W-:Y:S02]  /*14030*/  ISETP.GT.U32.AND P1, PT, R29.reuse, R8, PT ;  /* 0x000000081d00720c */ /* 0x040fe40003f24070 */
[----:B------:R-:W-:Y:S01]  /*14040*/  ISETP.GT.U32.AND P5, PT, R29, R4, PT ;  /* 0x000000041d00720c */ /* 0x000fe20003fa4070 */
[--C-:B------:R-:W-:Y:S01]  /*14050*/  @!P0 IMAD.IADD R23, R23, 0x1, -R29.reuse ;  /* 0x0000000117178824 */ /* 0x100fe200078e0a1d */
[C---:B------:R-:W-:Y:S01]  /*14060*/  ISETP.GT.U32.AND P6, PT, R29.reuse, R26, PT ;  /* 0x0000001a1d00720c */ /* 0x040fe20003fc4070 */
[----:B------:R-:W-:Y:S01]  /*14070*/  @!P3 IMAD.IADD R20, R20, 0x1, -R29 ;  /* 0x000000011414b824 */ /* 0x000fe200078e0a1d */
[----:B------:R-:W-:-:S05]  /*14080*/  ISETP.GT.U32.AND P4, PT, R29, R5, PT ;  /* 0x000000051d00720c */ /* 0x000fca0003f84070 */
[--C-:B------:R-:W-:Y:S02]  /*14090*/  @!P2 IMAD.IADD R19, R19, 0x1, -R29.reuse ;  /* 0x000000011313a824 */ /* 0x100fe400078e0a1d */
[--C-:B------:R-:W-:Y:S01]  /*140a0*/  @!P1 IMAD.IADD R8, R8, 0x1, -R29.reuse ;  /* 0x0000000108089824 */ /* 0x100fe200078e0a1d */
[----:B------:R0:W-:Y:S01]  /*140b0*/  STL [R1+0x61c], R23 ;  /* 0x00061c1701007387 */ /* 0x0001e20000100800 */
[--C-:B------:R-:W-:Y:S01]  /*140c0*/  @!P5 IMAD.IADD R4, R4, 0x1, -R29.reuse ;  /* 0x000000010404d824 */ /* 0x100fe200078e0a1d */
[C---:B------:R-:W-:Y:S01]  /*140d0*/  ISETP.GT.U32.AND P0, PT, R29.reuse, R10, PT ;  /* 0x0000000a1d00720c */ /* 0x040fe20003f04070 */
[----:B------:R-:W-:Y:S01]  /*140e0*/  @!P6 IMAD.IADD R26, R26, 0x1, -R29 ;  /* 0x000000011a1ae824 */ /* 0x000fe200078e0a1d */
[----:B0-----:R-:W5:Y:S04]  /*140f0*/  LDL.LU R23, [R1+0x5cc] ;  /* 0x0005cc0001177983 */ /* 0x001f680000300800 */
[----:B------:R0:W-:Y:S01]  /*14100*/  STL [R1+0x5fc], R8 ;  /* 0x0005fc0801007387 */ /* 0x0001e20000100800 */
[----:B------:R-:W-:-:S03]  /*14110*/  ISETP.GT.U32.AND P2, PT, R29, R7, PT ;  /* 0x000000071d00720c */ /* 0x000fc60003f44070 */
[----:B0-----:R-:W5:Y:S01]  /*14120*/  LDL.LU R8, [R1+0x5ac] ;  /* 0x0005ac0001087983 */ /* 0x001f620000300800 */
[C---:B------:R-:W-:Y:S02]  /*14130*/  ISETP.GT.U32.AND P3, PT, R29.reuse, R22, PT ;  /* 0x000000161d00720c */ /* 0x040fe40003f64070 */
[C---:B------:R-:W-:Y:S01]  /*14140*/  ISETP.GT.U32.AND P5, PT, R29.reuse, R25, PT ;  /* 0x000000191d00720c */ /* 0x040fe20003fa4070 */
[----:B------:R-:W-:Y:S01]  /*14150*/  IMAD.HI.U32 R0, R28, R11, RZ ;  /* 0x0000000b1c007227 */ /* 0x000fe200078e00ff */
[----:B------:R-:W-:-:S05]  /*14160*/  ISETP.GT.U32.AND P1, PT, R29, R24, PT ;  /* 0x000000181d00720c */ /* 0x000fca0003f24070 */
[--C-:B------:R-:W-:Y:S02]  /*14170*/  @!P2 IMAD.IADD R7, R7, 0x1, -R29.reuse ;  /* 0x000000010707a824 */ /* 0x100fe400078e0a1d */
[--C-:B------:R-:W-:Y:S01]  /*14180*/  @!P4 IMAD.IADD R5, R5, 0x1, -R29.reuse ;  /* 0x000000010505c824 */ /* 0x100fe200078e0a1d */
[----:B------:R-:W-:Y:S01]  /*14190*/  ISETP.GT.U32.AND P4, PT, R29, R27, PT ;  /* 0x0000001b1d00720c */ /* 0x000fe20003f84070 */
[--C-:B------:R-:W-:Y:S02]  /*141a0*/  @!P3 IMAD.IADD R22, R22, 0x1, -R29.reuse ;  /* 0x000000011616b824 */ /* 0x100fe400078e0a1d */
[----:B------:R-:W-:Y:S02]  /*141b0*/  IMAD.MOV R0, RZ, RZ, -R0 ;  /* 0x000000ffff007224 */ /* 0x000fe400078e0a00 */
[----:B------:R-:W-:Y:S02]  /*141c0*/  @!P5 IMAD.IADD R25, R25, 0x1, -R29 ;  /* 0x000000011919d824 */ /* 0x000fe400078e0a1d */
[----:B------:R-:W-:-:S02]  /*141d0*/  IMAD R11, R29, R0, R11 ;  /* 0x000000001d0b7224 */ /* 0x000fc400078e020b */
[----:B------:R-:W-:-:S03]  /*141e0*/  @!P0 IMAD.IADD R10, R10, 0x1, -R29 ;  /* 0x000000010a0a8824 */ /* 0x000fc600078e0a1d */
[----:B------:R-:W-:Y:S01]  /*141f0*/  STL [R1+0x2ce0], R11 ;  /* 0x002ce00b01007387 */ /* 0x000fe20000100800 */
[----:B------:R-:W-:-:S03]  /*14200*/  @!P4 IMAD.IADD R27, R27, 0x1, -R29 ;  /* 0x000000011b1bc824 */ /* 0x000fc600078e0a1d */
[----:B------:R-:W-:Y:S01]  /*14210*/  STL [R1+0x600], R19 ;  /* 0x0006001301007387 */ /* 0x000fe20000100800 */
[----:B------:R-:W-:-:S03]  /*14220*/  @!P1 IMAD.IADD R24, R24, 0x1, -R29 ;  /* 0x0000000118189824 */ /* 0x000fc600078e0a1d */
[----:B------:R-:W-:Y:S04]  /*14230*/  STL [R1+0x604], R20 ;  /* 0x0006041401007387 */ /* 0x000fe80000100800 */
[----:B------:R-:W-:Y:S04]  /*14240*/  STL [R1+0x60c], R4 ;  /* 0x00060c0401007387 */ /* 0x000fe80000100800 */
[----:B------:R0:W-:Y:S04]  /*14250*/  STL [R1+0x5e8], R10 ;  /* 0x0005e80a01007387 */ /* 0x0001e80000100800 */
[----:B------:R-:W-:Y:S04]  /*14260*/  STL [R1+0x608], R5 ;  /* 0x0006080501007387 */ /* 0x000fe80000100800 */
[----:B0-----:R-:W5:Y:S04]  /*14270*/  LDL R10, [R1+0x22f8] ;  /* 0x0022f800010a7983 */ /* 0x001f680000100800 */
[----:B------:R0:W-:Y:S04]  /*14280*/  STL [R1+0x5f0], R26 ;  /* 0x0005f01a01007387 */ /* 0x0001e80000100800 */
[----:B------:R1:W-:Y:S04]  /*14290*/  STL [R1+0x5ec], R24 ;  /* 0x0005ec1801007387 */ /* 0x0003e80000100800 */
[----:B0-----:R-:W5:Y:S04]  /*142a0*/  LDL.LU R26, [R1+0x5b0] ;  /* 0x0005b000011a7983 */ /* 0x001f680000300800 */
[----:B------:R-:W5:Y:S04]  /*142b0*/  LDL.LU R19, [R1+0x5b4] ;  /* 0x0005b40001137983 */ /* 0x000f680000300800 */
[----:B------:R-:W5:Y:S04]  /*142c0*/  LDL.LU R20, [R1+0x5bc] ;  /* 0x0005bc0001147983 */ /* 0x000f680000300800 */
[----:B------:R-:W5:Y:S04]  /*142d0*/  LDL.LU R4, [R1+0x5b8] ;  /* 0x0005b80001047983 */ /* 0x000f680000300800 */
[----:B-1----:R-:W5:Y:S01]  /*142e0*/  LDL.LU R24, [R1+0x598] ;  /* 0x0005980001187983 */ /* 0x002f620000300800 */
[----:B--2---:R-:W-:-:S02]  /*142f0*/  ISETP.GT.U32.AND P6, PT, R29, R16, PT ;  /* 0x000000101d00720c */ /* 0x004fc40003fc4070 */
[C---:B---3--:R-:W-:Y:S02]  /*14300*/  ISETP.GT.U32.AND P2, PT, R29.reuse, R2, PT ;  /* 0x000000021d00720c */ /* 0x048fe40003f44070 */
[----:B------:R-:W-:-:S09]  /*14310*/  ISETP.GT.U32.AND P3, PT, R29, R17, PT ;  /* 0x000000111d00720c */ /* 0x000fd20003f64070 */
[--C-:B------:R-:W-:Y:S01]  /*14320*/  @!P6 IMAD.IADD R16, R16, 0x1, -R29.reuse ;  /* 0x000000011010e824 */ /* 0x100fe200078e0a1d */
[C---:B------:R-:W-:Y:S01]  /*14330*/  ISETP.GT.U32.AND P5, PT, R29.reuse, R18, PT ;  /* 0x000000121d00720c */ /* 0x040fe20003fa4070 */
[--C-:B------:R-:W-:Y:S01]  /*14340*/  @!P2 IMAD.IADD R2, R2, 0x1, -R29.reuse ;  /* 0x000000010202a824 */ /* 0x100fe200078e0a1d */
[C---:B------:R-:W-:Y:S02]  /*14350*/  ISETP.GT.U32.AND P6, PT, R29.reuse, R7, PT ;  /* 0x000000071d00720c */ /* 0x040fe40003fc4070 */
[----:B------:R-:W-:Y:S01]  /*14360*/  ISETP.GT.U32.AND P2, PT, R29, R22, PT ;  /* 0x000000161d00720c */ /* 0x000fe20003f44070 */
        /* <DEDUP_REMOVED lines=44> */
[----:B------:R-:W-:Y:S01]  /*14630*/  @!P5 IMAD.IADD R18, R18, 0x1, -R29 ;  /* 0x000000011212d824 */ /* 0x000fe200078e0a1d */
[C---:B------:R-:W-:Y:S02]  /*14640*/  ISETP.GT.U32.AND P4, PT, R29.reuse, R21, PT ;  /* 0x000000151d00720c */ /* 0x040fe40003f84070 */
[----:B0-----:R-:W5:Y:S01]  /*14650*/  LDL.LU R6, [R1+0x594] ;  /* 0x0005940001067983 */ /* 0x001f620000300800 */
[C---:B------:R-:W-:Y:S02]  /*14660*/  ISETP.GT.U32.AND P1, PT, R29.reuse, R26, PT ;  /* 0x0000001a1d00720c */ /* 0x040fe40003f24070 */
[----:B------:R-:W-:-:S02]  /*14670*/  ISETP.GT.U32.AND P2, PT, R29, R19, PT ;  /* 0x000000131d00720c */ /* 0x000fc40003f44070 */
[----:B------:R-:W-:-:S09]  /*14680*/  ISETP.GT.U32.AND P3, PT, R29, R20, PT ;  /* 0x000000141d00720c */ /* 0x000fd20003f64070 */
[--C-:B------:R-:W-:Y:S01]  /*14690*/  @!P1 IMAD.IADD R26, R26, 0x1, -R29.reuse ;  /* 0x000000011a1a9824 */ /* 0x100fe200078e0a1d */
[C---:B------:R-:W-:Y:S02]  /*146a0*/  ISETP.GT.U32.AND P5, PT, R29.reuse, R4, PT ;  /* 0x000000041d00720c */ /* 0x040fe40003fa4070 */
[----:B------:R-:W-:Y:S01]  /*146b0*/  ISETP.GT.U32.AND P0, PT, R29, R23, PT ;  /* 0x000000171d00720c */ /* 0x000fe20003f04070 */
[--C-:B------:R-:W-:Y:S02]  /*146c0*/  @!P2 IMAD.IADD R19, R19, 0x1, -R29.reuse ;  /* 0x000000011313a824 */ /* 0x100fe400078e0a1d */
[--C-:B------:R-:W-:Y:S01]  /*146d0*/  @!P3 IMAD.IADD R20, R20, 0x1, -R29.reuse ;  /* 0x000000011414b824 */ /* 0x100fe200078e0a1d */
[----:B------:R-:W-:Y:S01]  /*146e0*/  STL [R1+0x5e0], R16 ;  /* 0x0005e01001007387 */ /* 0x000fe20000100800 */
[----:B------:R-:W-:-:S06]  /*146f0*/  @!P4 IMAD.IADD R21, R21, 0x1, -R29 ;  /* 0x000000011515c824 */ /* 0x000fcc00078e0a1d */
        /* <DEDUP_REMOVED lines=70> */
[C---:B------:R-:W-:Y:S02]  /*14b60*/  ISETP.GT.U32.AND P5, PT, R29.reuse, R27, PT ;  /* 0x0000001b1d00720c */ /* 0x040fe40003fa4070 */
[----:B------:R-:W-:-:S04]  /*14b70*/  ISETP.GT.U32.AND P3, PT, R29, R21, PT ;  /* 0x000000151d00720c */ /* 0x000fc80003f64070 */
[--C-:B------:R-:W-:Y:S01]  /*14b80*/  @!P0 IMAD.IADD R8, R8, 0x1, -R29.reuse ;  /* 0x0000000108088824 */ /* 0x100fe200078e0a1d */
[----:B------:R-:W-:Y:S02]  /*14b90*/  ISETP.GT.U32.AND P4, PT, R29, R9, PT ;  /* 0x000000091d00720c */ /* 0x000fe40003f84070 */
[--C-:B------:R-:W-:Y:S02]  /*14ba0*/  @!P1 IMAD.IADD R2, R2, 0x1, -R29.reuse ;  /* 0x0000000102029824 */ /* 0x100fe400078e0a1d */
[--C-:B------:R-:W-:Y:S01]  /*14bb0*/  @!P2 IMAD.IADD R18, R18, 0x1, -R29.reuse ;  /* 0x000000011212a824 */ /* 0x100fe200078e0a1d */
[----:B------:R-:W-:Y:S01]  /*14bc0*/  IABS R10, R10 ;  /* 0x0000000a000a7213 */ /* 0x000fe20000000000 */
[--C-:B------:R-:W-:Y:S01]  /*14bd0*/  @!P5 IMAD.IADD R27, R27, 0x1, -R29.reuse ;  /* 0x000000011b1bd824 */ /* 0x100fe200078e0a1d */
[----:B------:R-:W-:Y:S01]  /*14be0*/  STL [R1+0x5a0], R3 ;  /* 0x0005a00301007387 */ /* 0x000fe20000100800 */
[----:B------:R-:W-:-:S05]  /*14bf0*/  @!P3 IMAD.IADD R21, R21, 0x1, -R29 ;  /* 0x000000011515b824 */ /* 0x000fca00078e0a1d */
        /* <DEDUP_REMOVED lines=38> */
[----:B------:R-:W3:Y:S04]  /*14e60*/  LDL.LU R3, [R1+0x540] ;  /* 0x0005400001037983 */ /* 0x000ee80000300800 */
[----:B------:R4:W-:Y:S04]  /*14e70*/  STL [R1+0x578], R21 ;  /* 0x0005781501007387 */ /* 0x0009e80000100800 */
[----:B0-----:R-:W3:Y:S04]  /*14e80*/  LDL.LU R2, [R1+0x520] ;  /* 0x0005200001027983 */ /* 0x001ee80000300800 */
[----:B-1----:R-:W3:Y:S01]  /*14e90*/  LDL.LU R18, [R1+0x524] ;  /* 0x0005240001127983 */ /* 0x002ee20000300800 */
        /* <DEDUP_REMOVED lines=19> */
[--C-:B------:R-:W-:Y:S01]  /*14fd0*/  @!P4 IMAD.IADD R16, R16, 0x1, -R29.reuse ;  /* 0x000000011010c824 */ /* 0x100fe200078e0a1d */
[----:B------:R-:W4:Y:S01]  /*14fe0*/  LDL.LU R21, [R1+0x528] ;  /* 0x0005280001157983 */ /* 0x000f220000300800 */
[--C-:B------:R-:W-:Y:S01]  /*14ff0*/  @!P5 IMAD.IADD R26, R26, 0x1, -R29.reuse ;  /* 0x000000011a1ad824 */ /* 0x100fe200078e0a1d */
[----:B------:R-:W-:Y:S02]  /*15000*/  ISETP.GT.U32.AND P2, PT, R29, R20, PT ;  /* 0x000000141d00720c */ /* 0x000fe40003f44070 */
[----:B0-----:R-:W5:Y:S01]  /*15010*/  LDL.LU R23, [R1+0x530] ;  /* 0x0005300001177983 */ /* 0x001f620000300800 */
[----:B------:R-:W-:-:S03]  /*15020*/  @!P1 IMAD.IADD R19, R19, 0x1, -R29 ;  /* 0x0000000113139824 */ /* 0x000fc600078e0a1d */
[----:B------:R0:W-:Y:S01]  /*15030*/  STL [R1+0x57c], R26 ;  /* 0x00057c1a01007387 */ /* 0x0001e20000100800 */
[----:B------:R-:W-:Y:S01]  /*15040*/  @!P6 IMAD.IADD R7, R7, 0x1, -R29 ;  /* 0x000000010707e824 */ /* 0x000fe200078e0a1d */
[C---:B------:R-:W-:Y:S02]  /*15050*/  ISETP.GT.U32.AND P3, PT, R29.reuse, R4, PT ;  /* 0x000000041d00720c */ /* 0x040fe40003f64070 */
[----:B0-----:R-:W5:Y:S01]  /*15060*/  LDL.LU R26, [R1+0x52c] ;  /* 0x00052c00011a7983 */ /* 0x001f620000300800 */
[C---:B------:R-:W-:Y:S02]  /*15070*/  ISETP.GT.U32.AND P5, PT, R29.reuse, R24, PT ;  /* 0x000000181d00720c */ /* 0x040fe40003fa4070 */
[C---:B------:R-:W-:Y:S02]  /*15080*/  ISETP.GT.U32.AND P4, PT, R29.reuse, R6, PT ;  /* 0x000000061d00720c */ /* 0x040fe40003f84070 */
[C---:B------:R-:W-:Y:S02]  /*15090*/  ISETP.GT.U32.AND P0, PT, R29.reuse, R5, PT ;  /* 0x000000051d00720c */ /* 0x040fe40003f04070 */
[----:B------:R-:W-:-:S09]  /*150a0*/  ISETP.GT.U32.AND P1, PT, R29, R22, PT ;  /* 0x000000161d00720c */ /* 0x000fd20003f24070 */
        /* <DEDUP_REMOVED lines=70> */
[----:B------:R-:W5:Y:S04]  /*15510*/  LDL.LU R25, [R1+0x4e8] ;  /* 0x0004e80001197983 */ /* 0x000f680000300800 */
[----:B------:R0:W-:Y:S01]  /*15520*/  STL [R1+0x53c], R27 ;  /* 0x00053c1b01007387 */ /* 0x0001e20000100800 */
[----:B------:R-:W-:-:S03]  /*15530*/  ISETP.GT.U32.AND P5, PT, R29, R24, PT ;  /* 0x000000181d00720c */ /* 0x000fc60003fa4070 */
[----:B0-----:R-:W5:Y:S01]  /*15540*/  LDL.LU R27, [R1+0x4ec] ;  /* 0x0004ec00011b7983 */ /* 0x001f620000300800 */
[C---:B------:R-:W-:Y:S02]  /*15550*/  ISETP.GT.U32.AND P2, PT, R29.reuse, R21, PT ;  /* 0x000000151d00720c */ /* 0x040fe40003f44070 */
[C---:B------:R-:W-:Y:S02]  /*15560*/  ISETP.GT.U32.AND P4, PT, R29.reuse, R7, PT ;  /* 0x000000071d00720c */ /* 0x040fe40003f84070 */
[----:B------:R-:W-:-:S05]  /*15570*/  ISETP.GT.U32.AND P0, PT, R29, R17, PT ;  /* 0x000000111d00720c */ /* 0x000fca0003f04070 */
[--C-:B------:R-:W-:Y:S01]  /*15580*/  @!P5 IMAD.IADD R24, R24, 0x1, -R29.reuse ;  /* 0x000000011818d824 */ /* 0x100fe200078e0a1d */
[C---:B------:R-:W-:Y:S01]  /*15590*/  ISETP.GT.U32.AND P3, PT, R29.reuse, R23, PT ;  /* 0x000000171d00720c */ /* 0x040fe20003f64070 */
[----:B------:R-:W-:Y:S01]  /*155a0*/  @!P1 IMAD.IADD R18, R18, 0x1, -R29 ;  /* 0x0000000112129824 */ /* 0x000fe200078e0a1d */
[----:B------:R-:W-:-:S03]  /*155b0*/  ISETP.GT.U32.AND P1, PT, R29, R19, PT ;  /* 0x000000131d00720c */ /* 0x000fc60003f24070 */
[--C-:B------:R-:W-:Y:S02]  /*155c0*/  @!P4 IMAD.IADD R7, R7, 0x1, -R29.reuse ;  /* 0x000000010707c824 */ /* 0x100fe400078e0a1d */
[--C-:B------:R-:W-:Y:S01]  /*155d0*/  @!P0 IMAD.IADD R17, R17, 0x1, -R29.reuse ;  /* 0x0000000111118824 */ /* 0x100fe200078e0a1d */
[----:B------:R-:W-:Y:S01]  /*155e0*/  STL [R1+0x544], R15 ;  /* 0x0005440f01007387 */ /* 0x000fe20000100800 */
[----:B------:R-:W-:-:S04]  /*155f0*/  @!P2 IMAD.IADD R21, R21, 0x1, -R29 ;  /* 0x000000011515a824 */ /* 0x000fc800078e0a1d */
        /* <DEDUP_REMOVED lines=43> */
[C---:B-----5:R-:W-:Y:S01]  /*158b0*/  ISETP.GT.U32.AND P3, PT, R29.reuse, R27, PT ;  /* 0x0000001b1d00720c */ /* 0x060fe20003f64070 */
[--C-:B------:R-:W-:Y:S01]  /*158c0*/  @!P2 IMAD.IADD R4, R4, 0x1, -R29.reuse ;  /* 0x000000010404a824 */ /* 0x100fe200078e0a1d */
[C---:B------:R-:W-:Y:S01]  /*158d0*/  ISETP.GT.U32.AND P2, PT, R29.reuse, R25, PT ;  /* 0x000000191d00720c */ /* 0x040fe20003f44070 */
[----:B------:R-:W-:Y:S01]  /*158e0*/  @!P1 IMAD.IADD R8, R8, 0x1, -R29 ;  /* 0x0000000108089824 */ /* 0x000fe200078e0a1d */
[----:B------:R-:W-:-:S02]  /*158f0*/  ISETP.GT.U32.AND P5, PT, R29, R20, PT ;  /* 0x000000141d00720c */ /* 0x000fc40003fa4070 */
[----:B------:R-:W-:-:S07]  /*15900*/  ISETP.GT.U32.AND P1, PT, R29, R4, PT ;  /* 0x000000041d00720c */ /* 0x000fce0003f24070 */
        /* <DEDUP_REMOVED lines=13> */
[----:B------:R-:W-:Y:S01]  /*159e0*/  IABS R9, R9 ;  /* 0x0000000900097213 */ /* 0x000fe20000000000 */
[----:B------:R-:W-:Y:S01]  /*159f0*/  @!P6 IMAD.IADD R27, R27, 0x1, -R29 ;  /* 0x000000011b1be824 */ /* 0x000fe200078e0a1d */
[----:B0-----:R-:W5:Y:S04]  /*15a00*/  LDL.LU R4, [R1+0x4c8] ;  /* 0x0004c80001047983 */ /* 0x001f680000300800 */
[----:B------:R0:W-:Y:S01]  /*15a10*/  STL [R1+0x4f8], R6 ;  /* 0x0004f80601007387 */ /* 0x0001e20000100800 */
[----:B------:R-:W-:Y:S01]  /*15a20*/  ISETP.GT.U32.AND P1, PT, R29, R8, PT ;  /* 0x000000081d00720c */ /* 0x000fe20003f24070 */
[----:B------:R-:W-:-:S02]  /*15a30*/  IMAD.HI.U32 R0, R28, R9, RZ ;  /* 0x000000091c007227 */ /* 0x000fc400078e00ff */
[----:B0-----:R-:W5:Y:S01]  /*15a40*/  LDL.LU R6, [R1+0x4a8] ;  /* 0x0004a80001067983 */ /* 0x001f620000300800 */
[C---:B------:R-:W-:Y:S02]  /*15a50*/  ISETP.GT.U32.AND P3, PT, R29.reuse, R26, PT ;  /* 0x0000001a1d00720c */ /* 0x040fe40003f64070 */
[C---:B------:R-:W-:Y:S02]  /*15a60*/  ISETP.GT.U32.AND P5, PT, R29.reuse, R18, PT ;  /* 0x000000121d00720c */ /* 0x040fe40003fa4070 */
[C---:B------:R-:W-:Y:S01]  /*15a70*/  ISETP.GT.U32.AND P4, PT, R29.reuse, R21, PT ;  /* 0x000000151d00720c */ /* 0x040fe20003f84070 */
[----:B------:R-:W-:Y:S01]  /*15a80*/  @!P0 IMAD.IADD R22, R22, 0x1, -R29 ;  /* 0x0000000116168824 */ /* 0x000fe200078e0a1d */
[----:B------:R-:W-:-:S07]  /*15a90*/  ISETP.GT.U32.AND P2, PT, R29, R25, PT ;  /* 0x000000191d00720c */ /* 0x000fce0003f44070 */
[--C-:B------:R-:W-:Y:S01]  /*15aa0*/  @!P3 IMAD.IADD R26, R26, 0x1, -R29.reuse ;  /* 0x000000011a1ab824 */ /* 0x100fe200078e0a1d */
[----:B------:R-:W-:Y:S01]  /*15ab0*/  ISETP.GT.U32.AND P0, PT, R29, R23, PT ;  /* 0x000000171d00720c */ /* 0x000fe20003f04070 */
[----:B------:R-:W-:Y:S02]  /*15ac0*/  IMAD.MOV R0, RZ, RZ, -R0 ;  /* 0x000000ffff007224 */ /* 0x000fe400078e0a00 */
[--C-:B------:R-:W-:Y:S02]  /*15ad0*/  @!P5 IMAD.IADD R18, R18, 0x1, -R29.reuse ;  /* 0x000000011212d824 */ /* 0x100fe400078e0a1d */
[----:B------:R-:W-:Y:S02]  /*15ae0*/  @!P4 IMAD.IADD R21, R21, 0x1, -R29 ;  /* 0x000000011515c824 */ /* 0x000fe400078e0a1d */
[----:B------:R-:W-:Y:S02]  /*15af0*/  IMAD R9, R29, R0, R9 ;  /* 0x000000001d097224 */ /* 0x000fe400078e0209 */
        /* <DEDUP_REMOVED lines=153> */
[C---:B------:R-:W-:Y:S02]  /*16490*/  ISETP.GT.U32.AND P0, PT, R29.reuse, R24, PT ;  /* 0x000000181d00720c */ /* 0x040fe40003f04070 */
[----:B------:R-:W-:-:S05]  /*164a0*/  ISETP.GT.U32.AND P5, PT, R29, R19, PT ;  /* 0x000000131d00720c */ /* 0x000fca0003fa4070 */
[--C-:B------:R-:W-:Y:S02]  /*164b0*/  @!P1 IMAD.IADD R6, R6, 0x1, -R29.reuse ;  /* 0x0000000106069824 */ /* 0x100fe400078e0a1d */
[--C-:B------:R-:W-:Y:S02]  /*164c0*/  @!P2 IMAD.IADD R2, R2, 0x1, -R29.reuse ;  /* 0x000000010202a824 */ /* 0x100fe400078e0a1d */
[--C-:B------:R-:W-:Y:S01]  /*164d0*/  @!P3 IMAD.IADD R17, R17, 0x1, -R29.reuse ;  /* 0x000000011111b824 */ /* 0x100fe200078e0a1d */
[----:B------:R-:W-:Y:S01]  /*164e0*/  IABS R8, R8 ;  /* 0x0000000800087213 */ /* 0x000fe20000000000 */
[--C-:B------:R-:W-:Y:S01]  /*164f0*/  @!P4 IMAD.IADD R23, R23, 0x1, -R29.reuse ;  /* 0x000000011717c824 */ /* 0x100fe200078e0a1d */
[----:B------:R-:W-:Y:S01]  /*16500*/  STL [R1+0x49c], R14 ;  /* 0x00049c0e01007387 */ /* 0x000fe20000100800 */
[--C-:B------:R-:W-:Y:S02]  /*16510*/  @!P5 IMAD.IADD R19, R19, 0x1, -R29.reuse ;  /* 0x000000011313d824 */ /* 0x100fe400078e0a1d */
[----:B------:R-:W-:Y:S01]  /*16520*/  IMAD.HI.U32 R0, R28, R8, RZ ;  /* 0x000000081c007227 */ /* 0x000fe200078e00ff */
[----:B------:R-:W-:Y:S03]  /*16530*/  STL [R1+0x4a4], R16 ;  /* 0x0004a41001007387 */ /* 0x000fe60000100800 */
[----:B------:R-:W-:Y:S01]  /*16540*/  @!P0 IMAD.IADD R24, R24, 0x1, -R29 ;  /* 0x0000000118188824 */ /* 0x000fe200078e0a1d */
[----:B------:R-:W-:Y:S01]  /*16550*/  STL [R1+0x4a0], R18 ;  /* 0x0004a01201007387 */ /* 0x000fe20000100800 */
[----:B------:R-:W-:-:S03]  /*16560*/  IMAD.MOV R0, RZ, RZ, -R0 ;  /* 0x000000ffff007224 */ /* 0x000fc600078e0a00 */
[----:B------:R-:W-:Y:S04]  /*16570*/  STL [R1+0x480], R21 ;  /* 0x0004801501007387 */ /* 0x000fe80000100800 */
[----:B------:R-:W-:Y:S04]  /*16580*/  STL [R1+0x484], R23 ;  /* 0x0004841701007387 */ /* 0x000fe80000100800 */
[----:B------:R0:W-:Y:S01]  /*16590*/  STL [R1+0x490], R7 ;  /* 0x0004900701007387 */ /* 0x0001e20000100800 */
[----:B------:R-:W-:-:S03]  /*165a0*/  IMAD R8, R29, R0, R8 ;  /* 0x000000001d087224 */ /* 0x000fc600078e0208 */
[----:B------:R-:W-:Y:S04]  /*165b0*/  STL [R1+0x488], R24 ;  /* 0x0004881801007387 */ /* 0x000fe80000100800 */
[----:B0-----:R-:W5:Y:S04]  /*165c0*/  LDL R7, [R1+0x22ec] ;  /* 0x0022ec0001077983 */ /* 0x001f680000100800 */
[----:B------:R-:W5:Y:S04]  /*165d0*/  LDL.LU R23, [R1+0x44c] ;  /* 0x00044c0001177983 */ /* 0x000f680000300800 */
        /* <DEDUP_REMOVED lines=47> */
[--C-:B------:R-:W-:Y:S01]  /*168d0*/  @!P1 IMAD.IADD R3, R3, 0x1, -R29.reuse ;  /* 0x0000000103039824 */ /* 0x100fe200078e0a1d */
[----:B------:R-:W-:Y:S02]  /*168e0*/  ISETP.GT.U32.AND P3, PT, R29, R5, PT ;  /* 0x000000051d00720c */ /* 0x000fe40003f64070 */
[----:B------:R0:W-:Y:S03]  /*168f0*/  STL [R1+0x47c], R4 ;  /* 0x00047c0401007387 */ /* 0x0001e60000100800 */
[--C-:B------:R-:W-:Y:S01]  /*16900*/  @!P0 IMAD.IADD R15, R15, 0x1, -R29.reuse ;  /* 0x000000010f0f8824 */ /* 0x100fe200078e0a1d */
[----:B------:R-:W4:Y:S01]  /*16910*/  LDL.LU R19, [R1+0x424] ;  /* 0x0004240001137983 */ /* 0x000f220000300800 */
[----:B------:R-:W-:-:S02]  /*16920*/  @!P4 IMAD.IADD R27, R27, 0x1, -R29 ;  /* 0x000000011b1bc824 */ /* 0x000fc400078e0a1d */
[--C-:B------:R-:W-:Y:S01]  /*16930*/  @!P2 IMAD.IADD R20, R20, 0x1, -R29.reuse ;  /* 0x000000011414a824 */ /* 0x100fe200078e0a1d */
[----:B0-----:R-:W5:Y:S04]  /*16940*/  LDL.LU R4, [R1+0x42c] ;  /* 0x00042c0001047983 */ /* 0x001f680000300800 */
[----:B------:R0:W-:Y:S01]  /*16950*/  STL [R1+0x478], R27 ;  /* 0x0004781b01007387 */ /* 0x0001e20000100800 */
[----:B------:R-:W-:Y:S01]  /*16960*/  @!P6 IMAD.IADD R26, R26, 0x1, -R29 ;  /* 0x000000011a1ae824 */ /* 0x000fe200078e0a1d */
[C---:B------:R-:W-:Y:S02]  /*16970*/  ISETP.GT.U32.AND P5, PT, R29.reuse, R22, PT ;  /* 0x000000161d00720c */ /* 0x040fe40003fa4070 */
[----:B0-----:R-:W4:Y:S01]  /*16980*/  LDL.LU R27, [R1+0x428] ;  /* 0x00042800011b7983 */ /* 0x001f220000300800 */
[----:B------:R-:W-:-:S02]  /*16990*/  ISETP.GT.U32.AND P0, PT, R29, R23, PT ;  /* 0x000000171d00720c */ /* 0x000fc40003f04070 */
[C---:B------:R-:W-:Y:S02]  /*169a0*/  ISETP.GT.U32.AND P1, PT, R29.reuse, R16, PT ;  /* 0x000000101d00720c */ /* 0x040fe40003f24070 */
[C---:B------:R-:W-:Y:S02]  /*169b0*/  ISETP.GT.U32.AND P2, PT, R29.reuse, R18, PT ;  /* 0x000000121d00720c */ /* 0x040fe40003f44070 */
[----:B------:R-:W-:-:S07]  /*169c0*/  ISETP.GT.U32.AND P4, PT, R29, R25, PT ;  /* 0x000000191d00720c */ /* 0x000fce0003f84070 */
        /* <DEDUP_REMOVED lines=30> */
[--C-:B------:R-:W-:Y:S01]  /*16bb0*/  @!P2 IMAD.IADD R17, R17, 0x1, -R29.reuse ;  /* 0x000000011111a824 */ /* 0x100fe200078e0a1d */
[----:B------:R-:W-:Y:S01]  /*16bc0*/  ISETP.GT.U32.AND P2, PT, R29, R21, PT ;  /* 0x000000151d00720c */ /* 0x000fe20003f44070 */
[--C-:B------:R-:W-:Y:S02]  /*16bd0*/  @!P6 IMAD.IADD R23, R23, 0x1, -R29.reuse ;  /* 0x000000011717e824 */ /* 0x100fe400078e0a1d */
[----:B------:R-:W-:-:S03]  /*16be0*/  @!P0 IMAD.IADD R16, R16, 0x1, -R29 ;  /* 0x0000000110108824 */ /* 0x000fc600078e0a1d */
[----:B------:R0:W-:Y:S01]  /*16bf0*/  STL [R1+0x44c], R23 ;  /* 0x00044c1701007387 */ /* 0x0001e20000100800 */
[----:B------:R-:W-:-:S03]  /*16c00*/  @!P1 IMAD.IADD R18, R18, 0x1, -R29 ;  /* 0x0000000112129824 */ /* 0x000fc600078e0a1d */
[----:B0-----:R-:W2:Y:S04]  /*16c10*/  LDL.LU R23, [R1+0x3f4] ;  /* 0x0003f40001177983 */ /* 0x001ea80000300800 */
[----:B------:R-:W3:Y:S01]  /*16c20*/  LDL.LU R15, [R1+0x3f8] ;  /* 0x0003f800010f7983 */ /* 0x000ee20000300800 */
[----:B------:R-:W-:-:S03]  /*16c30*/  @!P2 IMAD.IADD R21, R21, 0x1, -R29 ;  /* 0x000000011515a824 */ /* 0x000fc600078e0a1d */
[----:B------:R0:W-:Y:S04]  /*16c40*/  STL [R1+0x454], R16 ;  /* 0x0004541001007387 */ /* 0x0001e80000100800 */
        /* <DEDUP_REMOVED lines=9> */
[C---:B------:R-:W-:Y:S01]  /*16ce0*/  ISETP.GT.U32.AND P4, PT, R29.reuse, R27, PT ;  /* 0x0000001b1d00720c */ /* 0x040fe20003f84070 */
[--C-:B------:R-:W-:Y:S01]  /*16cf0*/  @!P5 IMAD.IADD R6, R6, 0x1, -R29.reuse ;  /* 0x000000010606d824 */ /* 0x100fe200078e0a1d */
[----:B-----5:R-:W-:Y:S01]  /*16d00*/  ISETP.GT.U32.AND P5, PT, R29, R4, PT ;  /* 0x000000041d00720c */ /* 0x020fe20003fa4070 */
        /* <DEDUP_REMOVED lines=27> */
[C---:B------:R-:W-:Y:S02]  /*16ec0*/  ISETP.GT.U32.AND P5, PT, R29.reuse, R4, PT ;  /* 0x000000041d00720c */ /* 0x040fe40003fa4070 */
[----:B------:R-:W-:Y:S01]  /*16ed0*/  ISETP.GT.U32.AND P2, PT, R29, R5, PT ;  /* 0x000000051d00720c */ /* 0x000fe20003f44070 */
[--C-:B------:R-:W-:Y:S02]  /*16ee0*/  @!P0 IMAD.IADD R26, R26, 0x1, -R29.reuse ;  /* 0x000000011a1a8824 */ /* 0x100fe400078e0a1d */
[--C-:B------:R-:W-:Y:S01]  /*16ef0*/  @!P1 IMAD.IADD R20, R20, 0x1, -R29.reuse ;  /* 0x0000000114149824 */ /* 0x100fe200078e0a1d */
[----:B------:R-:W-:Y:S05]  /*16f00*/  STL [R1+0x440], R13 ;  /* 0x0004400d01007387 */ /* 0x000fea0000100800 */
        /* <DEDUP_REMOVED lines=41> */
[----:B----4-:R-:W-:Y:S01]  /*171a0*/  ISETP.GT.U32.AND P2, PT, R29, R6, PT ;  /* 0x000000061d00720c */ /* 0x010fe20003f44070 */
[----:B-1----:R-:W4:Y:S08]  /*171b0*/  LDL.LU R5, [R1+0x3c8] ;  /* 0x0003c80001057983 */ /* 0x002f300000300800 */
[--C-:B------:R-:W-:Y:S01]  /*171c0*/  @!P5 IMAD.IADD R23, R23, 0x1, -R29.reuse ;  /* 0x000000011717d824 */ /* 0x100fe200078e0a1d */
[C---:B-----5:R-:W-:Y:S01]  /*171d0*/  ISETP.GT.U32.AND P5, PT, R29.reuse, R24, PT ;  /* 0x000000181d00720c */ /* 0x060fe20003fa4070 */
[--C-:B------:R-:W-:Y:S01]  /*171e0*/  @!P3 IMAD.IADD R22, R22, 0x1, -R29.reuse ;  /* 0x000000011616b824 */ /* 0x100fe200078e0a1d */
[C---:B------:R-:W-:Y:S01]  /*171f0*/  ISETP.GT.U32.AND P3, PT, R29.reuse, R21, PT ;  /* 0x000000151d00720c */ /* 0x040fe20003f64070 */
[----:B------:R-:W-:Y:S01]  /*17200*/  @!P2 IMAD.IADD R6, R6, 0x1, -R29 ;  /* 0x000000010606a824 */ /* 0x000fe200078e0a1d */
[----:B------:R-:W-:-:S02]  /*17210*/  ISETP.GT.U32.AND P4, PT, R29, R3, PT ;  /* 0x000000031d00720c */ /* 0x000fc40003f84070 */
        /* <DEDUP_REMOVED lines=13> */
[----:B------:R0:W-:Y:S01]  /*172f0*/  STL [R1+0x414], R22 ;  /* 0x0004141601007387 */ /* 0x0001e20000100800 */
[----:B------:R-:W-:Y:S01]  /*17300*/  IABS R7, R7 ;  /* 0x0000000700077213 */ /* 0x000fe20000000000 */
[----:B------:R-:W-:Y:S01]  /*17310*/  @!P6 IMAD.IADD R24, R24, 0x1, -R29 ;  /* 0x000000011818e824 */ /* 0x000fe200078e0a1d */
[C---:B------:R-:W-:Y:S01]  /*17320*/  ISETP.GT.U32.AND P2, PT, R29.reuse, R6, PT ;  /* 0x000000061d00720c */ /* 0x040fe20003f44070 */
[----:B0-----:R-:W5:Y:S04]  /*17330*/  LDL.LU R22, [R1+0x3c4] ;  /* 0x0003c40001167983 */ /* 0x001f680000300800 */
[----:B------:R0:W-:Y:S01]  /*17340*/  STL [R1+0x3f4], R23 ;  /* 0x0003f41701007387 */ /* 0x0001e20000100800 */
[----:B------:R-:W-:-:S03]  /*17350*/  ISETP.GT.U32.AND P5, PT, R29, R27, PT ;  /* 0x0000001b1d00720c */ /* 0x000fc60003fa4070 */
[----:B0-----:R-:W5:Y:S01]  /*17360*/  LDL.LU R23, [R1+0x3a4] ;  /* 0x0003a40001177983 */ /* 0x001f620000300800 */
[C---:B------:R-:W-:Y:S02]  /*17370*/  ISETP.GT.U32.AND P4, PT, R29.reuse, R2, PT ;  /* 0x000000021d00720c */ /* 0x040fe40003f84070 */
[C---:B------:R-:W-:Y:S01]  /*17380*/  ISETP.GT.U32.AND P0, PT, R29.reuse, R17, PT ;  /* 0x000000111d00720c */ /* 0x040fe20003f04070 */
[----:B------:R-:W-:Y:S01]  /*17390*/  IMAD.HI.U32 R0, R28, R7, RZ ;  /* 0x000000071c007227 */ /* 0x000fe200078e00ff */
[----:B------:R-:W-:-:S03]  /*173a0*/  ISETP.GT.U32.AND P3, PT, R29, R21, PT ;  /* 0x000000151d00720c */ /* 0x000fc60003f64070 */
[--C-:B------:R-:W-:Y:S01]  /*173b0*/  @!P1 IMAD.IADD R18, R18, 0x1, -R29.reuse ;  /* 0x0000000112129824 */ /* 0x100fe200078e0a1d */
[----:B------:R-:W-:Y:S01]  /*173c0*/  ISETP.GT.U32.AND P1, PT, R29, R4, PT ;  /* 0x000000041d00720c */ /* 0x000fe20003f24070 */
[----:B------:R-:W-:-:S04]  /*173d0*/  @!P5 IMAD.IADD R27, R27, 0x1, -R29 ;  /* 0x000000011b1bd824 */ /* 0x000fc800078e0a1d */
[--C-:B------:R-:W-:Y:S02]  /*173e0*/  @!P4 IMAD.IADD R2, R2, 0x1, -R29.reuse ;  /* 0x000000010202c824 */ /* 0x100fe400078e0a1d */
[----:B------:R-:W-:Y:S02]  /*173f0*/  IMAD.MOV R0, RZ, RZ, -R0 ;  /* 0x000000ffff007224 */ /* 0x000fe400078e0a00 */
[----:B------:R-:W-:Y:S02]  /*17400*/  @!P0 IMAD.IADD R17, R17, 0x1, -R29 ;  /* 0x0000000111118824 */ /* 0x000fe400078e0a1d */
[----:B------:R-:W-:Y:S02]  /*17410*/  IMAD R7, R29, R0, R7 ;  /* 0x000000001d077224 */ /* 0x000fe400078e0207 */
        /* <DEDUP_REMOVED lines=65> */
[----:B------:R-:W4:Y:S04]  /*17830*/  LDL.LU R4, [R1+0x380] ;  /* 0x0003800001047983 */ /* 0x000f280000300800 */
[----:B0-----:R-:W5:Y:S04]  /*17840*/  LDL.LU R25, [R1+0x384] ;  /* 0x0003840001197983 */ /* 0x001f680000300800 */
[----:B------:R0:W-:Y:S01]  /*17850*/  STL [R1+0x3dc], R26 ;  /* 0x0003dc1a01007387 */ /* 0x0001e20000100800 */
[--C-:B------:R-:W-:Y:S01]  /*17860*/  @!P6 IMAD.IADD R23, R23, 0x1, -R29.reuse ;  /* 0x000000011717e824 */ /* 0x100fe200078e0a1d */
[C---:B------:R-:W-:Y:S01]  /*17870*/  ISETP.GT.U32.AND P1, PT, R29.reuse, R5, PT ;  /* 0x000000051d00720c */ /* 0x040fe20003f24070 */
[----:B------:R-:W-:Y:S01]  /*17880*/  @!P0 IMAD.IADD R20, R20, 0x1, -R29 ;  /* 0x0000000114148824 */ /* 0x000fe200078e0a1d */
[----:B0-----:R-:W5:Y:S01]  /*17890*/  LDL.LU R26, [R1+0x38c] ;  /* 0x00038c00011a7983 */ /* 0x001f620000300800 */
[----:B------:R-:W-:-:S02]  /*178a0*/  ISETP.GT.U32.AND P3, PT, R29, R24, PT ;  /* 0x000000181d00720c */ /* 0x000fc40003f64070 */
[C---:B------:R-:W-:Y:S02]  /*178b0*/  ISETP.GT.U32.AND P5, PT, R29.reuse, R15, PT ;  /* 0x0000000f1d00720c */ /* 0x040fe40003fa4070 */
[C---:B------:R-:W-:Y:S02]  /*178c0*/  ISETP.GT.U32.AND P4, PT, R29.reuse, R3, PT ;  /* 0x000000031d00720c */ /* 0x040fe40003f84070 */
[C---:B------:R-:W-:Y:S02]  /*178d0*/  ISETP.GT.U32.AND P2, PT, R29.reuse, R22, PT ;  /* 0x000000161d00720c */ /* 0x040fe40003f44070 */
[----:B------:R-:W-:-:S05]  /*178e0*/  ISETP.GT.U32.AND P0, PT, R29, R18, PT ;  /* 0x000000121d00720c */ /* 0x000fca0003f04070 */
[--C-:B------:R-:W-:Y:S02]  /*178f0*/  @!P3 IMAD.IADD R24, R24, 0x1, -R29.reuse ;  /* 0x000000011818b824 */ /* 0x100fe400078e0a1d */
        /* <DEDUP_REMOVED lines=68> */
[----:B------:R-:W-:Y:S01]  /*17d40*/  @!P6 IMAD.IADD R26, R26, 0x1, -R29 ;  /* 0x000000011a1ae824 */ /* 0x000fe200078e0a1d */
[----:B------:R-:W-:-:S02]  /*17d50*/  ISETP.GT.U32.AND P2, PT, R29, R23, PT ;  /* 0x000000171d00720c */ /* 0x000fc40003f44070 */
[----:B0-----:R-:W5:Y:S01]  /*17d60*/  LDL.LU R27, [R1+0x344] ;  /* 0x00034400011b7983 */ /* 0x001f620000300800 */
[C---:B------:R-:W-:Y:S02]  /*17d70*/  ISETP.GT.U32.AND P3, PT, R29.reuse, R19, PT ;  /* 0x000000131d00720c */ /* 0x040fe40003f64070 */
[----:B------:R-:W-:Y:S01]  /*17d80*/  ISETP.GT.U32.AND P5, PT, R29, R20, PT ;  /* 0x000000141d00720c */ /* 0x000fe20003fa4070 */
[----:B------:R-:W-:Y:S01]  /*17d90*/  @!P4 IMAD.IADD R17, R17, 0x1, -R29 ;  /* 0x000000011111c824 */ /* 0x000fe200078e0a1d */
        /* <DEDUP_REMOVED lines=49> */
[----:B------:R-:W-:Y:S04]  /*180b0*/  STL [R1+0x370], R5 ;  /* 0x0003700501007387 */ /* 0x000fe80000100800 */
        /* <DEDUP_REMOVED lines=25> */
[--C-:B------:R-:W-:Y:S01]  /*18250*/  @!P6 IMAD.IADD R27, R27, 0x1, -R29.reuse ;  /* 0x000000011b1be824 */ /* 0x100fe200078e0a1d */
[----:B0-----:R-:W4:Y:S04]  /*18260*/  LDL.LU R22, [R1+0x320] ;  /* 0x0003200001167983 */ /* 0x001f280000300800 */
[----:B------:R0:W-:Y:S01]  /*18270*/  STL [R1+0x374], R24 ;  /* 0x0003741801007387 */ /* 0x0001e20000100800 */
[----:B------:R-:W-:Y:S01]  /*18280*/  @!P5 IMAD.IADD R3, R3, 0x1, -R29 ;  /* 0x000000010303d824 */ /* 0x000fe200078e0a1d */
[----:B------:R-:W-:-:S02]  /*18290*/  IABS R5, R25 ;  /* 0x0000001900057213 */ /* 0x000fc40000000000 */
[----:B0-----:R-:W5:Y:S04]  /*182a0*/  LDL.LU R24, [R1+0x328] ;  /* 0x0003280001187983 */ /* 0x001f680000300800 */
[----:B------:R-:W5:Y:S01]  /*182b0*/  LDL.LU R25, [R1+0x324] ;  /* 0x0003240001197983 */ /* 0x000f620000300800 */
[C---:B------:R-:W-:Y:S02]  /*182c0*/  ISETP.GT.U32.AND P1, PT, R29.reuse, R26, PT ;  /* 0x0000001a1d00720c */ /* 0x040fe40003f24070 */
[C---:B------:R-:W-:Y:S02]  /*182d0*/  ISETP.GT.U32.AND P2, PT, R29.reuse, R16, PT ;  /* 0x000000101d00720c */ /* 0x040fe40003f44070 */
[C---:B------:R-:W-:Y:S02]  /*182e0*/  ISETP.GT.U32.AND P3, PT, R29.reuse, R2, PT ;  /* 0x000000021d00720c */ /* 0x040fe40003f64070 */
[----:B------:R-:W-:-:S07]  /*182f0*/  ISETP.GT.U32.AND P4, PT, R29, R18, PT ;  /* 0x000000121d00720c */ /* 0x000fce0003f84070 */
        /* <DEDUP_REMOVED lines=54> */
[----:B------:R-:W-:-:S07]  /*18660*/  ISETP.GT.U32.AND P1, PT, R29, R12, PT ;  /* 0x0000000c1d00720c */ /* 0x000fce0003f24070 */
[--C-:B------:R-:W-:Y:S01]  /*18670*/  @!P4 IMAD.IADD R24, R24, 0x1, -R29.reuse ;  /* 0x000000011818c824 */ /* 0x100fe200078e0a1d */
[----:B------:R-:W-:Y:S01]  /*18680*/  ISETP.GT.U32.AND P4, PT, R29, R23, PT ;  /* 0x000000171d00720c */ /* 0x000fe20003f84070 */
[--C-:B------:R-:W-:Y:S01]  /*18690*/  @!P0 IMAD.IADD R25, R25, 0x1, -R29.reuse ;  /* 0x0000000119198824 */ /* 0x100fe200078e0a1d */
[C---:B------:R-:W-:Y:S01]  /*186a0*/  ISETP.GT.U32.AND P0, PT, R29.reuse, R11, PT ;  /* 0x0000000b1d00720c */ /* 0x040fe20003f04070 */
[--C-:B------:R-:W-:Y:S01]  /*186b0*/  @!P5 IMAD.IADD R4, R4, 0x1, -R29.reuse ;  /* 0x000000010404d824 */ /* 0x100fe200078e0a1d */
[C---:B------:R-:W-:Y:S02]  /*186c0*/  ISETP.GT.U32.AND P2, PT, R29.reuse, R19, PT ;  /* 0x000000131d00720c */ /* 0x040fe40003f44070 */
[----:B------:R-:W-:Y:S01]  /*186d0*/  ISETP.GT.U32.AND P6, PT, R29, R25, PT ;  /* 0x000000191d00720c */ /* 0x000fe20003fc4070 */
[--C-:B------:R-:W-:Y:S01]  /*186e0*/  @!P1 IMAD.IADD R12, R12, 0x1, -R29.reuse ;  /* 0x000000010c0c9824 */ /* 0x100fe200078e0a1d */
[----:B------:R0:W-:Y:S05]  /*186f0*/  STL [R1+0x330], R4 ;  /* 0x0003300401007387 */ /* 0x0001ea0000100800 */
[----:B------:R-:W-:-:S02]  /*18700*/  @!P4 IMAD.IADD R23, R23, 0x1, -R29 ;  /* 0x000000011717c824 */ /* 0x000fc400078e0a1d */
[--C-:B------:R-:W-:Y:S01]  /*18710*/  @!P0 IMAD.IADD R11, R11, 0x1, -R29.reuse ;  /* 0x000000010b0b8824 */ /* 0x100fe200078e0a1d */
[----:B0-----:R-:W4:Y:S04]  /*18720*/  LDL.LU R4, [R1+0x2dc] ;  /* 0x0002dc0001047983 */ /* 0x001f280000300800 */
[----:B------:R-:W5:Y:S04]  /*18730*/  LDL.LU R17, [R1+0x2e0] ;  /* 0x0002e00001117983 */ /* 0x000f680000300800 */
[----:B------:R0:W-:Y:S01]  /*18740*/  STL [R1+0x334], R23 ;  /* 0x0003341701007387 */ /* 0x0001e20000100800 */
[--C-:B------:R-:W-:Y:S01]  /*18750*/  @!P6 IMAD.IADD R25, R25, 0x1, -R29.reuse ;  /* 0x000000011919e824 */ /* 0x100fe200078e0a1d */
[----:B------:R-:W-:Y:S01]  /*18760*/  ISETP.GT.U32.AND P3, PT, R29, R20, PT ;  /* 0x000000141d00720c */ /* 0x000fe20003f64070 */
[----:B------:R-:W-:Y:S01]  /*18770*/  @!P2 IMAD.IADD R19, R19, 0x1, -R29 ;  /* 0x000000011313a824 */ /* 0x000fe200078e0a1d */
[----:B0-----:R-:W4:Y:S01]  /*18780*/  LDL.LU R23, [R1+0x2e4] ;  /* 0x0002e40001177983 */ /* 0x001f220000300800 */
[----:B------:R-:W-:-:S02]  /*18790*/  ISETP.GT.U32.AND P5, PT, R29, R22, PT ;  /* 0x000000161d00720c */ /* 0x000fc40003fa4070 */
[C---:B------:R-:W-:Y:S02]  /*187a0*/  ISETP.GT.U32.AND P0, PT, R29.reuse, R27, PT ;  /* 0x0000001b1d00720c */ /* 0x040fe40003f04070 */
[C---:B------:R-:W-:Y:S02]  /*187b0*/  ISETP.GT.U32.AND P1, PT, R29.reuse, R13, PT ;  /* 0x0000000d1d00720c */ /* 0x040fe40003f24070 */
[C---:B------:R-:W-:Y:S02]  /*187c0*/  ISETP.GT.U32.AND P4, PT, R29.reuse, R24, PT ;  /* 0x000000181d00720c */ /* 0x040fe40003f84070 */
[----:B------:R-:W-:-:S07]  /*187d0*/  ISETP.GT.U32.AND P2, PT, R29, R3, PT ;  /* 0x000000031d00720c */ /* 0x000fce0003f44070 */
[--C-:B------:R-:W-:Y:S02]  /*187e0*/  @!P0 IMAD.IADD R27, R27, 0x1, -R29.reuse ;  /* 0x000000011b1b8824 */ /* 0x100fe400078e0a1d */
[--C-:B------:R-:W-:Y:S02]  /*187f0*/  @!P1 IMAD.IADD R13, R13, 0x1, -R29.reuse ;  /* 0x000000010d0d9824 */ /* 0x100fe400078e0a1d */
[--C-:B------:R-:W-:Y:S02]  /*18800*/  @!P3 IMAD.IADD R20, R20, 0x1, -R29.reuse ;  /* 0x000000011414b824 */ /* 0x100fe400078e0a1d */
[--C-:B------:R-:W-:Y:S01]  /*18810*/  @!P2 IMAD.IADD R3, R3, 0x1, -R29.reuse ;  /* 0x000000010303a824 */ /* 0x100fe200078e0a1d */
[----:B------:R-:W-:Y:S01]  /*18820*/  STL [R1+0x33c], R11 ;  /* 0x00033c0b01007387 */ /* 0x000fe20000100800 */
[--C-:B------:R-:W-:Y:S02]  /*18830*/  @!P5 IMAD.IADD R22, R22, 0x1, -R29.reuse ;  /* 0x000000011616d824 */ /* 0x100fe400078e0a1d */
[----:B------:R-:W-:Y:S01]  /*18840*/  @!P4 IMAD.IADD R24, R24, 0x1, -R29 ;  /* 0x000000011818c824 */ /* 0x000fe200078e0a1d */
[----:B------:R-:W-:Y:S01]  /*18850*/  STL [R1+0x338], R12 ;  /* 0x0003380c01007387 */ /* 0x000fe20000100800 */
[----:B------:R-:W-:-:S03]  /*18860*/  ISETP.GT.U32.AND P3, PT, R29, R18, PT ;  /* 0x000000121d00720c */ /* 0x000fc60003f64070 */
[----:B------:R-:W-:Y:S04]  /*18870*/  STL [R1+0x318], R19 ;  /* 0x0003181301007387 */ /* 0x000fe80000100800 */
[----:B------:R-:W-:Y:S04]  /*18880*/  STL [R1+0x31c], R20 ;  /* 0x00031c1401007387 */ /* 0x000fe80000100800 */
[----:B------:R-:W-:Y:S04]  /*18890*/  STL [R1+0x320], R22 ;  /* 0x0003201601007387 */ /* 0x000fe80000100800 */
[----:B------:R0:W-:Y:S04]  /*188a0*/  STL [R1+0x328], R24 ;  /* 0x0003281801007387 */ /* 0x0001e80000100800 */
[----:B0-----:R-:W5:Y:S04]  /*188b0*/  LDL.LU R24, [R1+0x2ec] ;  /* 0x0002ec0001187983 */ /* 0x001f680000300800 */
[----:B------:R-:W5:Y:S04]  /*188c0*/  LDL.LU R19, [R1+0x2e8] ;  /* 0x0002e80001137983 */ /* 0x000f680000300800 */
[----:B------:R-:W5:Y:S01]  /*188d0*/  LDL.LU R20, [R1+0x2c8] ;  /* 0x0002c80001147983 */ /* 0x000f620000300800 */
[----:B------:R-:W-:-:S03]  /*188e0*/  @!P3 IMAD.IADD R18, R18, 0x1, -R29 ;  /* 0x000000011212b824 */ /* 0x000fc600078e0a1d */
[----:B------:R0:W-:Y:S04]  /*188f0*/  STL [R1+0x324], R25 ;  /* 0x0003241901007387 */ /* 0x0001e80000100800 */
[----:B------:R-:W5:Y:S04]  /*18900*/  LDL.LU R22, [R1+0x2cc] ;  /* 0x0002cc0001167983 */ /* 0x000f680000300800 */
[----:B0-----:R-:W5:Y:S01]  /*18910*/  LDL.LU R25, [R1+0x2d0] ;  /* 0x0002d00001197983 */ /* 0x001f620000300800 */
[C---:B---3--:R-:W-:Y:S02]  /*18920*/  ISETP.GT.U32.AND P6, PT, R29.reuse, R14, PT ;  /* 0x0000000e1d00720c */ /* 0x048fe40003fc4070 */
[----:B--2---:R-:W-:-:S02]  /*18930*/  ISETP.GT.U32.AND P0, PT, R29, R15, PT ;  /* 0x0000000f1d00720c */ /* 0x004fc40003f04070 */
        /* <DEDUP_REMOVED lines=8> */
[--C-:B------:R-:W-:Y:S02]  /*189c0*/  @!P6 IMAD.IADD R27, R27, 0x1, -R29.reuse ;  /* 0x000000011b1be824 */ /* 0x100fe400078e0a1d */
[----:B------:R-:W-:-:S03]  /*189d0*/  @!P0 IMAD.IADD R13, R13, 0x1, -R29 ;  /* 0x000000010d0d8824 */ /* 0x000fc600078e0a1d */
[----:B------:R0:W-:Y:S01]  /*189e0*/  STL [R1+0x304], R27 ;  /* 0x0003041b01007387 */ /* 0x0001e20000100800 */
[--C-:B------:R-:W-:Y:S01]  /*189f0*/  @!P2 IMAD.IADD R2, R2, 0x1, -R29.reuse ;  /* 0x000000010202a824 */ /* 0x100fe200078e0a1d */
[----:B------:R-:W-:Y:S01]  /*18a00*/  ISETP.GT.U32.AND P2, PT, R29, R18, PT ;  /* 0x000000121d00720c */ /* 0x000fe20003f44070 */
[--C-:B------:R-:W-:Y:S01]  /*18a10*/  @!P1 IMAD.IADD R3, R3, 0x1, -R29.reuse ;  /* 0x0000000103039824 */ /* 0x100fe200078e0a1d */
[----:B0-----:R-:W2:Y:S04]  /*18a20*/  LDL.LU R27, [R1+0x2d8] ;  /* 0x0002d800011b7983 */ /* 0x001ea80000300800 */
[----:B------:R-:W3:Y:S04]  /*18a30*/  LDL.LU R11, [R1+0x2d4] ;  /* 0x0002d400010b7983 */ /* 0x000ee80000300800 */
[----:B------:R0:W-:Y:S04]  /*18a40*/  STL [R1+0x308], R13 ;  /* 0x0003080d01007387 */ /* 0x0001e80000100800 */
[----:B------:R-:W2:Y:S04]  /*18a50*/  LDL.LU R12, [R1+0x2b4] ;  /* 0x0002b400010c7983 */ /* 0x000ea80000300800 */
[----:B------:R1:W-:Y:S04]  /*18a60*/  STL [R1+0x30c], R3 ;  /* 0x00030c0301007387 */ /* 0x0003e80000100800 */
[----:B0-----:R-:W2:Y:S04]  /*18a70*/  LDL.LU R13, [R1+0x2b8] ;  /* 0x0002b800010d7983 */ /* 0x001ea80000300800 */
[----:B-1----:R-:W2:Y:S01]  /*18a80*/  LDL.LU R3, [R1+0x2bc] ;  /* 0x0002bc0001037983 */ /* 0x002ea20000300800 */
[----:B------:R-:W-:-:S05]  /*18a90*/  @!P2 IMAD.IADD R18, R18, 0x1, -R29 ;  /* 0x000000011212a824 */ /* 0x000fca00078e0a1d */
[----:B------:R0:W-:Y:S04]  /*18aa0*/  STL [R1+0x314], R18 ;  /* 0x0003141201007387 */ /* 0x0001e80000100800 */
[----:B0-----:R-:W2:Y:S01]  /*18ab0*/  LDL.LU R18, [R1+0x2c4] ;  /* 0x0002c40001127983 */ /* 0x001ea20000300800 */
[C---:B------:R-:W-:Y:S02]  /*18ac0*/  ISETP.GT.U32.AND P4, PT, R29.reuse, R26, PT ;  /* 0x0000001a1d00720c */ /* 0x040fe40003f84070 */
        /* <DEDUP_REMOVED lines=21> */
[----:B------:R0:W-:Y:S01]  /*18c20*/  STL [R1+0x310], R21 ;  /* 0x0003101501007387 */ /* 0x0001e20000100800 */
[--C-:B------:R-:W-:Y:S01]  /*18c30*/  @!P6 IMAD.IADD R23, R23, 0x1, -R29.reuse ;  /* 0x000000011717e824 */ /* 0x100fe200078e0a1d */
[C---:B------:R-:W-:Y:S02]  /*18c40*/  ISETP.GT.U32.AND P3, PT, R29.reuse, R4, PT ;  /* 0x000000041d00720c */ /* 0x040fe40003f64070 */
[----:B0-----:R-:W4:Y:S01]  /*18c50*/  LDL.LU R21, [R1+0x2c0] ;  /* 0x0002c00001157983 */ /* 0x001f220000300800 */
[C---:B------:R-:W-:Y:S02]  /*18c60*/  ISETP.GT.U32.AND P4, PT, R29.reuse, R24, PT ;  /* 0x000000181d00720c */ /* 0x040fe40003f84070 */
[C---:B------:R-:W-:Y:S01]  /*18c70*/  ISETP.GT.U32.AND P0, PT, R29.reuse, R19, PT ;  /* 0x000000131d00720c */ /* 0x040fe20003f04070 */
[----:B------:R0:W-:Y:S01]  /*18c80*/  STL [R1+0x2f0], R26 ;  /* 0x0002f01a01007387 */ /* 0x0001e20000100800 */
[----:B------:R-:W-:Y:S01]  /*18c90*/  ISETP.GT.U32.AND P1, PT, R29, R20, PT ;  /* 0x000000141d00720c */ /* 0x000fe20003f24070 */
[----:B------:R-:W-:-:S02]  /*18ca0*/  @!P2 IMAD.IADD R2, R2, 0x1, -R29 ;  /* 0x000000010202a824 */ /* 0x000fc400078e0a1d */
[----:B0-----:R-:W5:Y:S06]  /*18cb0*/  LDL.LU R26, [R1+0x2a0] ;  /* 0x0002a000011a7983 */ /* 0x001f6c0000300800 */
[--C-:B------:R-:W-:Y:S01]  /*18cc0*/  @!P4 IMAD.IADD R24, R24, 0x1, -R29.reuse ;  /* 0x000000011818c824 */ /* 0x100fe200078e0a1d */
[----:B------:R-:W-:Y:S01]  /*18cd0*/  ISETP.GT.U32.AND P2, PT, R29, R22, PT ;  /* 0x000000161d00720c */ /* 0x000fe20003f44070 */
[--C-:B------:R-:W-:Y:S01]  /*18ce0*/  @!P0 IMAD.IADD R19, R19, 0x1, -R29.reuse ;  /* 0x0000000113138824 */ /* 0x100fe200078e0a1d */
[----:B------:R-:W-:Y:S01]  /*18cf0*/  ISETP.GT.U32.AND P5, PT, R29, R17, PT ;  /* 0x000000111d00720c */ /* 0x000fe20003fa4070 */
[----:B------:R-:W-:-:S02]  /*18d00*/  @!P1 IMAD.IADD R20, R20, 0x1, -R29 ;  /* 0x0000000114149824 */ /* 0x000fc400078e0a1d */
[----:B------:R-:W-:Y:S01]  /*18d10*/  @!P3 IMAD.IADD R4, R4, 0x1, -R29 ;  /* 0x000000010404b824 */ /* 0x000fe200078e0a1d */
[----:B------:R-:W-:Y:S01]  /*18d20*/  STL [R1+0x2f4], R14 ;  /* 0x0002f40e01007387 */ /* 0x000fe20000100800 */
[----:B------:R-:W-:-:S03]  /*18d30*/  ISETP.GT.U32.AND P3, PT, R29, R25, PT ;  /* 0x000000191d00720c */ /* 0x000fc60003f64070 */
[----:B------:R-:W-:Y:S03]  /*18d40*/  STL [R1+0x2f8], R15 ;  /* 0x0002f80f01007387 */ /* 0x000fe60000100800 */
[--C-:B------:R-:W-:Y:S01]  /*18d50*/  @!P2 IMAD.IADD R22, R22, 0x1, -R29.reuse ;  /* 0x000000011616a824 */ /* 0x100fe200078e0a1d */
[----:B------:R-:W-:Y:S01]  /*18d60*/  STL [R1+0x300], R16 ;  /* 0x0003001001007387 */ /* 0x000fe20000100800 */
[----:B------:R-:W-:-:S03]  /*18d70*/  @!P5 IMAD.IADD R17, R17, 0x1, -R29 ;  /* 0x000000011111d824 */ /* 0x000fc600078e0a1d */
[----:B------:R0:W-:Y:S04]  /*18d80*/  STL [R1+0x2dc], R4 ;  /* 0x0002dc0401007387 */ /* 0x0001e80000100800 */
[----:B------:R-:W-:Y:S04]  /*18d90*/  STL [R1+0x2fc], R2 ;  /* 0x0002fc0201007387 */ /* 0x000fe80000100800 */
[----:B0-----:R-:W5:Y:S04]  /*18da0*/  LDL R4, [R1+0x22e0] ;  /* 0x0022e00001047983 */ /* 0x001f680000100800 */
[----:B------:R0:W-:Y:S04]  /*18db0*/  STL [R1+0x2e4], R23 ;  /* 0x0002e41701007387 */ /* 0x0001e80000100800 */
[----:B------:R-:W-:Y:S04]  /*18dc0*/  STL [R1+0x2e0], R17 ;  /* 0x0002e01101007387 */ /* 0x000fe80000100800 */
[----:B0-----:R-:W5:Y:S04]  /*18dd0*/  LDL.LU R23, [R1+0x2a4] ;  /* 0x0002a40001177983 */ /* 0x001f680000300800 */
[----:B------:R-:W5:Y:S04]  /*18de0*/  LDL.LU R14, [R1+0x2a8] ;  /* 0x0002a800010e7983 */ /* 0x000f680000300800 */
[----:B------:R-:W5:Y:S01]  /*18df0*/  LDL.LU R15, [R1+0x2b0] ;  /* 0x0002b000010f7983 */ /* 0x000f620000300800 */
[----:B------:R-:W-:-:S03]  /*18e00*/  @!P3 IMAD.IADD R25, R25, 0x1, -R29 ;  /* 0x000000011919b824 */ /* 0x000fc600078e0a1d */
[----:B------:R-:W5:Y:S04]  /*18e10*/  LDL.LU R16, [R1+0x2ac] ;  /* 0x0002ac0001107983 */ /* 0x000f680000300800 */
[----:B------:R-:W5:Y:S01]  /*18e20*/  LDL.LU R2, [R1+0x28c] ;  /* 0x00028c0001027983 */ /* 0x000f620000300800 */
[C---:B---3--:R-:W-:Y:S02]  /*18e30*/  ISETP.GT.U32.AND P6, PT, R29.reuse, R11, PT ;  /* 0x0000000b1d00720c */ /* 0x048fe40003fc4070 */
        /* <DEDUP_REMOVED lines=10> */
[C---:B------:R-:W-:Y:S02]  /*18ee0*/  ISETP.GT.U32.AND P1, PT, R29.reuse, R22, PT ;  /* 0x000000161d00720c */ /* 0x040fe40003f24070 */
[----:B------:R-:W-:-:S05]  /*18ef0*/  ISETP.GT.U32.AND P2, PT, R29, R18, PT ;  /* 0x000000121d00720c */ /* 0x000fca0003f44070 */
[--C-:B------:R-:W-:Y:S02]  /*18f00*/  @!P6 IMAD.IADD R24, R24, 0x1, -R29.reuse ;  /* 0x000000011818e824 */ /* 0x100fe400078e0a1d */
[--C-:B------:R-:W-:Y:S02]  /*18f10*/  @!P4 IMAD.IADD R19, R19, 0x1, -R29.reuse ;  /* 0x000000011313c824 */ /* 0x100fe400078e0a1d */
[--C-:B------:R-:W-:Y:S01]  /*18f20*/  @!P0 IMAD.IADD R20, R20, 0x1, -R29.reuse ;  /* 0x0000000114148824 */ /* 0x100fe200078e0a1d */
[----:B------:R0:W-:Y:S01]  /*18f30*/  STL [R1+0x2ec], R24 ;  /* 0x0002ec1801007387 */ /* 0x0001e20000100800 */
[--C-:B------:R-:W-:Y:S02]  /*18f40*/  @!P1 IMAD.IADD R22, R22, 0x1, -R29.reuse ;  /* 0x0000000116169824 */ /* 0x100fe400078e0a1d */
[----:B------:R-:W-:Y:S01]  /*18f50*/  @!P2 IMAD.IADD R18, R18, 0x1, -R29 ;  /* 0x000000011212a824 */ /* 0x000fe200078e0a1d */
[----:B0-----:R-:W2:Y:S01]  /*18f60*/  LDL.LU R24, [R1+0x290] ;  /* 0x0002900001187983 */ /* 0x001ea20000300800 */
[----:B------:R-:W-:-:S03]  /*18f70*/  ISETP.GT.U32.AND P2, PT, R29, R25, PT ;  /* 0x000000191d00720c */ /* 0x000fc60003f44070 */
[----:B------:R0:W-:Y:S04]  /*18f80*/  STL [R1+0x2e8], R19 ;  /* 0x0002e81301007387 */ /* 0x0001e80000100800 */
        /* <DEDUP_REMOVED lines=8> */
[----:B----4-:R-:W4:Y:S01]  /*19010*/  LDL.LU R22, [R1+0x27c] ;  /* 0x00027c0001167983 */ /* 0x010f220000300800 */
[C---:B------:R-:W-:Y:S02]  /*19020*/  ISETP.GT.U32.AND P5, PT, R29.reuse, R27, PT ;  /* 0x0000001b1d00720c */ /* 0x040fe40003fa4070 */
[C---:B------:R-:W-:Y:S02]  /*19030*/  ISETP.GT.U32.AND P3, PT, R29.reuse, R21, PT ;  /* 0x000000151d00720c */ /* 0x040fe40003f64070 */
[----:B------:R-:W-:Y:S01]  /*19040*/  ISETP.GT.U32.AND P6, PT, R29, R12, PT ;  /* 0x0000000c1d00720c */ /* 0x000fe20003fc4070 */
[----:B0-----:R-:W4:Y:S08]  /*19050*/  LDL.LU R25, [R1+0x280] ;  /* 0x0002800001197983 */ /* 0x001f300000300800 */
[--C-:B------:R-:W-:Y:S01]  /*19060*/  @!P5 IMAD.IADD R27, R27, 0x1, -R29.reuse ;  /* 0x000000011b1bd824 */ /* 0x100fe200078e0a1d */
[----:B-----5:R-:W-:Y:S01]  /*19070*/  ISETP.GT.U32.AND P5, PT, R29, R26, PT ;  /* 0x0000001a1d00720c */ /* 0x020fe20003fa4070 */
[----:B------:R-:W-:-:S03]  /*19080*/  @!P3 IMAD.IADD R21, R21, 0x1, -R29 ;  /* 0x000000011515b824 */ /* 0x000fc600078e0a1d */
[C---:B------:R-:W-:Y:S02]  /*19090*/  ISETP.GT.U32.AND P3, PT, R29.reuse, R27, PT ;  /* 0x0000001b1d00720c */ /* 0x040fe40003f64070 */
[----:B------:R-:W-:-:S07]  /*190a0*/  ISETP.GT.U32.AND P0, PT, R29, R13, PT ;  /* 0x0000000d1d00720c */ /* 0x000fce0003f04070 */
[----:B------:R-:W-:Y:S01]  /*190b0*/  @!P5 IMAD.IADD R26, R26, 0x1, -R29 ;  /* 0x000000011a1ad824 */ /* 0x000fe200078e0a1d */
[----:B------:R-:W-:-:S03]  /*190c0*/  ISETP.GT.U32.AND P5, PT, R29, R11, PT ;  /* 0x0000000b1d00720c */ /* 0x000fc60003fa4070 */
[--C-:B------:R-:W-:Y:S01]  /*190d0*/  @!P3 IMAD.IADD R27, R27, 0x1, -R29.reuse ;  /* 0x000000011b1bb824 */ /* 0x100fe200078e0a1d */
[C---:B------:R-:W-:Y:S02]  /*190e0*/  ISETP.GT.U32.AND P1, PT, R29.reuse, R3, PT ;  /* 0x000000031d00720c */ /* 0x040fe40003f24070 */
[----:B------:R-:W-:Y:S01]  /*190f0*/  ISETP.GT.U32.AND P4, PT, R29, R26, PT ;  /* 0x0000001a1d00720c */ /* 0x000fe20003f84070 */
[--C-:B------:R-:W-:Y:S02]  /*19100*/  @!P6 IMAD.IADD R12, R12, 0x1, -R29.reuse ;  /* 0x000000010c0ce824 */ /* 0x100fe400078e0a1d */
[----:B------:R-:W-:-:S04]  /*19110*/  @!P0 IMAD.IADD R13, R13, 0x1, -R29 ;  /* 0x000000010d0d8824 */ /* 0x000fc800078e0a1d */
[--C-:B------:R-:W-:Y:S01]  /*19120*/  @!P5 IMAD.IADD R11, R11, 0x1, -R29.reuse ;  /* 0x000000010b0bd824 */ /* 0x100fe200078e0a1d */
[----:B------:R0:W-:Y:S03]  /*19130*/  STL [R1+0x2d8], R27 ;  /* 0x0002d81b01007387 */ /* 0x0001e60000100800 */
[--C-:B------:R-:W-:Y:S02]  /*19140*/  @!P1 IMAD.IADD R3, R3, 0x1, -R29.reuse ;  /* 0x0000000103039824 */ /* 0x100fe400078e0a1d */
[----:B------:R-:W-:Y:S01]  /*19150*/  @!P4 IMAD.IADD R26, R26, 0x1, -R29 ;  /* 0x000000011a1ac824 */ /* 0x000fe200078e0a1d */
[----:B0-----:R-:W5:Y:S01]  /*19160*/  LDL.LU R27, [R1+0x288] ;  /* 0x00028800011b7983 */ /* 0x001f620000300800 */
[C---:B------:R-:W-:Y:S02]  /*19170*/  ISETP.GT.U32.AND P5, PT, R29.reuse, R23, PT ;  /* 0x000000171d00720c */ /* 0x040fe40003fa4070 */
[----:B------:R-:W-:-:S02]  /*19180*/  ISETP.GT.U32.AND P6, PT, R29, R14, PT ;  /* 0x0000000e1d00720c */ /* 0x000fc40003fc4070 */
[C---:B------:R-:W-:Y:S02]  /*19190*/  ISETP.GT.U32.AND P0, PT, R29.reuse, R15, PT ;  /* 0x0000000f1d00720c */ /* 0x040fe40003f04070 */
[C---:B------:R-:W-:Y:S02]  /*191a0*/  ISETP.GT.U32.AND P2, PT, R29.reuse, R18, PT ;  /* 0x000000121d00720c */ /* 0x040fe40003f44070 */
[----:B------:R-:W-:-:S05]  /*191b0*/  ISETP.GT.U32.AND P1, PT, R29, R16, PT ;  /* 0x000000101d00720c */ /* 0x000fca0003f24070 */
[--C-:B------:R-:W-:Y:S01]  /*191c0*/  @!P5 IMAD.IADD R23, R23, 0x1, -R29.reuse ;  /* 0x000000011717d824 */ /* 0x100fe200078e0a1d */
[----:B------:R-:W-:Y:S01]  /*191d0*/  ISETP.GT.U32.AND P3, PT, R29, R21, PT ;  /* 0x000000151d00720c */ /* 0x000fe20003f64070 */
[--C-:B------:R-:W-:Y:S02]  /*191e0*/  @!P6 IMAD.IADD R14, R14, 0x1, -R29.reuse ;  /* 0x000000010e0ee824 */ /* 0x100fe400078e0a1d */
[--C-:B------:R-:W-:Y:S01]  /*191f0*/  @!P0 IMAD.IADD R15, R15, 0x1, -R29.reuse ;  /* 0x000000010f0f8824 */ /* 0x100fe200078e0a1d */
[----:B------:R-:W-:Y:S01]  /*19200*/  STL [R1+0x2d4], R11 ;  /* 0x0002d40b01007387 */ /* 0x000fe20000100800 */
[--C-:B------:R-:W-:Y:S01]  /*19210*/  @!P2 IMAD.IADD R18, R18, 0x1, -R29.reuse ;  /* 0x000000011212a824 */ /* 0x100fe200078e0a1d */
[----:B------:R-:W-:Y:S01]  /*19220*/  ISETP.GT.U32.AND P2, PT, R29, R2, PT ;  /* 0x000000021d00720c */ /* 0x000fe20003f44070 */
[--C-:B------:R-:W-:Y:S01]  /*19230*/  @!P1 IMAD.IADD R16, R16, 0x1, -R29.reuse ;  /* 0x0000000110109824 */ /* 0x100fe200078e0a1d */
[----:B------:R-:W-:Y:S05]  /*19240*/  STL [R1+0x2b4], R12 ;  /* 0x0002b40c01007387 */ /* 0x000fea0000100800 */
[--C-:B------:R-:W-:Y:S01]  /*19250*/  @!P3 IMAD.IADD R21, R21, 0x1, -R29.reuse ;  /* 0x000000011515b824 */ /* 0x100fe200078e0a1d */
[----:B------:R-:W-:Y:S04]  /*19260*/  STL [R1+0x2b8], R13 ;  /* 0x0002b80d01007387 */ /* 0x000fe80000100800 */
[----:B------:R-:W-:Y:S04]  /*19270*/  STL [R1+0x2bc], R3 ;  /* 0x0002bc0301007387 */ /* 0x000fe80000100800 */
[----:B------:R-:W-:Y:S04]  /*19280*/  STL [R1+0x2c4], R18 ;  /* 0x0002c41201007387 */ /* 0x000fe80000100800 */
[----:B------:R0:W-:Y:S04]  /*19290*/  STL [R1+0x2a0], R26 ;  /* 0x0002a01a01007387 */ /* 0x0001e80000100800 */
[----:B------:R1:W-:Y:S04]  /*192a0*/  STL [R1+0x2c0], R21 ;  /* 0x0002c01501007387 */ /* 0x0003e80000100800 */
[----:B0-----:R-:W5:Y:S04]  /*192b0*/  LDL.LU R26, [R1+0x284] ;  /* 0x00028400011a7983 */ /* 0x001f680000300800 */
[----:B------:R-:W5:Y:S01]  /*192c0*/  LDL.LU R13, [R1+0x264] ;  /* 0x00026400010d7983 */ /* 0x000f620000300800 */
[----:B------:R-:W-:-:S03]  /*192d0*/  @!P2 IMAD.IADD R2, R2, 0x1, -R29 ;  /* 0x000000010202a824 */ /* 0x000fc600078e0a1d */
[----:B------:R-:W5:Y:S04]  /*192e0*/  LDL.LU R3, [R1+0x268] ;  /* 0x0002680001037983 */ /* 0x000f680000300800 */
[----:B------:R-:W5:Y:S04]  /*192f0*/  LDL.LU R18, [R1+0x26c] ;  /* 0x00026c0001127983 */ /* 0x000f680000300800 */
[----:B-1----:R-:W5:Y:S01]  /*19300*/  LDL.LU R21, [R1+0x274] ;  /* 0x0002740001157983 */ /* 0x002f620000300800 */
[C---:B---3--:R-:W-:Y:S02]  /*19310*/  ISETP.GT.U32.AND P4, PT, R29.reuse, R10, PT ;  /* 0x0000000a1d00720c */ /* 0x048fe40003f84070 */
[----:B--2---:R-:W-:-:S02]  /*19320*/  ISETP.GT.U32.AND P5, PT, R29, R17, PT ;  /* 0x000000111d00720c */ /* 0x004fc40003fa4070 */
[C---:B------:R-:W-:Y:S02]  /*19330*/  ISETP.GT.U32.AND P6, PT, R29.reuse, R19, PT ;  /* 0x000000131d00720c */ /* 0x040fe40003fc4070 */
[----:B------:R-:W-:-:S07]  /*19340*/  ISETP.GT.U32.AND P0, PT, R29, R20, PT ;  /* 0x000000141d00720c */ /* 0x000fce0003f04070 */
[--C-:B------:R-:W-:Y:S01]  /*19350*/  @!P4 IMAD.IADD R10, R10, 0x1, -R29.reuse ;  /* 0x000000010a0ac824 */ /* 0x100fe200078e0a1d */
[----:B------:R-:W-:Y:S01]  /*19360*/  ISETP.GT.U32.AND P4, PT, R29, R23, PT ;  /* 0x000000171d00720c */ /* 0x000fe20003f84070 */
[--C-:B------:R-:W-:Y:S01]  /*19370*/  @!P5 IMAD.IADD R17, R17, 0x1, -R29.reuse ;  /* 0x000000011111d824 */ /* 0x100fe200078e0a1d */
[----:B------:R-:W-:Y:S01]  /*19380*/  ISETP.GT.U32.AND P5, PT, R29, R14, PT ;  /* 0x0000000e1d00720c */ /* 0x000fe20003fa4070 */
[--C-:B------:R-:W-:Y:S01]  /*19390*/  @!P6 IMAD.IADD R19, R19, 0x1, -R29.reuse ;  /* 0x000000011313e824 */ /* 0x100fe200078e0a1d */
[C---:B------:R-:W-:Y:S02]  /*193a0*/  ISETP.GT.U32.AND P6, PT, R29.reuse, R15, PT ;  /* 0x0000000f1d00720c */ /* 0x040fe40003fc4070 */
[C---:B----4-:R-:W-:Y:S01]  /*193b0*/  ISETP.GT.U32.AND P1, PT, R29.reuse, R22, PT ;  /* 0x000000161d00720c */ /* 0x050fe20003f24070 */
[----:B------:R-:W-:Y:S01]  /*193c0*/  @!P0 IMAD.IADD R20, R20, 0x1, -R29 ;  /* 0x0000000114148824 */ /* 0x000fe200078e0a1d */
[----:B------:R-:W-:-:S05]  /*193d0*/  ISETP.GT.U32.AND P0, PT, R29, R16, PT ;  /* 0x000000101d00720c */ /* 0x000fca0003f04070 */
[--C-:B------:R-:W-:Y:S02]  /*193e0*/  @!P4 IMAD.IADD R23, R23, 0x1, -R29.reuse ;  /* 0x000000011717c824 */ /* 0x100fe400078e0a1d */
[----:B------:R-:W-:-:S03]  /*193f0*/  @!P5 IMAD.IADD R14, R14, 0x1, -R29 ;  /* 0x000000010e0ed824 */ /* 0x000fc600078e0a1d */
[----:B------:R0:W-:Y:S01]  /*19400*/  STL [R1+0x2a4], R23 ;  /* 0x0002a41701007387 */ /* 0x0001e20000100800 */
[--C-:B------:R-:W-:Y:S02]  /*19410*/  @!P6 IMAD.IADD R15, R15, 0x1, -R29.reuse ;  /* 0x000000010f0fe824 */ /* 0x100fe400078e0a1d */
[--C-:B------:R-:W-:Y:S01]  /*19420*/  @!P1 IMAD.IADD R22, R22, 0x1, -R29.reuse ;  /* 0x0000000116169824 */ /* 0x100fe200078e0a1d */
[----:B------:R-:W-:Y:S01]  /*19430*/  ISETP.GT.U32.AND P1, PT, R29, R2, PT ;  /* 0x000000021d00720c */ /* 0x000fe20003f24070 */
[--C-:B------:R-:W-:Y:S01]  /*19440*/  @!P0 IMAD.IADD R16, R16, 0x1, -R29.reuse ;  /* 0x0000000110108824 */ /* 0x100fe200078e0a1d */
[----:B0-----:R-:W2:Y:S04]  /*19450*/  LDL.LU R23, [R1+0x270] ;  /* 0x0002700001177983 */ /* 0x001ea80000300800 */
[----:B------:R0:W-:Y:S04]  /*19460*/  STL [R1+0x2a8], R14 ;  /* 0x0002a80e01007387 */ /* 0x0001e80000100800 */
[----:B------:R-:W3:Y:S04]  /*19470*/  LDL.LU R11, [R1+0x250] ;  /* 0x00025000010b7983 */ /* 0x000ee80000300800 */
[----:B------:R1:W-:Y:S04]  /*19480*/  STL [R1+0x2b0], R15 ;  /* 0x0002b00f01007387 */ /* 0x0003e80000100800 */
[----:B------:R-:W4:Y:S04]  /*19490*/  LDL.LU R12, [R1+0x254] ;  /* 0x00025400010c7983 */ /* 0x000f280000300800 */
[----:B------:R1:W-:Y:S04]  /*194a0*/  STL [R1+0x2ac], R16 ;  /* 0x0002ac1001007387 */ /* 0x0003e80000100800 */
[----:B0-----:R-:W2:Y:S04]  /*194b0*/  LDL.LU R14, [R1+0x258] ;  /* 0x00025800010e7983 */ /* 0x001ea80000300800 */
[----:B-1----:R-:W2:Y:S01]  /*194c0*/  LDL.LU R15, [R1+0x260] ;  /* 0x00026000010f7983 */ /* 0x002ea20000300800 */
[----:B------:R-:W-:-:S05]  /*194d0*/  @!P1 IMAD.IADD R2, R2, 0x1, -R29 ;  /* 0x0000000102029824 */ /* 0x000fca00078e0a1d */
[----:B------:R0:W-:Y:S04]  /*194e0*/  STL [R1+0x28c], R2 ;  /* 0x00028c0201007387 */ /* 0x0001e80000100800 */
[----:B------:R-:W2:Y:S04]  /*194f0*/  LDL.LU R16, [R1+0x25c] ;  /* 0x00025c0001107983 */ /* 0x000ea80000300800 */
[----:B0-----:R-:W2:Y:S01]  /*19500*/  LDL.LU R2, [R1+0x23c] ;  /* 0x00023c0001027983 */ /* 0x001ea20000300800 */
[C---:B------:R-:W-:Y:S02]  /*19510*/  ISETP.GT.U32.AND P3, PT, R29.reuse, R24, PT ;  /* 0x000000181d00720c */ /* 0x040fe40003f64070 */
[----:B------:R-:W-:-:S11]  /*19520*/  ISETP.GT.U32.AND P2, PT, R29, R25, PT ;  /* 0x000000191d00720c */ /* 0x000fd60003f44070 */
        /* <DEDUP_REMOVED lines=16> */
[C---:B------:R-:W-:Y:S02]  /*19630*/  ISETP.GT.U32.AND P3, PT, R29.reuse, R26, PT ;  /* 0x0000001a1d00720c */ /* 0x040fe40003f64070 */
[C---:B------:R-:W-:Y:S02]  /*19640*/  ISETP.GT.U32.AND P4, PT, R29.reuse, R13, PT ;  /* 0x0000000d1d00720c */ /* 0x040fe40003f84070 */
[C---:B------:R-:W-:Y:S01]  /*19650*/  ISETP.GT.U32.AND P5, PT, R29.reuse, R3, PT ;  /* 0x000000031d00720c */ /* 0x040fe20003fa4070 */
[----:B------:R0:W-:Y:S01]  /*19660*/  STL [R1+0x290], R24 ;  /* 0x0002901801007387 */ /* 0x0001e20000100800 */
[----:B------:R-:W-:Y:S01]  /*19670*/  ISETP.GT.U32.AND P6, PT, R29, R25, PT ;  /* 0x000000191d00720c */ /* 0x000fe20003fc4070 */
[----:B------:R-:W-:-:S06]  /*19680*/  @!P0 IMAD.IADD R20, R20, 0x1, -R29 ;  /* 0x0000000114148824 */ /* 0x000fcc00078e0a1d */
[--C-:B------:R-:W-:Y:S01]  /*19690*/  @!P3 IMAD.IADD R26, R26, 0x1, -R29.reuse ;  /* 0x000000011a1ab824 */ /* 0x100fe200078e0a1d */
[----:B------:R-:W-:Y:S01]  /*196a0*/  ISETP.GT.U32.AND P0, PT, R29, R18, PT ;  /* 0x000000121d00720c */ /* 0x000fe20003f04070 */
[--C-:B------:R-:W-:Y:S02]  /*196b0*/  @!P1 IMAD.IADD R22, R22, 0x1, -R29.reuse ;  /* 0x0000000116169824 */ /* 0x100fe400078e0a1d */
[--C-:B------:R-:W-:Y:S01]  /*196c0*/  @!P4 IMAD.IADD R13, R13, 0x1, -R29.reuse ;  /* 0x000000010d0dc824 */ /* 0x100fe200078e0a1d */
[----:B0-----:R-:W5:Y:S01]  /*196d0*/  LDL.LU R24, [R1+0x240] ;  /* 0x0002400001187983 */ /* 0x001f620000300800 */
[----:B------:R-:W-:Y:S01]  /*196e0*/  ISETP.GT.U32.AND P1, PT, R29, R21, PT ;  /* 0x000000151d00720c */ /* 0x000fe20003f24070 */
[--C-:B------:R-:W-:Y:S02]  /*196f0*/  @!P5 IMAD.IADD R3, R3, 0x1, -R29.reuse ;  /* 0x000000010303d824 */ /* 0x100fe400078e0a1d */
[----:B------:R-:W-:Y:S01]  /*19700*/  STL [R1+0x294], R10 ;  /* 0x0002940a01007387 */ /* 0x000fe20000100800 */
[----:B------:R-:W-:-:S03]  /*19710*/  @!P6 IMAD.IADD R25, R25, 0x1, -R29 ;  /* 0x000000011919e824 */ /* 0x000fc600078e0a1d */
[----:B------:R-:W-:Y:S01]  /*19720*/  STL [R1+0x29c], R17 ;  /* 0x00029c1101007387 */ /* 0x000fe20000100800 */
[----:B------:R-:W-:-:S03]  /*19730*/  @!P0 IMAD.IADD R18, R18, 0x1, -R29 ;  /* 0x0000000112128824 */ /* 0x000fc600078e0a1d */
[----:B------:R-:W-:Y:S02]  /*19740*/  STL [R1+0x298], R19 ;  /* 0x0002981301007387 */ /* 0x000fe40000100800 */
[----:B------:R-:W-:Y:S02]  /*19750*/  @!P1 IMAD.IADD R21, R21, 0x1, -R29 ;  /* 0x0000000115159824 */ /* 0x000fe400078e0a1d */
[----:B------:R-:W-:Y:S04]  /*19760*/  STL [R1+0x278], R20 ;  /* 0x0002781401007387 */ /* 0x000fe80000100800 */
[----:B------:R-:W-:Y:S04]  /*19770*/  STL [R1+0x27c], R22 ;  /* 0x00027c1601007387 */ /* 0x000fe80000100800 */
[----:B------:R0:W-:Y:S04]  /*19780*/  STL [R1+0x288], R27 ;  /* 0x0002881b01007387 */ /* 0x0001e80000100800 */
[----:B------:R1:W-:Y:S04]  /*19790*/  STL [R1+0x280], R25 ;  /* 0x0002801901007387 */ /* 0x0003e80000100800 */
[----:B0-----:R-:W5:Y:S04]  /*197a0*/  LDL R27, [R1+0x22dc] ;  /* 0x0022dc00011b7983 */ /* 0x001f680000100800 */
[----:B-1----:R-:W5:Y:S04]  /*197b0*/  LDL.LU R25, [R1+0x244] ;  /* 0x0002440001197983 */ /* 0x002f680000300800 */
[----:B------:R-:W5:Y:S04]  /*197c0*/  LDL.LU R17, [R1+0x24c] ;  /* 0x00024c0001117983 */ /* 0x000f680000300800 */
[----:B------:R-:W5:Y:S04]  /*197d0*/  LDL.LU R19, [R1+0x248] ;  /* 0x0002480001137983 */ /* 0x000f680000300800 */
[----:B------:R-:W5:Y:S04]  /*197e0*/  LDL.LU R20, [R1+0x228] ;  /* 0x0002280001147983 */ /* 0x000f680000300800 */
[----:B------:R-:W5:Y:S01]  /*197f0*/  LDL.LU R22, [R1+0x22c] ;  /* 0x00022c0001167983 */ /* 0x000f620000300800 */
[----:B---3--:R-:W-:-:S02]  /*19800*/  ISETP.GT.U32.AND P2, PT, R29, R11, PT ;  /* 0x0000000b1d00720c */ /* 0x008fc40003f44070 */
[C---:B----4-:R-:W-:Y:S02]  /*19810*/  ISETP.GT.U32.AND P3, PT, R29.reuse, R12, PT ;  /* 0x0000000c1d00720c */ /* 0x050fe40003f64070 */
[C---:B--2---:R-:W-:Y:S02]  /*19820*/  ISETP.GT.U32.AND P4, PT, R29.reuse, R14, PT ;  /* 0x0000000e1d00720c */ /* 0x044fe40003f84070 */
[----:B------:R-:W-:-:S07]  /*19830*/  ISETP.GT.U32.AND P5, PT, R29, R15, PT ;  /* 0x0000000f1d00720c */ /* 0x000fce0003fa4070 */
[--C-:B------:R-:W-:Y:S01]  /*19840*/  @!P2 IMAD.IADD R11, R11, 0x1, -R29.reuse ;  /* 0x000000010b0ba824 */ /* 0x100fe200078e0a1d */
[C---:B------:R-:W-:Y:S01]  /*19850*/  ISETP.GT.U32.AND P2, PT, R29.reuse, R26, PT ;  /* 0x0000001a1d00720c */ /* 0x040fe20003f44070 */
[--C-:B------:R-:W-:Y:S01]  /*19860*/  @!P3 IMAD.IADD R12, R12, 0x1, -R29.reuse ;  /* 0x000000010c0cb824 */ /* 0x100fe200078e0a1d */
[C---:B------:R-:W-:Y:S02]  /*19870*/  ISETP.GT.U32.AND P6, PT, R29.reuse, R23, PT ;  /* 0x000000171d00720c */ /* 0x040fe40003fc4070 */
[C---:B------:R-:W-:Y:S01]  /*19880*/  ISETP.GT.U32.AND P3, PT, R29.reuse, R13, PT ;  /* 0x0000000d1d00720c */ /* 0x040fe20003f64070 */
[--C-:B------:R-:W-:Y:S01]  /*19890*/  @!P4 IMAD.IADD R14, R14, 0x1, -R29.reuse ;  /* 0x000000010e0ec824 */ /* 0x100fe200078e0a1d */
[C---:B------:R-:W-:Y:S02]  /*198a0*/  ISETP.GT.U32.AND P0, PT, R29.reuse, R16, PT ;  /* 0x000000101d00720c */ /* 0x040fe40003f04070 */
[----:B------:R-:W-:Y:S01]  /*198b0*/  ISETP.GT.U32.AND P4, PT, R29, R3, PT ;  /* 0x000000031d00720c */ /* 0x000fe20003f84070 */
[----:B------:R-:W-:Y:S01]  /*198c0*/  @!P5 IMAD.IADD R15, R15, 0x1, -R29 ;  /* 0x000000010f0fd824 */ /* 0x000fe200078e0a1d */
[----:B------:R-:W-:-:S02]  /*198d0*/  ISETP.GT.U32.AND P5, PT, R29, R18, PT ;  /* 0x000000121d00720c */ /* 0x000fc40003fa4070 */
[----:B------:R-:W-:Y:S01]  /*198e0*/  ISETP.GT.U32.AND P1, PT, R29, R2, PT ;  /* 0x000000021d00720c */ /* 0x000fe20003f24070 */
[--C-:B------:R-:W-:Y:S02]  /*198f0*/  @!P2 IMAD.IADD R26, R26, 0x1, -R29.reuse ;  /* 0x000000011a1aa824 */ /* 0x100fe400078e0a1d */
[--C-:B------:R-:W-:Y:S02]  /*19900*/  @!P6 IMAD.IADD R23, R23, 0x1, -R29.reuse ;  /* 0x000000011717e824 */ /* 0x100fe400078e0a1d */
[--C-:B------:R-:W-:Y:S01]  /*19910*/  @!P3 IMAD.IADD R13, R13, 0x1, -R29.reuse ;  /* 0x000000010d0db824 */ /* 0x100fe200078e0a1d */
[----:B------:R0:W-:Y:S01]  /*19920*/  STL [R1+0x284], R26 ;  /* 0x0002841a01007387 */ /* 0x0001e20000100800 */
[--C-:B------:R-:W-:Y:S01]  /*19930*/  @!P0 IMAD.IADD R16, R16, 0x1, -R29.reuse ;  /* 0x0000000110108824 */ /* 0x100fe200078e0a1d */
[----:B------:R-:W-:Y:S01]  /*19940*/  ISETP.GT.U32.AND P0, PT, R29, R21, PT ;  /* 0x000000151d00720c */ /* 0x000fe20003f04070 */
[--C-:B------:R-:W-:Y:S02]  /*19950*/  @!P4 IMAD.IADD R3, R3, 0x1, -R29.reuse ;  /* 0x000000010303c824 */ /* 0x100fe400078e0a1d */
[----:B------:R-:W-:-:S02]  /*19960*/  @!P5 IMAD.IADD R18, R18, 0x1, -R29 ;  /* 0x000000011212d824 */ /* 0x000fc400078e0a1d */
[--C-:B------:R-:W-:Y:S01]  /*19970*/  @!P1 IMAD.IADD R2, R2, 0x1, -R29.reuse ;  /* 0x0000000102029824 */ /* 0x100fe200078e0a1d */
[----:B------:R-:W-:Y:S01]  /*19980*/  ISETP.GT.U32.AND P1, PT, R29, R23, PT ;  /* 0x000000171d00720c */ /* 0x000fe20003f24070 */
[----:B0-----:R-:W2:Y:S04]  /*19990*/  LDL.LU R26, [R1+0x230] ;  /* 0x00023000011a7983 */ /* 0x001ea80000300800 */
[----:B------:R0:W-:Y:S04]  /*199a0*/  STL [R1+0x264], R13 ;  /* 0x0002640d01007387 */ /* 0x0001e80000100800 */
[----:B------:R-:W3:Y:S04]  /*199b0*/  LDL.LU R9, [R1+0x238] ;  /* 0x0002380001097983 */ /* 0x000ee80000300800 */
[----:B------:R-:W-:Y:S04]  /*199c0*/  STL [R1+0x268], R3 ;  /* 0x0002680301007387 */ /* 0x000fe80000100800 */
[----:B------:R-:W4:Y:S04]  /*199d0*/  LDL.LU R10, [R1+0x234] ;  /* 0x00023400010a7983 */ /* 0x000f280000300800 */
[----:B------:R1:W-:Y:S04]  /*199e0*/  STL [R1+0x26c], R18 ;  /* 0x00026c1201007387 */ /* 0x0003e80000100800 */
[----:B0-----:R-:W2:Y:S01]  /*199f0*/  LDL.LU R13, [R1+0x214] ;  /* 0x00021400010d7983 */ /* 0x001ea20000300800 */
[----:B------:R-:W-:-:S03]  /*19a00*/  @!P0 IMAD.IADD R21, R21, 0x1, -R29 ;  /* 0x0000000115158824 */ /* 0x000fc600078e0a1d */
[----:B-1----:R-:W2:Y:S01]  /*19a10*/  LDL.LU R18, [R1+0x218] ;  /* 0x0002180001127983 */ /* 0x002ea20000300800 */
[----:B------:R-:W-:-:S03]  /*19a20*/  @!P1 IMAD.IADD R23, R23, 0x1, -R29 ;  /* 0x0000000117179824 */ /* 0x000fc600078e0a1d */
[----:B------:R0:W-:Y:S04]  /*19a30*/  STL [R1+0x274], R21 ;  /* 0x0002741501007387 */ /* 0x0001e80000100800 */
[----:B0-----:R-:W2:Y:S04]  /*19a40*/  LDL.LU R21, [R1+0x21c] ;  /* 0x00021c0001157983 */ /* 0x001ea80000300800 */
[----:B------:R0:W-:Y:S04]  /*19a50*/  STL [R1+0x270], R23 ;  /* 0x0002701701007387 */ /* 0x0001e80000100800 */
[----:B0-----:R-:W2:Y:S01]  /*19a60*/  LDL.LU R23, [R1+0x224] ;  /* 0x0002240001177983 */ /* 0x001ea20000300800 */
[----:B-----5:R-:W-:-:S02]  /*19a70*/  ISETP.GT.U32.AND P6, PT, R29, R24, PT ;  /* 0x000000181d00720c */ /* 0x020fc40003fc4070 */
[C---:B------:R-:W-:Y:S02]  /*19a80*/  ISETP.GT.U32.AND P2, PT, R29.reuse, R11, PT ;  /* 0x0000000b1d00720c */ /* 0x040fe40003f44070 */
[C---:B------:R-:W-:Y:S02]  /*19a90*/  ISETP.GT.U32.AND P3, PT, R29.reuse, R12, PT ;  /* 0x0000000c1d00720c */ /* 0x040fe40003f64070 */
[----:B------:R-:W-:-:S07]  /*19aa0*/  ISETP.GT.U32.AND P4, PT, R29, R14, PT ;  /* 0x0000000e1d00720c */ /* 0x000fce0003f84070 */
[--C-:B------:R-:W-:Y:S02]  /*19ab0*/  @!P6 IMAD.IADD R24, R24, 0x1, -R29.reuse ;  /* 0x000000011818e824 */ /* 0x100fe400078e0a1d */
[----:B------:R-:W-:-:S03]  /*19ac0*/  @!P2 IMAD.IADD R11, R11, 0x1, -R29 ;  /* 0x000000010b0ba824 */ /* 0x000fc600078e0a1d */
[C---:B------:R-:W-:Y:S01]  /*19ad0*/  ISETP.GT.U32.AND P6, PT, R29.reuse, R24, PT ;  /* 0x000000181d00720c */ /* 0x040fe20003fc4070 */
[--C-:B------:R-:W-:Y:S01]  /*19ae0*/  @!P3 IMAD.IADD R12, R12, 0x1, -R29.reuse ;  /* 0x000000010c0cb824 */ /* 0x100fe200078e0a1d */
[C---:B------:R-:W-:Y:S02]  /*19af0*/  ISETP.GT.U32.AND P5, PT, R29.reuse, R15, PT ;  /* 0x0000000f1d00720c */ /* 0x040fe40003fa4070 */
[C---:B------:R-:W-:Y:S01]  /*19b00*/  ISETP.GT.U32.AND P0, PT, R29.reuse, R16, PT ;  /* 0x000000101d00720c */ /* 0x040fe20003f04070 */
[----:B------:R-:W-:Y:S01]  /*19b10*/  @!P4 IMAD.IADD R14, R14, 0x1, -R29 ;  /* 0x000000010e0ec824 */ /* 0x000fe200078e0a1d */
[C---:B------:R-:W-:Y:S02]  /*19b20*/  ISETP.GT.U32.AND P1, PT, R29.reuse, R2, PT ;  /* 0x000000021d00720c */ /* 0x040fe40003f24070 */
[C---:B------:R-:W-:Y:S02]  /*19b30*/  ISETP.GT.U32.AND P2, PT, R29.reuse, R25, PT ;  /* 0x000000191d00720c */ /* 0x040fe40003f44070 */
[----:B------:R-:W-:-:S02]  /*19b40*/  ISETP.GT.U32.AND P3, PT, R29, R17, PT ;  /* 0x000000111d00720c */ /* 0x000fc40003f64070 */
[----:B------:R-:W-:Y:S02]  /*19b50*/  IABS R3, R27 ;  /* 0x0000001b00037213 */ /* 0x000fe40000000000 */
[----:B------:R-:W-:Y:S01]  /*19b60*/  ISETP.GT.U32.AND P4, PT, R29, R19, PT ;  /* 0x000000131d00720c */ /* 0x000fe20003f84070 */
[----:B------:R-:W5:Y:S01]  /*19b70*/  LDL.LU R27, [R1+0x220] ;  /* 0x00022000011b7983 */ /* 0x000f620000300800 */
[--C-:B------:R-:W-:Y:S02]  /*19b80*/  @!P6 IMAD.IADD R24, R24, 0x1, -R29.reuse ;  /* 0x000000011818e824 */ /* 0x100fe400078e0a1d */
[----:B------:R-:W-:-:S03]  /*19b90*/  @!P5 IMAD.IADD R15, R15, 0x1, -R29 ;  /* 0x000000010f0fd824 */ /* 0x000fc600078e0a1d */
[--C-:B------:R-:W-:Y:S01]  /*19ba0*/  @!P2 IMAD.IADD R25, R25, 0x1, -R29.reuse ;  /* 0x000000011919a824 */ /* 0x100fe200078e0a1d */
[C---:B------:R-:W-:Y:S01]  /*19bb0*/  ISETP.GT.U32.AND P5, PT, R29.reuse, R20, PT ;  /* 0x000000141d00720c */ /* 0x040fe20003fa4070 */
[--C-:B------:R-:W-:Y:S01]  /*19bc0*/  @!P0 IMAD.IADD R16, R16, 0x1, -R29.reuse ;  /* 0x0000000110108824 */ /* 0x100fe200078e0a1d */
[----:B------:R-:W-:Y:S01]  /*19bd0*/  ISETP.GT.U32.AND P0, PT, R29, R22, PT ;  /* 0x000000161d00720c */ /* 0x000fe20003f04070 */
[--C-:B------:R-:W-:Y:S02]  /*19be0*/  @!P3 IMAD.IADD R17, R17, 0x1, -R29.reuse ;  /* 0x000000011111b824 */ /* 0x100fe400078e0a1d */
[--C-:B------:R-:W-:Y:S02]  /*19bf0*/  @!P4 IMAD.IADD R19, R19, 0x1, -R29.reuse ;  /* 0x000000011313c824 */ /* 0x100fe400078e0a1d */
[--C-:B------:R-:W-:Y:S01]  /*19c00*/  @!P1 IMAD.IADD R2, R2, 0x1, -R29.reuse ;  /* 0x0000000102029824 */ /* 0x100fe200078e0a1d */
[----:B------:R-:W-:Y:S05]  /*19c10*/  STL [R1+0x250], R11 ;  /* 0x0002500b01007387 */ /* 0x000fea0000100800 */
        /* <DEDUP_REMOVED lines=8> */
[----:B0-----:R-:W5:Y:S04]  /*19ca0*/  LDL.LU R24, [R1+0x200] ;  /* 0x0002000001187983 */ /* 0x001f680000300800 */
        /* <DEDUP_REMOVED lines=12> */
[----:B------:R-:W-:Y:S01]  /*19d70*/  ISETP.GT.U32.AND P2, PT, R29, R17, PT ;  /* 0x000000111d00720c */ /* 0x000fe20003f44070 */
[--C-:B------:R-:W-:Y:S01]  /*19d80*/  @!P3 IMAD.IADD R13, R13, 0x1, -R29.reuse ;  /* 0x000000010d0db824 */ /* 0x100fe200078e0a1d */
[C---:B------:R-:W-:Y:S02]  /*19d90*/  ISETP.GT.U32.AND P3, PT, R29.reuse, R19, PT ;  /* 0x000000131d00720c */ /* 0x040fe40003f64070 */
[C---:B------:R-:W-:Y:S01]  /*19da0*/  ISETP.GT.U32.AND P5, PT, R29.reuse, R21, PT ;  /* 0x000000151d00720c */ /* 0x040fe20003fa4070 */
[----:B------:R-:W-:Y:S01]  /*19db0*/  @!P4 IMAD.IADD R18, R18, 0x1, -R29 ;  /* 0x000000011212c824 */ /* 0x000fe200078e0a1d */
[----:B------:R-:W-:-:S03]  /*19dc0*/  ISETP.GT.U32.AND P4, PT, R29, R20, PT ;  /* 0x000000141d00720c */ /* 0x000fc60003f84070 */
[--C-:B------:R-:W-:Y:S02]  /*19dd0*/  @!P1 IMAD.IADD R26, R26, 0x1, -R29.reuse ;  /* 0x000000011a1a9824 */ /* 0x100fe400078e0a1d */
[--C-:B------:R-:W-:Y:S01]  /*19de0*/  @!P6 IMAD.IADD R25, R25, 0x1, -R29.reuse ;  /* 0x000000011919e824 */ /* 0x100fe200078e0a1d */
[----:B------:R-:W-:Y:S01]  /*19df0*/  ISETP.GT.U32.AND P0, PT, R29, R23, PT ;  /* 0x000000171d00720c */ /* 0x000fe20003f04070 */
[----:B------:R-:W-:-:S04]  /*19e00*/  @!P2 IMAD.IADD R17, R17, 0x1, -R29 ;  /* 0x000000011111a824 */ /* 0x000fc800078e0a1d */
[--C-:B------:R-:W-:Y:S01]  /*19e10*/  @!P5 IMAD.IADD R21, R21, 0x1, -R29.reuse ;  /* 0x000000011515d824 */ /* 0x100fe200078e0a1d */
[----:B------:R-:W-:Y:S01]  /*19e20*/  ISETP.GT.U32.AND P5, PT, R29, R22, PT ;  /* 0x000000161d00720c */ /* 0x000fe20003fa4070 */
[----:B------:R0:W-:Y:S01]  /*19e30*/  STL [R1+0x244], R25 ;  /* 0x0002441901007387 */ /* 0x0001e20000100800 */
[--C-:B------:R-:W-:Y:S02]  /*19e40*/  @!P3 IMAD.IADD R19, R19, 0x1, -R29.reuse ;  /* 0x000000011313b824 */ /* 0x100fe400078e0a1d */
[----:B------:R-:W-:-:S03]  /*19e50*/  @!P4 IMAD.IADD R20, R20, 0x1, -R29 ;  /* 0x000000011414c824 */ /* 0x000fc600078e0a1d */
[--C-:B------:R-:W-:Y:S01]  /*19e60*/  @!P0 IMAD.IADD R23, R23, 0x1, -R29.reuse ;  /* 0x0000000117178824 */ /* 0x100fe200078e0a1d */
[----:B------:R-:W-:Y:S01]  /*19e70*/  ISETP.GT.U32.AND P0, PT, R29, R26, PT ;  /* 0x0000001a1d00720c */ /* 0x000fe20003f04070 */
[----:B0-----:R-:W2:Y:S04]  /*19e80*/  LDL.LU R25, [R1+0x1ec] ;  /* 0x0001ec0001197983 */ /* 0x001ea80000300800 */
[----:B------:R0:W-:Y:S04]  /*19e90*/  STL [R1+0x24c], R17 ;  /* 0x00024c1101007387 */ /* 0x0001e80000100800 */
[----:B------:R-:W3:Y:S04]  /*19ea0*/  LDL.LU R11, [R1+0x1f0] ;  /* 0x0001f000010b7983 */ /* 0x000ee80000300800 */
[----:B------:R1:W-:Y:S04]  /*19eb0*/  STL [R1+0x248], R19 ;  /* 0x0002481301007387 */ /* 0x0003e80000100800 */
[----:B------:R-:W4:Y:S04]  /*19ec0*/  LDL.LU R2, [R1+0x1f4] ;  /* 0x0001f40001027983 */ /* 0x000f280000300800 */
[----:B------:R-:W-:Y:S04]  /*19ed0*/  STL [R1+0x228], R20 ;  /* 0x0002281401007387 */ /* 0x000fe80000100800 */
[----:B0-----:R-:W2:Y:S01]  /*19ee0*/  LDL.LU R17, [R1+0x1fc] ;  /* 0x0001fc0001117983 */ /* 0x001ea20000300800 */
[----:B------:R-:W-:-:S02]  /*19ef0*/  @!P5 IMAD.IADD R22, R22, 0x1, -R29 ;  /* 0x000000011616d824 */ /* 0x000fc400078e0a1d */
[----:B------:R-:W-:Y:S01]  /*19f00*/  @!P0 IMAD.IADD R26, R26, 0x1, -R29 ;  /* 0x000000011a1a8824 */ /* 0x000fe200078e0a1d */
[----:B-1----:R-:W2:Y:S04]  /*19f10*/  LDL.LU R19, [R1+0x1f8] ;  /* 0x0001f80001137983 */ /* 0x002ea80000300800 */
[----:B------:R-:W-:Y:S04]  /*19f20*/  STL [R1+0x22c], R22 ;  /* 0x00022c1601007387 */ /* 0x000fe80000100800 */
[----:B------:R0:W-:Y:S04]  /*19f30*/  STL [R1+0x230], R26 ;  /* 0x0002301a01007387 */ /* 0x0001e80000100800 */
[----:B0-----:R-:W2:Y:S04]  /*19f40*/  LDL.LU R26, [R1+0x1d8] ;  /* 0x0001d800011a7983 */ /* 0x001ea80000300800 */
[----:B------:R-:W2:Y:S01]  /*19f50*/  LDL.LU R20, [R1+0x1dc] ;  /* 0x0001dc0001147983 */ /* 0x000ea20000300800 */
[----:B-----5:R-:W-:-:S02]  /*19f60*/  ISETP.GT.U32.AND P1, PT, R29, R27, PT ;  /* 0x0000001b1d00720c */ /* 0x020fc40003f24070 */
[----:B------:R-:W-:Y:S01]  /*19f70*/  ISETP.GT.U32.AND P2, PT, R29, R10, PT ;  /* 0x0000000a1d00720c */ /* 0x000fe20003f44070 */
[----:B------:R-:W5:Y:S10]  /*19f80*/  LDL.LU R22, [R1+0x1e0] ;  /* 0x0001e00001167983 */ /* 0x000f740000300800 */
[----:B------:R-:W-:Y:S01]  /*19f90*/  @!P1 IMAD.IADD R27, R27, 0x1, -R29 ;  /* 0x000000011b1b9824 */ /* 0x000fe200078e0a1d */
[----:B------:R-:W-:-:S02]  /*19fa0*/  ISETP.GT.U32.AND P1, PT, R29, R9, PT ;  /* 0x000000091d00720c */ /* 0x000fc40003f24070 */
[C---:B------:R-:W-:Y:S02]  /*19fb0*/  ISETP.GT.U32.AND P3, PT, R29.reuse, R13, PT ;  /* 0x0000000d1d00720c */ /* 0x040fe40003f64070 */
[C---:B------:R-:W-:Y:S02]  /*19fc0*/  ISETP.GT.U32.AND P0, PT, R29.reuse, R27, PT ;  /* 0x0000001b1d00720c */ /* 0x040fe40003f04070 */
[----:B------:R-:W-:Y:S01]  /*19fd0*/  ISETP.GT.U32.AND P4, PT, R29, R18, PT ;  /* 0x000000121d00720c */ /* 0x000fe20003f84070 */
[----:B------:R-:W-:-:S06]  /*19fe0*/  @!P2 IMAD.IADD R10, R10, 0x1, -R29 ;  /* 0x000000010a0aa824 */ /* 0x000fcc00078e0a1d */
[--C-:B------:R-:W-:Y:S01]  /*19ff0*/  @!P1 IMAD.IADD R9, R9, 0x1, -R29.reuse ;  /* 0x0000000109099824 */ /* 0x100fe200078e0a1d */
[C---:B------:R-:W-:Y:S02]  /*1a000*/  ISETP.GT.U32.AND P1, PT, R29.reuse, R24, PT ;  /* 0x000000181d00720c */ /* 0x040fe40003f24070 */
[C---:B------:R-:W-:Y:S02]  /*1a010*/  ISETP.GT.U32.AND P2, PT, R29.reuse, R12, PT ;  /* 0x0000000c1d00720c */ /* 0x040fe40003f44070 */
[----:B------:R-:W-:Y:S01]  /*1a020*/  ISETP.GT.U32.AND P5, PT, R29, R21, PT ;  /* 0x000000151d00720c */ /* 0x000fe20003fa4070 */
[--C-:B------:R-:W-:Y:S02]  /*1a030*/  @!P0 IMAD.IADD R27, R27, 0x1, -R29.reuse ;  /* 0x000000011b1b8824 */ /* 0x100fe400078e0a1d */
[--C-:B------:R-:W-:Y:S01]  /*1a040*/  @!P3 IMAD.IADD R13, R13, 0x1, -R29.reuse ;  /* 0x000000010d0db824 */ /* 0x100fe200078e0a1d */
[C---:B------:R-:W-:Y:S01]  /*1a050*/  ISETP.GT.U32.AND P3, PT, R29.reuse, R14, PT ;  /* 0x0000000e1d00720c */ /* 0x040fe20003f64070 */
[----:B------:R-:W-:Y:S01]  /*1a060*/  @!P4 IMAD.IADD R18, R18, 0x1, -R29 ;  /* 0x000000011212c824 */ /* 0x000fe200078e0a1d */
[----:B------:R-:W-:-:S03]  /*1a070*/  ISETP.GT.U32.AND P4, PT, R29, R15, PT ;  /* 0x0000000f1d00720c */ /* 0x000fc60003f84070 */
[--C-:B------:R-:W-:Y:S01]  /*1a080*/  @!P1 IMAD.IADD R24, R24, 0x1, -R29.reuse ;  /* 0x0000000118189824 */ /* 0x100fe200078e0a1d */
[----:B------:R-:W-:Y:S01]  /*1a090*/  ISETP.GT.U32.AND P6, PT, R29, R23, PT ;  /* 0x000000171d00720c */ /* 0x000fe20003fc4070 */
[--C-:B------:R-:W-:Y:S02]  /*1a0a0*/  @!P2 IMAD.IADD R12, R12, 0x1, -R29.reuse ;  /* 0x000000010c0ca824 */ /* 0x100fe400078e0a1d */
[--C-:B------:R-:W-:Y:S01]  /*1a0b0*/  @!P5 IMAD.IADD R21, R21, 0x1, -R29.reuse ;  /* 0x000000011515d824 */ /* 0x100fe200078e0a1d */
[----:B------:R-:W-:Y:S01]  /*1a0c0*/  ISETP.GT.U32.AND P5, PT, R29, R16, PT ;  /* 0x000000101d00720c */ /* 0x000fe20003fa4070 */
[----:B------:R-:W-:Y:S02]  /*1a0d0*/  STL [R1+0x238], R9 ;  /* 0x0002380901007387 */ /* 0x000fe40000100800 */
[--C-:B------:R-:W-:Y:S02]  /*1a0e0*/  @!P3 IMAD.IADD R14, R14, 0x1, -R29.reuse ;  /* 0x000000010e0eb824 */ /* 0x100fe400078e0a1d */
[--C-:B------:R-:W-:Y:S01]  /*1a0f0*/  @!P4 IMAD.IADD R15, R15, 0x1, -R29.reuse ;  /* 0x000000010f0fc824 */ /* 0x100fe200078e0a1d */
[----:B------:R-:W-:Y:S03]  /*1a100*/  STL [R1+0x234], R10 ;  /* 0x0002340a01007387 */ /* 0x000fe60000100800 */
[--C-:B------:R-:W-:Y:S01]  /*1a110*/  @!P6 IMAD.IADD R23, R23, 0x1, -R29.reuse ;  /* 0x000000011717e824 */ /* 0x100fe200078e0a1d */
[----:B------:R-:W-:Y:S04]  /*1a120*/  STL [R1+0x214], R13 ;  /* 0x0002140d01007387 */ /* 0x000fe80000100800 */
[----:B------:R-:W-:Y:S04]  /*1a130*/  STL [R1+0x218], R18 ;  /* 0x0002181201007387 */ /* 0x000fe80000100800 */
[----:B------:R-:W-:Y:S04]  /*1a140*/  STL [R1+0x21c], R21 ;  /* 0x00021c1501007387 */ /* 0x000fe80000100800 */
[----:B------:R0:W-:Y:S01]  /*1a150*/  STL [R1+0x220], R27 ;  /* 0x0002201b01007387 */ /* 0x0001e20000100800 */
[----:B------:R-:W-:-:S03]  /*1a160*/  @!P5 IMAD.IADD R16, R16, 0x1, -R29 ;  /* 0x000000011010d824 */ /* 0x000fc600078e0a1d */
[----:B------:R1:W-:Y:S04]  /*1a170*/  STL [R1+0x224], R23 ;  /* 0x0002241701007387 */ /* 0x0003e80000100800 */
[----:B0-----:R-:W5:Y:S04]  /*1a180*/  LDL.LU R27, [R1+0x1e8] ;  /* 0x0001e800011b7983 */ /* 0x001f680000300800 */
[----:B------:R-:W5:Y:S04]  /*1a190*/  LDL.LU R13, [R1+0x1e4] ;  /* 0x0001e400010d7983 */ /* 0x000f680000300800 */
[----:B------:R-:W5:Y:S04]  /*1a1a0*/  LDL.LU R18, [R1+0x1c0] ;  /* 0x0001c00001127983 */ /* 0x000f680000300800 */
[----:B------:R-:W5:Y:S04]  /*1a1b0*/  LDL.LU R21, [R1+0x1c4] ;  /* 0x0001c40001157983 */ /* 0x000f680000300800 */
[----:B-1----:R-:W5:Y:S01]  /*1a1c0*/  LDL.LU R23, [R1+0x1c8] ;  /* 0x0001c80001177983 */ /* 0x002f620000300800 */
[----:B---3--:R-:W-:-:S02]  /*1a1d0*/  ISETP.GT.U32.AND P0, PT, R29, R11, PT ;  /* 0x0000000b1d00720c */ /* 0x008fc40003f04070 */
[C---:B----4-:R-:W-:Y:S02]  /*1a1e0*/  ISETP.GT.U32.AND P1, PT, R29.reuse, R2, PT ;  /* 0x000000021d00720c */ /* 0x050fe40003f24070 */
[----:B--2---:R-:W-:-:S09]  /*1a1f0*/  ISETP.GT.U32.AND P2, PT, R29, R17, PT ;  /* 0x000000111d00720c */ /* 0x004fd20003f44070 */
[--C-:B------:R-:W-:Y:S01]  /*1a200*/  @!P0 IMAD.IADD R11, R11, 0x1, -R29.reuse ;  /* 0x000000010b0b8824 */ /* 0x100fe200078e0a1d */
[C---:B------:R-:W-:Y:S02]  /*1a210*/  ISETP.GT.U32.AND P0, PT, R29.reuse, R24, PT ;  /* 0x000000181d00720c */ /* 0x040fe40003f04070 */
[C---:B------:R-:W-:Y:S01]  /*1a220*/  ISETP.GT.U32.AND P3, PT, R29.reuse, R19, PT ;  /* 0x000000131d00720c */ /* 0x040fe20003f64070 */
[--C-:B------:R-:W-:Y:S01]  /*1a230*/  @!P1 IMAD.IADD R2, R2, 0x1, -R29.reuse ;  /* 0x0000000102029824 */ /* 0x100fe200078e0a1d */
[C---:B------:R-:W-:Y:S02]  /*1a240*/  ISETP.GT.U32.AND P1, PT, R29.reuse, R12, PT ;  /* 0x0000000c1d00720c */ /* 0x040fe40003f24070 */
[----:B------:R-:W-:Y:S01]  /*1a250*/  ISETP.GT.U32.AND P6, PT, R29, R25, PT ;  /* 0x000000191d00720c */ /* 0x000fe20003fc4070 */
[----:B------:R-:W-:Y:S01]  /*1a260*/  @!P2 IMAD.IADD R17, R17, 0x1, -R29 ;  /* 0x000000011111a824 */ /* 0x000fe200078e0a1d */
[C---:B------:R-:W-:Y:S02]  /*1a270*/  ISETP.GT.U32.AND P2, PT, R29.reuse, R14, PT ;  /* 0x0000000e1d00720c */ /* 0x040fe40003f44070 */
[----:B------:R-:W-:-:S03]  /*1a280*/  ISETP.GT.U32.AND P4, PT, R29, R26, PT ;  /* 0x0000001a1d00720c */ /* 0x000fc60003f84070 */
[--C-:B------:R-:W-:Y:S01]  /*1a290*/  @!P0 IMAD.IADD R24, R24, 0x1, -R29.reuse ;  /* 0x0000000118188824 */ /* 0x100fe200078e0a1d */
[----:B------:R-:W-:Y:S01]  /*1a2a0*/  ISETP.GT.U32.AND P5, PT, R29, R20, PT ;  /* 0x000000141d00720c */ /* 0x000fe20003fa4070 */
[--C-:B------:R-:W-:Y:S01]  /*1a2b0*/  @!P3 IMAD.IADD R19, R19, 0x1, -R29.reuse ;  /* 0x000000011313b824 */ /* 0x100fe200078e0a1d */
[C---:B------:R-:W-:Y:S01]  /*1a2c0*/  ISETP.GT.U32.AND P3, PT, R29.reuse, R15, PT ;  /* 0x0000000f1d00720c */ /* 0x040fe20003f64070 */
[--C-:B------:R-:W-:Y:S01]  /*1a2d0*/  @!P1 IMAD.IADD R12, R12, 0x1, -R29.reuse ;  /* 0x000000010c0c9824 */ /* 0x100fe200078e0a1d */
[----:B------:R0:W-:Y:S03]  /*1a2e0*/  STL [R1+0x200], R24 ;  /* 0x0002001801007387 */ /* 0x0001e60000100800 */
[--C-:B------:R-:W-:Y:S02]  /*1a2f0*/  @!P2 IMAD.IADD R14, R14, 0x1, -R29.reuse ;  /* 0x000000010e0ea824 */ /* 0x100fe400078e0a1d */
[--C-:B------:R-:W-:Y:S01]  /*1a300*/  @!P4 IMAD.IADD R26, R26, 0x1, -R29.reuse ;  /* 0x000000011a1ac824 */ /* 0x100fe200078e0a1d */
[----:B------:R-:W-:Y:S01]  /*1a310*/  ISETP.GT.U32.AND P4, PT, R29, R16, PT ;  /* 0x000000101d00720c */ /* 0x000fe20003f84070 */
[--C-:B------:R-:W-:Y:S01]  /*1a320*/  @!P6 IMAD.IADD R25, R25, 0x1, -R29.reuse ;  /* 0x000000011919e824 */ /* 0x100fe200078e0a1d */
[----:B0-----:R-:W2:Y:S04]  /*1a330*/  LDL.LU R24, [R1+0x1d4] ;  /* 0x0001d40001187983 */ /* 0x001ea80000300800 */
[----:B------:R-:W3:Y:S01]  /*1a340*/  LDL.LU R8, [R1+0x1d0] ;  /* 0x0001d00001087983 */ /* 0x000ee20000300800 */
[----:B------:R-:W-:-:S03]  /*1a350*/  @!P5 IMAD.IADD R20, R20, 0x1, -R29 ;  /* 0x000000011414d824 */ /* 0x000fc600078e0a1d */
[----:B------:R0:W-:Y:S01]  /*1a360*/  STL [R1+0x204], R12 ;  /* 0x0002040c01007387 */ /* 0x0001e20000100800 */
[----:B------:R-:W-:-:S03]  /*1a370*/  ISETP.GT.U32.AND P5, PT, R29, R25, PT ;  /* 0x000000191d00720c */ /* 0x000fc60003fa4070 */
[----:B------:R-:W4:Y:S04]  /*1a380*/  LDL.LU R9, [R1+0x1a8] ;  /* 0x0001a80001097983 */ /* 0x000f280000300800 */
[----:B------:R1:W-:Y:S01]  /*1a390*/  STL [R1+0x208], R14 ;  /* 0x0002080e01007387 */ /* 0x0003e20000100800 */
[----:B------:R-:W-:-:S03]  /*1a3a0*/  ISETP.GT.U32.AND P0, PT, R29, R11, PT ;  /* 0x0000000b1d00720c */ /* 0x000fc60003f04070 */
[----:B0-----:R-:W2:Y:S01]  /*1a3b0*/  LDL.LU R12, [R1+0x1ac] ;  /* 0x0001ac00010c7983 */ /* 0x001ea20000300800 */
[C---:B------:R-:W-:Y:S01]  /*1a3c0*/  ISETP.GT.U32.AND P1, PT, R29.reuse, R2, PT ;  /* 0x000000021d00720c */ /* 0x040fe20003f24070 */
[--C-:B------:R-:W-:Y:S01]  /*1a3d0*/  @!P4 IMAD.IADD R16, R16, 0x1, -R29.reuse ;  /* 0x000000011010c824 */ /* 0x100fe200078e0a1d */
[----:B------:R-:W-:Y:S01]  /*1a3e0*/  ISETP.GT.U32.AND P2, PT, R29, R17, PT ;  /* 0x000000111d00720c */ /* 0x000fe20003f44070 */
[----:B-1----:R-:W2:Y:S01]  /*1a3f0*/  LDL.LU R14, [R1+0x1b0] ;  /* 0x0001b000010e7983 */ /* 0x002ea20000300800 */
[--C-:B------:R-:W-:Y:S01]  /*1a400*/  @!P3 IMAD.IADD R15, R15, 0x1, -R29.reuse ;  /* 0x000000010f0fb824 */ /* 0x100fe200078e0a1d */
[C---:B------:R-:W-:Y:S02]  /*1a410*/  ISETP.GT.U32.AND P4, PT, R29.reuse, R26, PT ;  /* 0x0000001a1d00720c */ /* 0x040fe40003f84070 */
[----:B------:R-:W-:Y:S01]  /*1a420*/  ISETP.GT.U32.AND P3, PT, R29, R19, PT ;  /* 0x000000131d00720c */ /* 0x000fe20003f64070 */
[--C-:B------:R-:W-:Y:S01]  /*1a430*/  @!P5 IMAD.IADD R25, R25, 0x1, -R29.reuse ;  /* 0x000000011919d824 */ /* 0x100fe200078e0a1d */
[----:B------:R0:W-:Y:S01]  /*1a440*/  STL [R1+0x210], R15 ;  /* 0x0002100f01007387 */ /* 0x0001e20000100800 */
[----:B------:R-:W-:-:S03]  /*1a450*/  @!P0 IMAD.IADD R11, R11, 0x1, -R29 ;  /* 0x000000010b0b8824 */ /* 0x000fc600078e0a1d */
[--C-:B------:R-:W-:Y:S02]  /*1a460*/  @!P1 IMAD.IADD R2, R2, 0x1, -R29.reuse ;  /* 0x0000000102029824 */ /* 0x100fe400078e0a1d */
[--C-:B------:R-:W-:Y:S01]  /*1a470*/  @!P2 IMAD.IADD R17, R17, 0x1, -R29.reuse ;  /* 0x000000011111a824 */ /* 0x100fe200078e0a1d */
[----:B0-----:R-:W2:Y:S02]  /*1a480*/  LDL.LU R15, [R1+0x1bc] ;  /* 0x0001bc00010f7983 */ /* 0x001ea40000300800 */
[--C-:B------:R-:W-:Y:S02]  /*1a490*/  @!P4 IMAD.IADD R26, R26, 0x1, -R29.reuse ;  /* 0x000000011a1ac824 */ /* 0x100fe400078e0a1d */
[----:B------:R0:W-:Y:S01]  /*1a4a0*/  STL [R1+0x20c], R16 ;  /* 0x00020c1001007387 */ /* 0x0001e20000100800 */
[----:B------:R-:W-:-:S03]  /*1a4b0*/  @!P3 IMAD.IADD R19, R19, 0x1, -R29 ;  /* 0x000000011313b824 */ /* 0x000fc600078e0a1d */
[----:B0-----:R-:W2:Y:S04]  /*1a4c0*/  LDL.LU R16, [R1+0x1b8] ;  /* 0x0001b80001107983 */ /* 0x001ea80000300800 */
[----:B------:R0:W-:Y:S04]  /*1a4d0*/  STL [R1+0x1ec], R25 ;  /* 0x0001ec1901007387 */ /* 0x0001e80000100800 */
[----:B0-----:R-:W2:Y:S04]  /*1a4e0*/  LDL.LU R25, [R1+0x190] ;  /* 0x0001900001197983 */ /* 0x001ea80000300800 */
[----:B------:R-:W-:Y:S04]  /*1a4f0*/  STL [R1+0x1f0], R11 ;  /* 0x0001f00b01007387 */ /* 0x000fe80000100800 */
[----:B------:R-:W-:Y:S04]  /*1a500*/  STL [R1+0x1f4], R2 ;  /* 0x0001f40201007387 */ /* 0x000fe80000100800 */
[----:B------:R-:W-:Y:S04]  /*1a510*/  STL [R1+0x1fc], R17 ;  /* 0x0001fc1101007387 */ /* 0x000fe80000100800 */
[----:B------:R0:W-:Y:S04]  /*1a520*/  STL [R1+0x1d8], R26 ;  /* 0x0001d81a01007387 */ /* 0x0001e80000100800 */
[----:B------:R1:W-:Y:S04]  /*1a530*/  STL [R1+0x1f8], R19 ;  /* 0x0001f81301007387 */ /* 0x0003e80000100800 */
[----:B0-----:R-:W2:Y:S01]  /*1a540*/  LDL R26, [R1+0xbdc] ;  /* 0x000bdc00011a7983 */ /* 0x001ea20000100800 */
[----:B-----5:R-:W-:-:S02]  /*1a550*/  ISETP.GT.U32.AND P6, PT, R29, R22, PT ;  /* 0x000000161d00720c */ /* 0x020fc40003fc4070 */
[C---:B------:R-:W-:Y:S01]  /*1a560*/  ISETP.GT.U32.AND P0, PT, R29.reuse, R27, PT ;  /* 0x0000001b1d00720c */ /* 0x040fe20003f04070 */
[----:B------:R-:W5:Y:S01]  /*1a570*/  LDL.LU R17, [R1+0x194] ;  /* 0x0001940001117983 */ /* 0x000f620000300800 */
[----:B------:R-:W-:-:S09]  /*1a580*/  ISETP.GT.U32.AND P1, PT, R29, R13, PT ;  /* 0x0000000d1d00720c */ /* 0x000fd20003f24070 */
[----:B------:R-:W-:-:S05]  /*1a590*/  @!P6 IMAD.IADD R22, R22, 0x1, -R29 ;  /* 0x000000011616e824 */ /* 0x000fca00078e0a1d */
[C---:B------:R-:W-:Y:S02]  /*1a5a0*/  ISETP.GT.U32.AND P6, PT, R29.reuse, R22, PT ;  /* 0x000000161d00720c */ /* 0x040fe40003fc4070 */
[----:B------:R-:W-:Y:S01]  /*1a5b0*/  ISETP.GT.U32.AND P2, PT, R29, R18, PT ;  /* 0x000000121d00720c */ /* 0x000fe20003f44070 */
[--C-:B------:R-:W-:Y:S01]  /*1a5c0*/  @!P0 IMAD.IADD R27, R27, 0x1, -R29.reuse ;  /* 0x000000011b1b8824 */ /* 0x100fe200078e0a1d */
[----:B------:R-:W-:Y:S01]  /*1a5d0*/  ISETP.GT.U32.AND P3, PT, R29, R21, PT ;  /* 0x000000151d00720c */ /* 0x000fe20003f64070 */
[----:B------:R-:W-:Y:S01]  /*1a5e0*/  @!P1 IMAD.IADD R13, R13, 0x1, -R29 ;  /* 0x000000010d0d9824 */ /* 0x000fe200078e0a1d */
[----:B------:R-:W-:-:S07]  /*1a5f0*/  ISETP.GT.U32.AND P5, PT, R29, R20, PT ;  /* 0x000000141d00720c */ /* 0x000fce0003fa4070 */
[--C-:B------:R-:W-:Y:S02]  /*1a600*/  @!P6 IMAD.IADD R22, R22, 0x1, -R29.reuse ;  /* 0x000000011616e824 */ /* 0x100fe400078e0a1d */
[--C-:B------:R-:W-:Y:S02]  /*1a610*/  @!P2 IMAD.IADD R18, R18, 0x1, -R29.reuse ;  /* 0x000000011212a824 */ /* 0x100fe400078e0a1d */
[--C-:B------:R-:W-:Y:S02]  /*1a620*/  @!P3 IMAD.IADD R21, R21, 0x1, -R29.reuse ;  /* 0x000000011515b824 */ /* 0x100fe400078e0a1d */
[----:B------:R-:W-:Y:S01]  /*1a630*/  @!P5 IMAD.IADD R20, R20, 0x1, -R29 ;  /* 0x000000011414d824 */ /* 0x000fe200078e0a1d */
[----:B------:R-:W-:-:S04]  /*1a640*/  ISETP.GT.U32.AND P4, PT, R29, R23, PT ;  /* 0x000000171d00720c */ /* 0x000fc80003f84070 */
[----:B------:R0:W-:Y:S04]  /*1a650*/  STL [R1+0x1dc], R20 ;  /* 0x0001dc1401007387 */ /* 0x0001e80000100800 */
[----:B-1----:R-:W5:Y:S04]  /*1a660*/  LDL.LU R19, [R1+0x19c] ;  /* 0x00019c0001137983 */ /* 0x002f680000300800 */
[----:B------:R1:W-:Y:S04]  /*1a670*/  STL [R1+0x1e0], R22 ;  /* 0x0001e01601007387 */ /* 0x0003e80000100800 */
[----:B0-----:R-:W5:Y:S04]  /*1a680*/  LDL.LU R20, [R1+0x1a4] ;  /* 0x0001a40001147983 */ /* 0x001f680000300800 */
[----:B-1----:R-:W5:Y:S01]  /*1a690*/  LDL.LU R22, [R1+0x1a0] ;  /* 0x0001a00001167983 */ /* 0x002f620000300800 */
[----:B------:R-:W-:Y:S01]  /*1a6a0*/  @!P4 IMAD.IADD R23, R23, 0x1, -R29 ;  /* 0x000000011717c824 */ /* 0x000fe200078e0a1d */
[----:B---3--:R-:W-:-:S02]  /*1a6b0*/  ISETP.GT.U32.AND P6, PT, R29, R8, PT ;  /* 0x000000081d00720c */ /* 0x008fc40003fc4070 */
[C---:B----4-:R-:W-:Y:S02]  /*1a6c0*/  ISETP.GT.U32.AND P0, PT, R29.reuse, R9, PT ;  /* 0x000000091d00720c */ /* 0x050fe40003f04070 */
[C---:B--2---:R-:W-:Y:S02]  /*1a6d0*/  ISETP.GT.U32.AND P1, PT, R29.reuse, R12, PT ;  /* 0x0000000c1d00720c */ /* 0x044fe40003f24070 */
[----:B------:R-:W-:-:S07]  /*1a6e0*/  ISETP.GT.U32.AND P2, PT, R29, R14, PT ;  /* 0x0000000e1d00720c */ /* 0x000fce0003f44070 */
[--C-:B------:R-:W-:Y:S01]  /*1a6f0*/  @!P6 IMAD.IADD R8, R8, 0x1, -R29.reuse ;  /* 0x000000010808e824 */ /* 0x100fe200078e0a1d */
[----:B------:R-:W-:Y:S01]  /*1a700*/  ISETP.GT.U32.AND P6, PT, R29, R27, PT ;  /* 0x0000001b1d00720c */ /* 0x000fe20003fc4070 */
[--C-:B------:R-:W-:Y:S01]  /*1a710*/  @!P0 IMAD.IADD R9, R9, 0x1, -R29.reuse ;  /* 0x0000000109098824 */ /* 0x100fe200078e0a1d */
        /* <DEDUP_REMOVED lines=8> */
[--C-:B------:R-:W-:Y:S02]  /*1a7a0*/  @!P1 IMAD.IADD R18, R18, 0x1, -R29.reuse ;  /* 0x0000000112129824 */ /* 0x100fe400078e0a1d */
[----:B------:R-:W-:-:S10]  /*1a7b0*/  @!P2 IMAD.IADD R21, R21, 0x1, -R29 ;  /* 0x000000011515a824 */ /* 0x000fd400078e0a1d */
[--C-:B------:R-:W-:Y:S01]  /*1a7c0*/  @!P3 IMAD.IADD R15, R15, 0x1, -R29.reuse ;  /* 0x000000010f0fb824 */ /* 0x100fe200078e0a1d */
[----:B------:R-:W-:Y:S02]  /*1a7d0*/  ISETP.GT.U32.AND P3, PT, R29, R23, PT ;  /* 0x000000171d00720c */ /* 0x000fe40003f64070 */
[----:B------:R-:W-:Y:S02]  /*1a7e0*/  IABS R2, R26 ;  /* 0x0000001a00027213 */ /* 0x000fe40000000000 */
[----:B------:R-:W2:Y:S04]  /*1a7f0*/  LDL.LU R26, [R1+0x174] ;  /* 0x00017400011a7983 */ /* 0x000ea80000300800 */
[----:B------:R0:W-:Y:S04]  /*1a800*/  STL [R1+0x1e8], R27 ;  /* 0x0001e81b01007387 */ /* 0x0001e80000100800 */
[----:B0-----:R-:W3:Y:S04]  /*1a810*/  LDL.LU R27, [R1+0x178] ;  /* 0x00017800011b7983 */ /* 0x001ee80000300800 */
[----:B------:R0:W-:Y:S04]  /*1a820*/  STL [R1+0x1e4], R13 ;  /* 0x0001e40d01007387 */ /* 0x0001e80000100800 */
[----:B------:R-:W4:Y:S04]  /*1a830*/  LDL.LU R10, [R1+0x17c] ;  /* 0x00017c00010a7983 */ /* 0x000f280000300800 */
[----:B------:R1:W-:Y:S04]  /*1a840*/  STL [R1+0x1c0], R18 ;  /* 0x0001c01201007387 */ /* 0x0003e80000100800 */
[----:B------:R-:W2:Y:S04]  /*1a850*/  LDL.LU R11, [R1+0x18c] ;  /* 0x00018c00010b7983 */ /* 0x000ea80000300800 */
[----:B------:R1:W-:Y:S04]  /*1a860*/  STL [R1+0x1c4], R21 ;  /* 0x0001c41501007387 */ /* 0x0003e80000100800 */
[----:B0-----:R-:W3:Y:S04]  /*1a870*/  LDL.LU R13, [R1+0x184] ;  /* 0x00018400010d7983 */ /* 0x001ee80000300800 */
[----:B-1----:R-:W3:Y:S01]  /*1a880*/  LDL.LU R18, [R1+0x15c] ;  /* 0x00015c0001127983 */ /* 0x002ee20000300800 */
[----:B------:R-:W-:-:S05]  /*1a890*/  @!P3 IMAD.IADD R23, R23, 0x1, -R29 ;  /* 0x000000011717b824 */ /* 0x000fca00078e0a1d */
[----:B------:R0:W-:Y:S04]  /*1a8a0*/  STL [R1+0x1c8], R23 ;  /* 0x0001c81701007387 */ /* 0x0001e80000100800 */
[----:B------:R-:W3:Y:S01]  /*1a8b0*/  LDL.LU R21, [R1+0x160] ;  /* 0x0001600001157983 */ /* 0x000ee20000300800 */
[C---:B------:R-:W-:Y:S02]  /*1a8c0*/  ISETP.GT.U32.AND P5, PT, R29.reuse, R24, PT ;  /* 0x000000181d00720c */ /* 0x040fe40003fa4070 */
[C---:B------:R-:W-:Y:S02]  /*1a8d0*/  ISETP.GT.U32.AND P4, PT, R29.reuse, R16, PT ;  /* 0x000000101d00720c */ /* 0x040fe40003f84070 */
[C---:B------:R-:W-:Y:S01]  /*1a8e0*/  ISETP.GT.U32.AND P0, PT, R29.reuse, R9, PT ;  /* 0x000000091d00720c */ /* 0x040fe20003f04070 */
[----:B0-----:R-:W3:Y:S08]  /*1a8f0*/  LDL.LU R23, [R1+0x164] ;  /* 0x0001640001177983 */ /* 0x001ef00000300800 */
[--C-:B------:R-:W-:Y:S01]  /*1a900*/  @!P5 IMAD.IADD R24, R24, 0x1, -R29.reuse ;  /* 0x000000011818d824 */ /* 0x100fe200078e0a1d */
[----:B------:R-:W-:Y:S01]  /*1a910*/  ISETP.GT.U32.AND P5, PT, R29, R25, PT ;  /* 0x000000191d00720c */ /* 0x000fe20003fa4070 */
[----:B------:R-:W-:-:S03]  /*1a920*/  @!P4 IMAD.IADD R16, R16, 0x1, -R29 ;  /* 0x000000011010c824 */ /* 0x000fc600078e0a1d */
[C---:B------:R-:W-:Y:S02]  /*1a930*/  ISETP.GT.U32.AND P4, PT, R29.reuse, R24, PT ;  /* 0x000000181d00720c */ /* 0x040fe40003f84070 */
[----:B------:R-:W-:-:S07]  /*1a940*/  ISETP.GT.U32.AND P1, PT, R29, R12, PT ;  /* 0x0000000c1d00720c */ /* 0x000fce0003f24070 */
[----:B------:R-:W-:Y:S01]  /*1a950*/  @!P5 IMAD.IADD R25, R25, 0x1, -R29 ;  /* 0x000000011919d824 */ /* 0x000fe200078e0a1d */
[----:B------:R-:W-:-:S03]  /*1a960*/  ISETP.GT.U32.AND P5, PT, R29, R8, PT ;  /* 0x000000081d00720c */ /* 0x000fc60003fa4070 */
[--C-:B------:R-:W-:Y:S01]  /*1a970*/  @!P4 IMAD.IADD R24, R24, 0x1, -R29.reuse ;  /* 0x000000011818c824 */ /* 0x100fe200078e0a1d */
[----:B------:R-:W-:Y:S01]  /*1a980*/  ISETP.GT.U32.AND P4, PT, R29, R25, PT ;  /* 0x000000191d00720c */ /* 0x000fe20003f84070 */
[----:B------:R-:W-:Y:S01]  /*1a990*/  @!P0 IMAD.IADD R9, R9, 0x1, -R29 ;  /* 0x0000000109098824 */ /* 0x000fe200078e0a1d */
[C---:B------:R-:W-:Y:S02]  /*1a9a0*/  ISETP.GT.U32.AND P2, PT, R29.reuse, R14, PT ;  /* 0x0000000e1d00720c */ /* 0x040fe40003f44070 */
[----:B-----5:R-:W-:-:S05]  /*1a9b0*/  ISETP.GT.U32.AND P0, PT, R29, R19, PT ;  /* 0x000000131d00720c */ /* 0x020fca0003f04070 */
[--C-:B------:R-:W-:Y:S01]  /*1a9c0*/  @!P5 IMAD.IADD R8, R8, 0x1, -R29.reuse ;  /* 0x000000010808d824 */ /* 0x100fe200078e0a1d */
[C---:B------:R-:W-:Y:S01]  /*1a9d0*/  ISETP.GT.U32.AND P5, PT, R29.reuse, R17, PT ;  /* 0x000000111d00720c */ /* 0x040fe20003fa4070 */
[--C-:B------:R-:W-:Y:S01]  /*1a9e0*/  @!P1 IMAD.IADD R12, R12, 0x1, -R29.reuse ;  /* 0x000000010c0c9824 */ /* 0x100fe200078e0a1d */
[----:B------:R-:W-:Y:S01]  /*1a9f0*/  ISETP.GT.U32.AND P1, PT, R29, R20, PT ;  /* 0x000000141d00720c */ /* 0x000fe20003f24070 */
[--C-:B------:R-:W-:Y:S01]  /*1aa00*/  @!P4 IMAD.IADD R25, R25, 0x1, -R29.reuse ;  /* 0x000000011919c824 */ /* 0x100fe200078e0a1d */
[C---:B------:R-:W-:Y:S01]  /*1aa10*/  ISETP.GT.U32.AND P3, PT, R29.reuse, R15, PT ;  /* 0x0000000f1d00720c */ /* 0x040fe20003f64070 */
[----:B------:R0:W-:Y:S01]  /*1aa20*/  STL [R1+0x1d4], R24 ;  /* 0x0001d41801007387 */ /* 0x0001e20000100800 */
[--C-:B------:R-:W-:Y:S01]  /*1aa30*/  @!P2 IMAD.IADD R14, R14, 0x1, -R29.reuse ;  /* 0x000000010e0ea824 */ /* 0x100fe200078e0a1d */
[----:B------:R-:W-:Y:S01]  /*1aa40*/  ISETP.GT.U32.AND P2, PT, R29, R22, PT ;  /* 0x000000161d00720c */ /* 0x000fe20003f44070 */
[----:B------:R-:W-:Y:S01]  /*1aa50*/  @!P0 IMAD.IADD R19, R19, 0x1, -R29 ;  /* 0x0000000113138824 */ /* 0x000fe200078e0a1d */
[----:B------:R-:W-:-:S04]  /*1aa60*/  ISETP.GT.U32.AND P6, PT, R29, R16, PT ;  /* 0x000000101d00720c */ /* 0x000fc80003fc4070 */
[--C-:B------:R-:W-:Y:S01]  /*1aa70*/  @!P5 IMAD.IADD R17, R17, 0x1, -R29.reuse ;  /* 0x000000011111d824 */ /* 0x100fe200078e0a1d */
[----:B0-----:R-:W5:Y:S01]  /*1aa80*/  LDL.LU R24, [R1+0x170] ;  /* 0x0001700001187983 */ /* 0x001f620000300800 */
[--C-:B------:R-:W-:Y:S02]  /*1aa90*/  @!P1 IMAD.IADD R20, R20, 0x1, -R29.reuse ;  /* 0x0000000114149824 */ /* 0x100fe400078e0a1d */
[--C-:B------:R-:W-:Y:S01]  /*1aaa0*/  @!P3 IMAD.IADD R15, R15, 0x1, -R29.reuse ;  /* 0x000000010f0fb824 */ /* 0x100fe200078e0a1d */
[----:B------:R-:W-:Y:S02]  /*1aab0*/  STL [R1+0x1d0], R8 ;  /* 0x0001d00801007387 */ /* 0x000fe40000100800 */
[--C-:B------:R-:W-:Y:S02]  /*1aac0*/  @!P2 IMAD.IADD R22, R22, 0x1, -R29.reuse ;  /* 0x000000011616a824 */ /* 0x100fe400078e0a1d */
[----:B------:R-:W-:Y:S01]  /*1aad0*/  @!P6 IMAD.IADD R16, R16, 0x1, -R29 ;  /* 0x000000011010e824 */ /* 0x000fe200078e0a1d */
[----:B------:R-:W-:Y:S04]  /*1aae0*/  STL [R1+0x1a8], R9 ;  /* 0x0001a80901007387 */ /* 0x000fe80000100800 */
        /* <DEDUP_REMOVED lines=10> */
[----:B----4-:R-:W-:-:S02]  /*1ab90*/  ISETP.GT.U32.AND P4, PT, R29, R10, PT ;  /* 0x0000000a1d00720c */ /* 0x010fc40003f84070 */
[C---:B--2---:R-:W-:Y:S02]  /*1aba0*/  ISETP.GT.U32.AND P5, PT, R29.reuse, R11, PT ;  /* 0x0000000b1d00720c */ /* 0x044fe40003fa4070 */
[C---:B---3--:R-:W-:Y:S02]  /*1abb0*/  ISETP.GT.U32.AND P0, PT, R29.reuse, R13, PT ;  /* 0x0000000d1d00720c */ /* 0x048fe40003f04070 */
        /* <DEDUP_REMOVED lines=9> */
[--C-:B------:R-:W-:Y:S01]  /*1ac50*/  @!P4 IMAD.IADD R17, R17, 0x1, -R29.reuse ;  /* 0x000000011111c824 */ /* 0x100fe200078e0a1d */
[----:B------:R-:W-:Y:S01]  /*1ac60*/  ISETP.GT.U32.AND P3, PT, R29, R26, PT ;  /* 0x0000001a1d00720c */ /* 0x000fe20003f64070 */
[--C-:B------:R-:W-:Y:S01]  /*1ac70*/  @!P5 IMAD.IADD R19, R19, 0x1, -R29.reuse ;  /* 0x000000011313d824 */ /* 0x100fe200078e0a1d */
[----:B------:R-:W-:Y:S02]  /*1ac80*/  ISETP.GT.U32.AND P2, PT, R29, R21, PT ;  /* 0x000000151d00720c */ /* 0x000fe40003f44070 */
[----:B------:R0:W-:Y:S01]  /*1ac90*/  STL [R1+0x194], R17 ;  /* 0x0001941101007387 */ /* 0x0001e20000100800 */
[--C-:B------:R-:W-:Y:S02]  /*1aca0*/  @!P0 IMAD.IADD R20, R20, 0x1, -R29.reuse ;  /* 0x0000000114148824 */ /* 0x100fe400078e0a1d */
[--C-:B------:R-:W-:Y:S01]  /*1acb0*/  @!P1 IMAD.IADD R22, R22, 0x1, -R29.reuse ;  /* 0x0000000116169824 */ /* 0x100fe200078e0a1d */
[----:B0-----:R-:W2:Y:S04]  /*1acc0*/  LDL.LU R17, [R1+0x154] ;  /* 0x0001540001117983 */ /* 0x001ea80000300800 */
[----:B------:R0:W-:Y:S04]  /*1acd0*/  STL [R1+0x19c], R19 ;  /* 0x00019c1301007387 */ /* 0x0001e80000100800 */
[----:B------:R-:W3:Y:S01]  /*1ace0*/  LDL.LU R8, [R1+0x120] ;  /* 0x0001200001087983 */ /* 0x000ee20000300800 */
[----:B------:R-:W-:-:S03]  /*1acf0*/  @!P3 IMAD.IADD R26, R26, 0x1, -R29 ;  /* 0x000000011a1ab824 */ /* 0x000fc600078e0a1d */
[----:B------:R1:W-:Y:S04]  /*1ad00*/  STL [R1+0x1a4], R20 ;  /* 0x0001a41401007387 */ /* 0x0003e80000100800 */
[----:B------:R-:W4:Y:S04]  /*1ad10*/  LDL.LU R9, [R1+0x124] ;  /* 0x0001240001097983 */ /* 0x000f280000300800 */
[----:B------:R1:W-:Y:S01]  /*1ad20*/  STL [R1+0x1a0], R22 ;  /* 0x0001a01601007387 */ /* 0x0003e20000100800 */
[----:B------:R-:W-:-:S03]  /*1ad30*/  @!P2 IMAD.IADD R21, R21, 0x1, -R29 ;  /* 0x000000011515a824 */ /* 0x000fc600078e0a1d */
[----:B0-----:R-:W2:Y:S01]  /*1ad40*/  LDL.LU R19, [R1+0x12c] ;  /* 0x00012c0001137983 */ /* 0x001ea20000300800 */
[----:B------:R-:W-:-:S03]  /*1ad50*/  ISETP.GT.U32.AND P2, PT, R29, R26, PT ;  /* 0x0000001a1d00720c */ /* 0x000fc60003f44070 */
[----:B-1----:R-:W2:Y:S10]  /*1ad60*/  LDL.LU R20, [R1+0x134] ;  /* 0x0001340001147983 */ /* 0x002eb40000300800 */
[----:B------:R-:W-:-:S05]  /*1ad70*/  @!P2 IMAD.IADD R26, R26, 0x1, -R29 ;  /* 0x000000011a1aa824 */ /* 0x000fca00078e0a1d */
[----:B------:R0:W-:Y:S04]  /*1ad80*/  STL [R1+0x174], R26 ;  /* 0x0001741a01007387 */ /* 0x0001e80000100800 */
[----:B------:R-:W2:Y:S04]  /*1ad90*/  LDL.LU R22, [R1+0x130] ;  /* 0x0001300001167983 */ /* 0x000ea80000300800 */
[----:B0-----:R-:W2:Y:S01]  /*1ada0*/  LDL.LU R26, [R1+0xfc] ;  /* 0x0000fc00011a7983 */ /* 0x001ea20000300800 */
[C---:B------:R-:W-:Y:S02]  /*1adb0*/  ISETP.GT.U32.AND P6, PT, R29.reuse, R27, PT ;  /* 0x0000001b1d00720c */ /* 0x040fe40003fc4070 */
[----:B------:R-:W-:-:S02]  /*1adc0*/  ISETP.GT.U32.AND P3, PT, R29, R23, PT ;  /* 0x000000171d00720c */ /* 0x000fc40003f64070 */
[----:B------:R-:W-:-:S09]  /*1add0*/  ISETP.GT.U32.AND P4, PT, R29, R10, PT ;  /* 0x0000000a1d00720c */ /* 0x000fd20003f84070 */
[--C-:B------:R-:W-:Y:S01]  /*1ade0*/  @!P6 IMAD.IADD R27, R27, 0x1, -R29.reuse ;  /* 0x000000011b1be824 */ /* 0x100fe200078e0a1d */
[----:B-----5:R-:W-:Y:S01]  /*1adf0*/  ISETP.GT.U32.AND P6, PT, R29, R24, PT ;  /* 0x000000181d00720c */ /* 0x020fe20003fc4070 */
[--C-:B------:R-:W-:Y:S01]  /*1ae00*/  @!P3 IMAD.IADD R23, R23, 0x1, -R29.reuse ;  /* 0x000000011717b824 */ /* 0x100fe200078e0a1d */
[C---:B------:R-:W-:Y:S02]  /*1ae10*/  ISETP.GT.U32.AND P5, PT, R29.reuse, R11, PT ;  /* 0x0000000b1d00720c */ /* 0x040fe40003fa4070 */
[C---:B------:R-:W-:Y:S02]  /*1ae20*/  ISETP.GT.U32.AND P3, PT, R29.reuse, R27, PT ;  /* 0x0000001b1d00720c */ /* 0x040fe40003f64070 */
[----:B------:R-:W-:Y:S01]  /*1ae30*/  ISETP.GT.U32.AND P0, PT, R29, R13, PT ;  /* 0x0000000d1d00720c */ /* 0x000fe20003f04070 */
[----:B------:R-:W-:-:S06]  /*1ae40*/  @!P4 IMAD.IADD R10, R10, 0x1, -R29 ;  /* 0x000000010a0ac824 */ /* 0x000fcc00078e0a1d */
[----:B------:R-:W-:Y:S01]  /*1ae50*/  @!P6 IMAD.IADD R24, R24, 0x1, -R29 ;  /* 0x000000011818e824 */ /* 0x000fe200078e0a1d */
[----:B------:R-:W-:-:S04]  /*1ae60*/  ISETP.GT.U32.AND P4, PT, R29, R25, PT ;  /* 0x000000191d00720c */ /* 0x000fc80003f84070 */
[----:B------:R-:W-:Y:S01]  /*1ae70*/  ISETP.GT.U32.AND P6, PT, R29, R24, PT ;  /* 0x000000181d00720c */ /* 0x000fe20003fc4070 */
[--C-:B------:R-:W-:Y:S01]  /*1ae80*/  @!P3 IMAD.IADD R27, R27, 0x1, -R29.reuse ;  /* 0x000000011b1bb824 */ /* 0x100fe200078e0a1d */
[----:B------:R-:W-:Y:S01]  /*1ae90*/  ISETP.GT.U32.AND P1, PT, R29, R18, PT ;  /* 0x000000121d00720c */ /* 0x000fe20003f24070 */
[--C-:B------:R-:W-:Y:S01]  /*1aea0*/  @!P5 IMAD.IADD R11, R11, 0x1, -R29.reuse ;  /* 0x000000010b0bd824 */ /* 0x100fe200078e0a1d */
[----:B------:R-:W-:Y:S01]  /*1aeb0*/  ISETP.GT.U32.AND P5, PT, R29, R12, PT ;  /* 0x0000000c1d00720c */ /* 0x000fe20003fa4070 */
[--C-:B------:R-:W-:Y:S01]  /*1aec0*/  @!P0 IMAD.IADD R13, R13, 0x1, -R29.reuse ;  /* 0x000000010d0d8824 */ /* 0x100fe200078e0a1d */
[C---:B------:R-:W-:Y:S01]  /*1aed0*/  ISETP.GT.U32.AND P0, PT, R29.reuse, R14, PT ;  /* 0x0000000e1d00720c */ /* 0x040fe20003f04070 */
[----:B------:R0:W-:Y:S01]  /*1aee0*/  STL [R1+0x178], R27 ;  /* 0x0001781b01007387 */ /* 0x0001e20000100800 */
[----:B------:R-:W-:Y:S01]  /*1aef0*/  ISETP.GT.U32.AND P2, PT, R29, R21, PT ;  /* 0x000000151d00720c */ /* 0x000fe20003f44070 */
[----:B------:R-:W-:-:S04]  /*1af00*/  @!P4 IMAD.IADD R25, R25, 0x1, -R29 ;  /* 0x000000011919c824 */ /* 0x000fc800078e0a1d */
[--C-:B------:R-:W-:Y:S01]  /*1af10*/  @!P6 IMAD.IADD R24, R24, 0x1, -R29.reuse ;  /* 0x000000011818e824 */ /* 0x100fe200078e0a1d */
[----:B0-----:R-:W5:Y:S01]  /*1af20*/  LDL.LU R27, [R1+0x100] ;  /* 0x00010000011b7983 */ /* 0x001f620000300800 */
[--C-:B------:R-:W-:Y:S01]  /*1af30*/  @!P1 IMAD.IADD R18, R18, 0x1, -R29.reuse ;  /* 0x0000000112129824 */ /* 0x100fe200078e0a1d */
[C---:B------:R-:W-:Y:S01]  /*1af40*/  ISETP.GT.U32.AND P1, PT, R29.reuse, R15, PT ;  /* 0x0000000f1d00720c */ /* 0x040fe20003f24070 */
[--C-:B------:R-:W-:Y:S01]  /*1af50*/  @!P5 IMAD.IADD R12, R12, 0x1, -R29.reuse ;  /* 0x000000010c0cd824 */ /* 0x100fe200078e0a1d */
[----:B------:R-:W-:Y:S01]  /*1af60*/  ISETP.GT.U32.AND P3, PT, R29, R23, PT ;  /* 0x000000171d00720c */ /* 0x000fe20003f64070 */
[--C-:B------:R-:W-:Y:S01]  /*1af70*/  @!P0 IMAD.IADD R14, R14, 0x1, -R29.reuse ;  /* 0x000000010e0e8824 */ /* 0x100fe200078e0a1d */
[----:B------:R-:W-:Y:S01]  /*1af80*/  STL [R1+0x17c], R10 ;  /* 0x00017c0a01007387 */ /* 0x000fe20000100800 */
[--C-:B------:R-:W-:Y:S01]  /*1af90*/  @!P2 IMAD.IADD R21, R21, 0x1, -R29.reuse ;  /* 0x000000011515a824 */ /* 0x100fe200078e0a1d */
[----:B------:R-:W-:Y:S02]  /*1afa0*/  ISETP.GT.U32.AND P2, PT, R29, R16, PT ;  /* 0x000000101d00720c */ /* 0x000fe40003f44070 */
[----:B------:R-:W-:Y:S05]  /*1afb0*/  STL [R1+0x18c], R11 ;  /* 0x00018c0b01007387 */ /* 0x000fea0000100800 */
[--C-:B------:R-:W-:Y:S01]  /*1afc0*/  @!P1 IMAD.IADD R15, R15, 0x1, -R29.reuse ;  /* 0x000000010f0f9824 */ /* 0x100fe200078e0a1d */
[----:B------:R-:W-:Y:S01]  /*1afd0*/  STL [R1+0x184], R13 ;  /* 0x0001840d01007387 */ /* 0x000fe20000100800 */
[----:B------:R-:W-:-:S03]  /*1afe0*/  @!P3 IMAD.IADD R23, R23, 0x1, -R29 ;  /* 0x000000011717b824 */ /* 0x000fc600078e0a1d */
[----:B------:R0:W-:Y:S04]  /*1aff0*/  STL [R1+0x15c], R18 ;  /* 0x00015c1201007387 */ /* 0x0001e80000100800 */
[----:B------:R-:W-:Y:S04]  /*1b000*/  STL [R1+0x160], R21 ;  /* 0x0001601501007387 */ /* 0x000fe80000100800 */
[----:B0-----:R-:W5:Y:S04]  /*1b010*/  LDL R18, [R1+0x22d8] ;  /* 0x0022d80001127983 */ /* 0x001f680000100800 */
[----:B------:R-:W-:Y:S04]  /*1b020*/  STL [R1+0x164], R23 ;  /* 0x0001641701007387 */ /* 0x000fe80000100800 */
[----:B------:R0:W-:Y:S01]  /*1b030*/  STL [R1+0x170], R24 ;  /* 0x0001701801007387 */ /* 0x0001e20000100800 */
[----:B------:R-:W-:-:S03]  /*1b040*/  @!P2 IMAD.IADD R16, R16, 0x1, -R29 ;  /* 0x000000011010a824 */ /* 0x000fc600078e0a1d */
        /* <DEDUP_REMOVED lines=18> */
[C---:B------:R-:W-:Y:S01]  /*1b170*/  ISETP.GT.U32.AND P3, PT, R29.reuse, R17, PT ;  /* 0x000000111d00720c */ /* 0x040fe20003f64070 */
[--C-:B------:R-:W-:Y:S01]  /*1b180*/  @!P4 IMAD.IADD R12, R12, 0x1, -R29.reuse ;  /* 0x000000010c0cc824 */ /* 0x100fe200078e0a1d */
[C---:B------:R-:W-:Y:S02]  /*1b190*/  ISETP.GT.U32.AND P1, PT, R29.reuse, R22, PT ;  /* 0x000000161d00720c */ /* 0x040fe40003f24070 */
[----:B------:R0:W-:Y:S01]  /*1b1a0*/  STL [R1+0x16c], R25 ;  /* 0x00016c1901007387 */ /* 0x0001e20000100800 */
[--C-:B------:R-:W-:Y:S01]  /*1b1b0*/  @!P5 IMAD.IADD R14, R14, 0x1, -R29.reuse ;  /* 0x000000010e0ed824 */ /* 0x100fe200078e0a1d */
[----:B------:R-:W-:Y:S01]  /*1b1c0*/  ISETP.GT.U32.AND P2, PT, R29, R26, PT ;  /* 0x0000001a1d00720c */ /* 0x000fe20003f44070 */
[--C-:B------:R-:W-:Y:S01]  /*1b1d0*/  @!P0 IMAD.IADD R15, R15, 0x1, -R29.reuse ;  /* 0x000000010f0f8824 */ /* 0x100fe200078e0a1d */
[----:B0-----:R-:W2:Y:S04]  /*1b1e0*/  LDL.LU R25, [R1+0xec] ;  /* 0x0000ec0001197983 */ /* 0x001ea80000300800 */
[----:B------:R0:W-:Y:S04]  /*1b1f0*/  STL [R1+0x138], R12 ;  /* 0x0001380c01007387 */ /* 0x0001e80000100800 */
[----:B------:R-:W3:Y:S01]  /*1b200*/  LDL.LU R11, [R1+0xf8] ;  /* 0x0000f800010b7983 */ /* 0x000ee20000300800 */
[----:B------:R-:W-:-:S03]  /*1b210*/  @!P3 IMAD.IADD R17, R17, 0x1, -R29 ;  /* 0x000000011111b824 */ /* 0x000fc600078e0a1d */
[----:B------:R1:W-:Y:S01]  /*1b220*/  STL [R1+0x13c], R14 ;  /* 0x00013c0e01007387 */ /* 0x0003e20000100800 */
[----:B------:R-:W-:-:S03]  /*1b230*/  @!P1 IMAD.IADD R22, R22, 0x1, -R29 ;  /* 0x0000000116169824 */ /* 0x000fc600078e0a1d */
[----:B0-----:R-:W4:Y:S01]  /*1b240*/  LDL.LU R12, [R1+0xf4] ;  /* 0x0000f400010c7983 */ /* 0x001f220000300800 */
[----:B------:R-:W-:-:S03]  /*1b250*/  ISETP.GT.U32.AND P1, PT, R29, R16, PT ;  /* 0x000000101d00720c */ /* 0x000fc60003f24070 */
[----:B------:R0:W-:Y:S01]  /*1b260*/  STL [R1+0x14c], R15 ;  /* 0x00014c0f01007387 */ /* 0x0001e20000100800 */
[----:B------:R-:W-:-:S03]  /*1b270*/  @!P2 IMAD.IADD R26, R26, 0x1, -R29 ;  /* 0x000000011a1aa824 */ /* 0x000fc600078e0a1d */
[----:B-1----:R-:W2:Y:S01]  /*1b280*/  LDL.LU R14, [R1+0xc0] ;  /* 0x0000c000010e7983 */ /* 0x002ea20000300800 */
[----:B------:R-:W-:-:S03]  /*1b290*/  ISETP.GT.U32.AND P2, PT, R29, R17, PT ;  /* 0x000000111d00720c */ /* 0x000fc60003f44070 */
[----:B0-----:R-:W2:Y:S02]  /*1b2a0*/  LDL.LU R15, [R1+0xc4] ;  /* 0x0000c400010f7983 */ /* 0x001ea40000300800 */
[----:B------:R-:W-:-:S08]  /*1b2b0*/  @!P1 IMAD.IADD R16, R16, 0x1, -R29 ;  /* 0x0000000110109824 */ /* 0x000fd000078e0a1d */
[----:B------:R-:W-:Y:S01]  /*1b2c0*/  @!P2 IMAD.IADD R17, R17, 0x1, -R29 ;  /* 0x000000011111a824 */ /* 0x000fe200078e0a1d */
[----:B------:R0:W-:Y:S04]  /*1b2d0*/  STL [R1+0x158], R16 ;  /* 0x0001581001007387 */ /* 0x0001e80000100800 */
[----:B0-----:R-:W2:Y:S04]  /*1b2e0*/  LDL.LU R16, [R1+0xd4] ;  /* 0x0000d40001107983 */ /* 0x001ea80000300800 */
[----:B------:R0:W-:Y:S04]  /*1b2f0*/  STL [R1+0x154], R17 ;  /* 0x0001541101007387 */ /* 0x0001e80000100800 */
[----:B0-----:R-:W2:Y:S01]  /*1b300*/  LDL.LU R17, [R1+0xe0] ;  /* 0x0000e00001117983 */ /* 0x001ea20000300800 */
[----:B-----5:R-:W-:Y:S01]  /*1b310*/  ISETP.GT.U32.AND P3, PT, R29, R27, PT ;  /* 0x0000001b1d00720c */ /* 0x020fe20003f64070 */
[----:B------:R-:W-:Y:S01]  /*1b320*/  IMAD.HI.U32 R0, R28, R5, RZ ;  /* 0x000000051c007227 */ /* 0x000fe200078e00ff */
[----:B------:R-:W-:-:S03]  /*1b330*/  IABS R4, R4 ;  /* 0x0000000400047213 */ /* 0x000fc60000000000 */
[----:B------:R-:W-:Y:S01]  /*1b340*/  IMAD.MOV R0, RZ, RZ, -R0 ;  /* 0x000000ffff007224 */ /* 0x000fe200078e0a00 */
[----:B------:R-:W-:-:S03]  /*1b350*/  ISETP.GT.U32.AND P4, PT, R29, R9, PT ;  /* 0x000000091d00720c */ /* 0x000fc60003f84070 */
[----:B------:R-:W-:Y:S02]  /*1b360*/  IMAD R5, R29, R0, R5 ;  /* 0x000000001d057224 */ /* 0x000fe400078e0205 */
[----:B------:R-:W-:-:S04]  /*1b370*/  IMAD.HI.U32 R0, R28, R4, RZ ;  /* 0x000000041c007227 */ /* 0x000fc800078e00ff */
[----:B------:R-:W-:Y:S01]  /*1b380*/  @!P3 IMAD.IADD R27, R27, 0x1, -R29 ;  /* 0x000000011b1bb824 */ /* 0x000fe200078e0a1d */
[C---:B------:R-:W-:Y:S01]  /*1b390*/  ISETP.GT.U32.AND P3, PT, R29.reuse, R8, PT ;  /* 0x000000081d00720c */ /* 0x040fe20003f64070 */
[----:B------:R-:W-:Y:S01]  /*1b3a0*/  IMAD.MOV R0, RZ, RZ, -R0 ;  /* 0x000000ffff007224 */ /* 0x000fe200078e0a00 */
[----:B------:R-:W-:-:S03]  /*1b3b0*/  ISETP.GT.U32.AND P5, PT, R29, R19, PT ;  /* 0x000000131d00720c */ /* 0x000fc60003fa4070 */
[C---:B------:R-:W-:Y:S01]  /*1b3c0*/  IMAD R4, R29.reuse, R0, R4 ;  /* 0x000000001d047224 */ /* 0x040fe200078e0204 */
[----:B------:R-:W-:Y:S01]  /*1b3d0*/  ISETP.GT.U32.AND P2, PT, R29, R27, PT ;  /* 0x0000001b1d00720c */ /* 0x000fe20003f44070 */
[----:B------:R-:W-:-:S04]  /*1b3e0*/  IMAD.HI.U32 R0, R28, R3, RZ ;  /* 0x000000031c007227 */ /* 0x000fc800078e00ff */
[----:B------:R-:W-:Y:S02]  /*1b3f0*/  IMAD.MOV R0, RZ, RZ, -R0 ;  /* 0x000000ffff007224 */ /* 0x000fe400078e0a00 */
[--C-:B------:R-:W-:Y:S01]  /*1b400*/  @!P3 IMAD.IADD R8, R8, 0x1, -R29.reuse ;  /* 0x000000010808b824 */ /* 0x100fe200078e0a1d */
[----:B------:R-:W-:Y:S01]  /*1b410*/  ISETP.GT.U32.AND P3, PT, R29, R24, PT ;  /* 0x000000181d00720c */ /* 0x000fe20003f64070 */
[----:B------:R-:W-:Y:S01]  /*1b420*/  @!P4 IMAD.IADD R9, R9, 0x1, -R29 ;  /* 0x000000010909c824 */ /* 0x000fe200078e0a1d */
[C---:B------:R-:W-:Y:S01]  /*1b430*/  ISETP.GT.U32.AND P4, PT, R29.reuse, R10, PT ;  /* 0x0000000a1d00720c */ /* 0x040fe20003f84070 */
[C---:B------:R-:W-:Y:S02]  /*1b440*/  IMAD R3, R29.reuse, R0, R3 ;  /* 0x000000001d037224 */ /* 0x040fe400078e0203 */
[----:B------:R-:W-:Y:S01]  /*1b450*/  IMAD.HI.U32 R0, R28, R2, RZ ;  /* 0x000000021c007227 */ /* 0x000fe200078e00ff */
[----:B------:R-:W-:-:S03]  /*1b460*/  ISETP.GT.U32.AND P0, PT, R29, R20, PT ;  /* 0x000000141d00720c */ /* 0x000fc60003f04070 */
[----:B------:R-:W-:Y:S01]  /*1b470*/  IMAD.MOV R0, RZ, RZ, -R0 ;  /* 0x000000ffff007224 */ /* 0x000fe200078e0a00 */
[----:B------:R-:W-:Y:S01]  /*1b480*/  ISETP.GT.U32.AND P1, PT, R29, R22, PT ;  /* 0x000000161d00720c */ /* 0x000fe20003f24070 */
[--C-:B------:R-:W-:Y:S02]  /*1b490*/  @!P2 IMAD.IADD R27, R27, 0x1, -R29.reuse ;  /* 0x000000011b1ba824 */ /* 0x100fe400078e0a1d */
[--C-:B------:R-:W-:Y:S01]  /*1b4a0*/  @!P5 IMAD.IADD R19, R19, 0x1, -R29.reuse ;  /* 0x000000011313d824 */ /* 0x100fe200078e0a1d */
[C---:B------:R-:W-:Y:S01]  /*1b4b0*/  ISETP.GT.U32.AND P5, PT, R29.reuse, R13, PT ;  /* 0x0000000d1d00720c */ /* 0x040fe20003fa4070 */
[C---:B------:R-:W-:Y:S01]  /*1b4c0*/  IMAD R2, R29.reuse, R0, R2 ;  /* 0x000000001d027224 */ /* 0x040fe200078e0202 */
[----:B------:R-:W-:Y:S01]  /*1b4d0*/  IABS R0, R18 ;  /* 0x0000001200007213 */ /* 0x000fe20000000000 */
[--C-:B------:R-:W-:Y:S01]  /*1b4e0*/  @!P3 IMAD.IADD R24, R24, 0x1, -R29.reuse ;  /* 0x000000011818b824 */ /* 0x100fe200078e0a1d */
[----:B------:R-:W-:Y:S01]  /*1b4f0*/  ISETP.GT.U32.AND P6, PT, R29, R26, PT ;  /* 0x0000001a1d00720c */ /* 0x000fe20003fc4070 */
[----:B------:R-:W5:Y:S01]  /*1b500*/  LDL.LU R18, [R1+0xdc] ;  /* 0x0000dc0001127983 */ /* 0x000f620000300800 */
[----:B------:R-:W-:-:S02]  /*1b510*/  @!P4 IMAD.IADD R10, R10, 0x1, -R29 ;  /* 0x000000010a0ac824 */ /* 0x000fc400078e0a1d */
[--C-:B------:R-:W-:Y:S01]  /*1b520*/  @!P0 IMAD.IADD R20, R20, 0x1, -R29.reuse ;  /* 0x0000000114148824 */ /* 0x100fe200078e0a1d */
[C---:B------:R-:W-:Y:S01]  /*1b530*/  ISETP.GT.U32.AND P0, PT, R29.reuse, R21, PT ;  /* 0x000000151d00720c */ /* 0x040fe20003f04070 */
[--C-:B------:R-:W-:Y:S01]  /*1b540*/  @!P1 IMAD.IADD R22, R22, 0x1, -R29.reuse ;  /* 0x0000000116169824 */ /* 0x100fe200078e0a1d */
[----:B------:R-:W-:Y:S02]  /*1b550*/  ISETP.GT.U32.AND P1, PT, R29, R23, PT ;  /* 0x000000171d00720c */ /* 0x000fe40003f24070 */
[--C-:B------:R-:W-:Y:S01]  /*1b560*/  @!P5 IMAD.IADD R13, R13, 0x1, -R29.reuse ;  /* 0x000000010d0dd824 */ /* 0x100fe200078e0a1d */
[----:B------:R-:W-:Y:S03]  /*1b570*/  STL [R1+0x120], R8 ;  /* 0x0001200801007387 */ /* 0x000fe60000100800 */
[--C-:B------:R-:W-:Y:S01]  /*1b580*/  @!P6 IMAD.IADD R26, R26, 0x1, -R29.reuse ;  /* 0x000000011a1ae824 */ /* 0x100fe200078e0a1d */
[----:B------:R-:W-:Y:S04]  /*1b590*/  STL [R1+0x124], R9 ;  /* 0x0001240901007387 */ /* 0x000fe80000100800 */
[----:B------:R-:W-:Y:S04]  /*1b5a0*/  STL [R1+0x12c], R19 ;  /* 0x00012c1301007387 */ /* 0x000fe80000100800 */
[----:B------:R-:W-:Y:S04]  /*1b5b0*/  STL [R1+0x134], R20 ;  /* 0x0001341401007387 */ /* 0x000fe80000100800 */
[----:B------:R-:W-:Y:S01]  /*1b5c0*/  STL [R1+0x130], R22 ;  /* 0x0001301601007387 */ /* 0x000fe20000100800 */
[----:B------:R-:W-:-:S03]  /*1b5d0*/  @!P0 IMAD.IADD R21, R21, 0x1, -R29 ;  /* 0x0000000115158824 */ /* 0x000fc600078e0a1d */
[----:B------:R0:W-:Y:S01]  /*1b5e0*/  STL [R1+0xfc], R26 ;  /* 0x0000fc1a01007387 */ /* 0x0001e20000100800 */
[----:B------:R-:W-:-:S03]  /*1b5f0*/  @!P1 IMAD.IADD R23, R23, 0x1, -R29 ;  /* 0x0000000117179824 */ /* 0x000fc600078e0a1d */
[----:B0-----:R-:W5:Y:S04]  /*1b600*/  LDL.LU R26, [R1+0xac] ;  /* 0x0000ac00011a7983 */ /* 0x001f680000300800 */
[----:B------:R-:W5:Y:S04]  /*1b610*/  LDL.LU R19, [R1+0xb0] ;  /* 0x0000b00001137983 */ /* 0x000f680000300800 */
[----:B------:R0:W-:Y:S04]  /*1b620*/  STL [R1+0x100], R27 ;  /* 0x0001001b01007387 */ /* 0x0001e80000100800 */
[----:B0-----:R-:W5:Y:S04]  /*1b630*/  LDL.LU R27, [R1+0xb4] ;  /* 0x0000b400011b7983 */ /* 0x001f680000300800 */
[----:B------:R-:W5:Y:S04]  /*1b640*/  LDL.LU R20, [R1+0xbc] ;  /* 0x0000bc0001147983 */ /* 0x000f680000300800 */
[----:B------:R-:W5:Y:S01]  /*1b650*/  LDL.LU R22, [R1+0xb8] ;  /* 0x0000b80001167983 */ /* 0x000f620000300800 */
[----:B---3--:R-:W-:-:S02]  /*1b660*/  ISETP.GT.U32.AND P2, PT, R29, R11, PT ;  /* 0x0000000b1d00720c */ /* 0x008fc40003f44070 */
[C---:B----4-:R-:W-:Y:S02]  /*1b670*/  ISETP.GT.U32.AND P3, PT, R29.reuse, R12, PT ;  /* 0x0000000c1d00720c */ /* 0x050fe40003f64070 */
[----:B--2---:R-:W-:-:S09]  /*1b680*/  ISETP.GT.U32.AND P4, PT, R29, R14, PT ;  /* 0x0000000e1d00720c */ /* 0x004fd20003f84070 */
[--C-:B------:R-:W-:Y:S01]  /*1b690*/  @!P2 IMAD.IADD R11, R11, 0x1, -R29.reuse ;  /* 0x000000010b0ba824 */ /* 0x100fe200078e0a1d */
[C---:B------:R-:W-:Y:S01]  /*1b6a0*/  ISETP.GT.U32.AND P2, PT, R29.reuse, R24, PT ;  /* 0x000000181d00720c */ /* 0x040fe20003f44070 */
[--C-:B------:R-:W-:Y:S01]  /*1b6b0*/  @!P3 IMAD.IADD R12, R12, 0x1, -R29.reuse ;  /* 0x000000010c0cb824 */ /* 0x100fe200078e0a1d */
[C---:B------:R-:W-:Y:S02]  /*1b6c0*/  ISETP.GT.U32.AND P5, PT, R29.reuse, R15, PT ;  /* 0x0000000f1d00720c */ /* 0x040fe40003fa4070 */
[C---:B------:R-:W-:Y:S01]  /*1b6d0*/  ISETP.GT.U32.AND P3, PT, R29.reuse, R10, PT ;  /* 0x0000000a1d00720c */ /* 0x040fe20003f64070 */
[----:B------:R-:W-:Y:S01]  /*1b6e0*/  @!P4 IMAD.IADD R14, R14, 0x1, -R29 ;  /* 0x000000010e0ec824 */ /* 0x000fe200078e0a1d */
[C---:B------:R-:W-:Y:S02]  /*1b6f0*/  ISETP.GT.U32.AND P4, PT, R29.reuse, R13, PT ;  /* 0x0000000d1d00720c */ /* 0x040fe40003f84070 */
[----:B------:R-:W-:-:S05]  /*1b700*/  ISETP.GT.U32.AND P6, PT, R29, R25, PT ;  /* 0x000000191d00720c */ /* 0x000fca0003fc4070 */
[--C-:B------:R-:W-:Y:S02]  /*1b710*/  @!P2 IMAD.IADD R24, R24, 0x1, -R29.reuse ;  /* 0x000000011818a824 */ /* 0x100fe400078e0a1d */
[--C-:B------:R-:W-:Y:S01]  /*1b720*/  @!P5 IMAD.IADD R15, R15, 0x1, -R29.reuse ;  /* 0x000000010f0fd824 */ /* 0x100fe200078e0a1d */
[C---:B------:R-:W-:Y:S01]  /*1b730*/  ISETP.GT.U32.AND P5, PT, R29.reuse, R21, PT ;  /* 0x000000151d00720c */ /* 0x040fe20003fa4070 */
[--C-:B------:R-:W-:Y:S01]  /*1b740*/  @!P3 IMAD.IADD R10, R10, 0x1, -R29.reuse ;  /* 0x000000010a0ab824 */ /* 0x100fe200078e0a1d */
[----:B------:R-:W-:Y:S01]  /*1b750*/  ISETP.GT.U32.AND P0, PT, R29, R16, PT ;  /* 0x000000101d00720c */ /* 0x000fe20003f04070 */
[----:B------:R0:W-:Y:S01]  /*1b760*/  STL [R1+0x10c], R24 ;  /* 0x00010c1801007387 */ /* 0x0001e20000100800 */
[--C-:B------:R-:W-:Y:S02]  /*1b770*/  @!P4 IMAD.IADD R13, R13, 0x1, -R29.reuse ;  /* 0x000000010d0dc824 */ /* 0x100fe400078e0a1d */
[----:B------:R-:W-:Y:S01]  /*1b780*/  @!P6 IMAD.IADD R25, R25, 0x1, -R29 ;  /* 0x000000011919e824 */ /* 0x000fe200078e0a1d */
[----:B0-----:R-:W2:Y:S01]  /*1b790*/  LDL.LU R24, [R1+0x98] ;  /* 0x0000980001187983 */ /* 0x001ea20000300800 */
[----:B------:R-:W-:-:S03]  /*1b7a0*/  ISETP.GT.U32.AND P1, PT, R29, R17, PT ;  /* 0x000000111d00720c */ /* 0x000fc60003f24070 */
[----:B------:R-:W3:Y:S04]  /*1b7b0*/  LDL.LU R8, [R1+0x9c] ;  /* 0x00009c0001087983 */ /* 0x000ee80000300800 */
[----:B------:R0:W-:Y:S01]  /*1b7c0*/  STL [R1+0x11c], R10 ;  /* 0x00011c0a01007387 */ /* 0x0001e20000100800 */
[----:B------:R-:W-:-:S03]  /*1b7d0*/  @!P0 IMAD.IADD R16, R16, 0x1, -R29 ;  /* 0x0000000110108824 */ /* 0x000fc600078e0a1d */
[----:B------:R-:W4:Y:S01]  /*1b7e0*/  LDL.LU R9, [R1+0xa0] ;  /* 0x0000a00001097983 */ /* 0x000f220000300800 */
[----:B------:R-:W-:-:S03]  /*1b7f0*/  ISETP.GT.U32.AND P0, PT, R29, R23, PT ;  /* 0x000000171d00720c */ /* 0x000fc60003f04070 */
[----:B------:R1:W-:Y:S01]  /*1b800*/  STL [R1+0x114], R13 ;  /* 0x0001140d01007387 */ /* 0x0003e20000100800 */
[----:B------:R-:W-:-:S03]  /*1b810*/  @!P1 IMAD.IADD R17, R17, 0x1, -R29 ;  /* 0x0000000111119824 */ /* 0x000fc600078e0a1d */
[----:B0-----:R-:W2:Y:S01]  /*1b820*/  LDL.LU R10, [R1+0xa8] ;  /* 0x0000a800010a7983 */ /* 0x001ea20000300800 */
[----:B------:R-:W-:Y:S01]  /*1b830*/  ISETP.GT.U32.AND P1, PT, R29, R25, PT ;  /* 0x000000191d00720c */ /* 0x000fe20003f24070 */
[--C-:B------:R-:W-:Y:S02]  /*1b840*/  @!P5 IMAD.IADD R21, R21, 0x1, -R29.reuse ;  /* 0x000000011515d824 */ /* 0x100fe400078e0a1d */
[----:B-1----:R-:W2:Y:S04]  /*1b850*/  LDL.LU R13, [R1+0xa4] ;  /* 0x0000a400010d7983 */ /* 0x002ea80000300800 */
[----:B------:R0:W-:Y:S01]  /*1b860*/  STL [R1+0xe4], R21 ;  /* 0x0000e41501007387 */ /* 0x0001e20000100800 */
[----:B------:R-:W-:-:S05]  /*1b870*/  @!P0 IMAD.IADD R23, R23, 0x1, -R29 ;  /* 0x0000000117178824 */ /* 0x000fca00078e0a1d */
[----:B------:R-:W-:Y:S01]  /*1b880*/  @!P1 IMAD.IADD R25, R25, 0x1, -R29 ;  /* 0x0000000119199824 */ /* 0x000fe200078e0a1d */
[----:B0-----:R-:W2:Y:S04]  /*1b890*/  LDL.LU R21, [R1+0x84] ;  /* 0x0000840001157983 */ /* 0x001ea80000300800 */
[----:B------:R0:W-:Y:S04]  /*1b8a0*/  STL [R1+0xe8], R23 ;  /* 0x0000e81701007387 */ /* 0x0001e80000100800 */
[----:B0-----:R-:W2:Y:S04]  /*1b8b0*/  LDL.LU R23, [R1+0x88] ;  /* 0x0000880001177983 */ /* 0x001ea80000300800 */
[----:B------:R0:W-:Y:S04]  /*1b8c0*/  STL [R1+0xec], R25 ;  /* 0x0000ec1901007387 */ /* 0x0001e80000100800 */
[----:B0-----:R-:W2:Y:S01]  /*1b8d0*/  LDL.LU R25, [R1+0x8c] ;  /* 0x00008c0001197983 */ /* 0x001ea20000300800 */
[----:B-----5:R-:W-:-:S02]  /*1b8e0*/  ISETP.GT.U32.AND P6, PT, R29, R18, PT ;  /* 0x000000121d00720c */ /* 0x020fc40003fc4070 */
[C---:B------:R-:W-:Y:S02]  /*1b8f0*/  ISETP.GT.U32.AND P3, PT, R29.reuse, R12, PT ;  /* 0x0000000c1d00720c */ /* 0x040fe40003f64070 */
[C---:B------:R-:W-:Y:S02]  /*1b900*/  ISETP.GT.U32.AND P2, PT, R29.reuse, R11, PT ;  /* 0x0000000b1d00720c */ /* 0x040fe40003f44070 */
[C---:B------:R-:W-:Y:S02]  /*1b910*/  ISETP.GT.U32.AND P4, PT, R29.reuse, R14, PT ;  /* 0x0000000e1d00720c */ /* 0x040fe40003f84070 */
[----:B------:R-:W-:-:S05]  /*1b920*/  ISETP.GT.U32.AND P5, PT, R29, R15, PT ;  /* 0x0000000f1d00720c */ /* 0x000fca0003fa4070 */
[--C-:B------:R-:W-:Y:S02]  /*1b930*/  @!P6 IMAD.IADD R18, R18, 0x1, -R29.reuse ;  /* 0x000000011212e824 */ /* 0x100fe400078e0a1d */
[----:B------:R-:W-:-:S03]  /*1b940*/  @!P3 IMAD.IADD R12, R12, 0x1, -R29 ;  /* 0x000000010c0cb824 */ /* 0x000fc600078e0a1d */
        /* <DEDUP_REMOVED lines=8> */
[----:B------:R-:W-:Y:S01]  /*1b9d0*/  @!P6 IMAD.IADD R18, R18, 0x1, -R29 ;  /* 0x000000011212e824 */ /* 0x000fe200078e0a1d */
[----:B------:R-:W-:-:S03]  /*1b9e0*/  ISETP.GT.U32.AND P4, PT, R29, R27, PT ;  /* 0x0000001b1d00720c */ /* 0x000fc60003f84070 */
[--C-:B------:R-:W-:Y:S01]  /*1b9f0*/  @!P3 IMAD.IADD R19, R19, 0x1, -R29.reuse ;  /* 0x000000011313b824 */ /* 0x100fe200078e0a1d */
[C---:B------:R-:W-:Y:S01]  /*1ba00*/  ISETP.GT.U32.AND P5, PT, R29.reuse, R20, PT ;  /* 0x000000141d00720c */ /* 0x040fe20003fa4070 */
[--C-:B------:R-:W-:Y:S02]  /*1ba10*/  @!P2 IMAD.IADD R26, R26, 0x1, -R29.reuse ;  /* 0x000000011a1aa824 */ /* 0x100fe400078e0a1d */
[--C-:B------:R-:W-:Y:S01]  /*1ba20*/  @!P0 IMAD.IADD R16, R16, 0x1, -R29.reuse ;  /* 0x0000000110108824 */ /* 0x100fe200078e0a1d */
[----:B------:R-:W-:Y:S01]  /*1ba30*/  ISETP.GT.U32.AND P0, PT, R29, R22, PT ;  /* 0x000000161d00720c */ /* 0x000fe20003f04070 */
[----:B------:R-:W-:-:S04]  /*1ba40*/  @!P1 IMAD.IADD R17, R17, 0x1, -R29 ;  /* 0x0000000111119824 */ /* 0x000fc800078e0a1d */
[----:B------:R-:W-:-:S04]  /*1ba50*/  @!P4 IMAD.IADD R27, R27, 0x1, -R29 ;  /* 0x000000011b1bc824 */ /* 0x000fc800078e0a1d */
[--C-:B------:R-:W-:Y:S01]  /*1ba60*/  @!P5 IMAD.IADD R20, R20, 0x1, -R29.reuse ;  /* 0x000000011414d824 */ /* 0x100fe200078e0a1d */
[----:B------:R0:W-:Y:S04]  /*1ba70*/  STL [R1+0xf8], R11 ;  /* 0x0000f80b01007387 */ /* 0x0001e80000100800 */
[----:B------:R1:W-:Y:S01]  /*1ba80*/  STL [R1+0xf4], R12 ;  /* 0x0000f40c01007387 */ /* 0x0003e20000100800 */
[----:B------:R-:W-:-:S03]  /*1ba90*/  @!P0 IMAD.IADD R22, R22, 0x1, -R29 ;  /* 0x0000000116168824 */ /* 0x000fc600078e0a1d */
[----:B------:R5:W-:Y:S04]  /*1baa0*/  STL [R1+0xc0], R14 ;  /* 0x0000c00e01007387 */ /* 0x000be80000100800 */
[----:B------:R1:W-:Y:S04]  /*1bab0*/  STL [R1+0xc4], R15 ;  /* 0x0000c40f01007387 */ /* 0x0003e80000100800 */
[----:B------:R1:W-:Y:S04]  /*1bac0*/  STL [R1+0xd4], R16 ;  /* 0x0000d41001007387 */ /* 0x0003e80000100800 */
[----:B0-----:R-:W2:Y:S04]  /*1bad0*/  LDL.LU R11, [R1+0x94] ;  /* 0x00009400010b7983 */ /* 0x001ea80000300800 */
[----:B------:R-:W-:Y:S04]  /*1bae0*/  STL [R1+0xe0], R17 ;  /* 0x0000e01101007387 */ /* 0x000fe80000100800 */
[----:B-1----:R-:W2:Y:S04]  /*1baf0*/  LDL.LU R12, [R1+0x90] ;  /* 0x00009000010c7983 */ /* 0x002ea80000300800 */
[----:B------:R-:W-:Y:S04]  /*1bb00*/  STL [R1+0xdc], R18 ;  /* 0x0000dc1201007387 */ /* 0x000fe80000100800 */
[----:B-----5:R-:W5:Y:S04]  /*1bb10*/  LDL.LU R14, [R1+0x78] ;  /* 0x00007800010e7983 */ /* 0x020f680000300800 */
[----:B------:R-:W5:Y:S04]  /*1bb20*/  LDL.LU R15, [R1+0x7c] ;  /* 0x00007c00010f7983 */ /* 0x000f680000300800 */
[----:B------:R-:W5:Y:S01]  /*1bb30*/  LDL.LU R16, [R1+0x80] ;  /* 0x0000800001107983 */ /* 0x000f620000300800 */
[----:B---3--:R-:W-:-:S02]  /*1bb40*/  ISETP.GT.U32.AND P6, PT, R29, R8, PT ;  /* 0x000000081d00720c */ /* 0x008fc40003fc4070 */
[C---:B----4-:R-:W-:Y:S02]  /*1bb50*/  ISETP.GT.U32.AND P2, PT, R29.reuse, R9, PT ;  /* 0x000000091d00720c */ /* 0x050fe40003f44070 */
[C---:B--2---:R-:W-:Y:S02]  /*1bb60*/  ISETP.GT.U32.AND P3, PT, R29.reuse, R10, PT ;  /* 0x0000000a1d00720c */ /* 0x044fe40003f64070 */
[C---:B------:R-:W-:Y:S02]  /*1bb70*/  ISETP.GT.U32.AND P1, PT, R29.reuse, R24, PT ;  /* 0x000000181d00720c */ /* 0x040fe40003f24070 */
[----:B------:R-:W-:-:S05]  /*1bb80*/  ISETP.GT.U32.AND P4, PT, R29, R13, PT ;  /* 0x0000000d1d00720c */ /* 0x000fca0003f84070 */
        /* <DEDUP_REMOVED lines=8> */
[----:B------:R-:W-:Y:S01]  /*1bc10*/  ISETP.GT.U32.AND P4, PT, R29, R20, PT ;  /* 0x000000141d00720c */ /* 0x000fe20003f84070 */
[----:B------:R-:W-:-:S04]  /*1bc20*/  @!P1 IMAD.IADD R24, R24, 0x1, -R29 ;  /* 0x0000000118189824 */ /* 0x000fc800078e0a1d */
[----:B------:R-:W-:-:S04]  /*1bc30*/  @!P6 IMAD.IADD R26, R26, 0x1, -R29 ;  /* 0x000000011a1ae824 */ /* 0x000fc800078e0a1d */
[--C-:B------:R-:W-:Y:S01]  /*1bc40*/  @!P3 IMAD.IADD R27, R27, 0x1, -R29.reuse ;  /* 0x000000011b1bb824 */ /* 0x100fe200078e0a1d */
[----:B------:R-:W-:Y:S01]  /*1bc50*/  ISETP.GT.U32.AND P0, PT, R29, R23, PT ;  /* 0x000000171d00720c */ /* 0x000fe20003f04070 */
[--C-:B------:R-:W-:Y:S01]  /*1bc60*/  @!P5 IMAD.IADD R21, R21, 0x1, -R29.reuse ;  /* 0x000000011515d824 */ /* 0x100fe200078e0a1d */
[----:B------:R-:W-:Y:S01]  /*1bc70*/  ISETP.GT.U32.AND P5, PT, R29, R22, PT ;  /* 0x000000161d00720c */ /* 0x000fe20003fa4070 */
[----:B------:R-:W-:Y:S01]  /*1bc80*/  @!P2 IMAD.IADD R19, R19, 0x1, -R29 ;  /* 0x000000011313a824 */ /* 0x000fe200078e0a1d */
[----:B------:R0:W-:Y:S01]  /*1bc90*/  STL [R1+0xac], R26 ;  /* 0x0000ac1a01007387 */ /* 0x0001e20000100800 */
[----:B------:R-:W-:-:S03]  /*1bca0*/  ISETP.GT.U32.AND P1, PT, R29, R25, PT ;  /* 0x000000191d00720c */ /* 0x000fc60003f24070 */
[----:B0-----:R-:W2:Y:S05]  /*1bcb0*/  LDL.LU R26, [R1+0x1cc] ;  /* 0x0001cc00011a7983 */ /* 0x001eaa0000300800 */
[--C-:B------:R-:W-:Y:S01]  /*1bcc0*/  @!P0 IMAD.IADD R23, R23, 0x1, -R29.reuse ;  /* 0x0000000117178824 */ /* 0x100fe200078e0a1d */
[----:B------:R0:W-:Y:S01]  /*1bcd0*/  STL [R1+0xb4], R27 ;  /* 0x0000b41b01007387 */ /* 0x0001e20000100800 */
[--C-:B------:R-:W-:Y:S01]  /*1bce0*/  @!P4 IMAD.IADD R20, R20, 0x1, -R29.reuse ;  /* 0x000000011414c824 */ /* 0x100fe200078e0a1d */
[C---:B------:R-:W-:Y:S02]  /*1bcf0*/  ISETP.GT.U32.AND P0, PT, R29.reuse, R24, PT ;  /* 0x000000181d00720c */ /* 0x040fe40003f04070 */
[----:B------:R1:W-:Y:S01]  /*1bd00*/  STL [R1+0xb0], R19 ;  /* 0x0000b01301007387 */ /* 0x0003e20000100800 */
[----:B------:R-:W-:Y:S01]  /*1bd10*/  ISETP.GT.U32.AND P2, PT, R29, R9, PT ;  /* 0x000000091d00720c */ /* 0x000fe20003f44070 */
[----:B------:R-:W-:-:S02]  /*1bd20*/  @!P5 IMAD.IADD R22, R22, 0x1, -R29 ;  /* 0x000000011616d824 */ /* 0x000fc400078e0a1d */
[----:B------:R-:W-:Y:S01]  /*1bd30*/  @!P1 IMAD.IADD R25, R25, 0x1, -R29 ;  /* 0x0000000119199824 */ /* 0x000fe200078e0a1d */
[----:B0-----:R-:W3:Y:S01]  /*1bd40*/  LDL.LU R27, [R1+0x1b4] ;  /* 0x0001b400011b7983 */ /* 0x001ee20000300800 */
[----:B------:R-:W-:-:S03]  /*1bd50*/  ISETP.GT.U32.AND P1, PT, R29, R8, PT ;  /* 0x000000081d00720c */ /* 0x000fc60003f24070 */
[----:B------:R-:W4:Y:S01]  /*1bd60*/  LDL.LU R17, [R1+0x70] ;  /* 0x0000700001117983 */ /* 0x000f220000300800 */
[----:B------:R-:W-:-:S03]  /*1bd70*/  ISETP.GT.U32.AND P3, PT, R29, R10, PT ;  /* 0x0000000a1d00720c */ /* 0x000fc60003f64070 */
[----:B------:R-:W4:Y:S01]  /*1bd80*/  LDL.LU R18, [R1+0x74] ;  /* 0x0000740001127983 */ /* 0x000f220000300800 */
[----:B------:R-:W-:-:S03]  /*1bd90*/  ISETP.GT.U32.AND P5, PT, R29, R21, PT ;  /* 0x000000151d00720c */ /* 0x000fc60003fa4070 */
[----:B-1----:R-:W4:Y:S01]  /*1bda0*/  LDL.LU R19, [R1+0x180] ;  /* 0x0001800001137983 */ /* 0x002f220000300800 */
[----:B------:R-:W-:-:S03]  /*1bdb0*/  ISETP.GT.U32.AND P4, PT, R29, R13, PT ;  /* 0x0000000d1d00720c */ /* 0x000fc60003f84070 */
[----:B------:R0:W-:Y:S01]  /*1bdc0*/  STL [R1+0xbc], R20 ;  /* 0x0000bc1401007387 */ /* 0x0001e20000100800 */
[----:B------:R-:W-:-:S03]  /*1bdd0*/  @!P0 IMAD.IADD R24, R24, 0x1, -R29 ;  /* 0x0000000118188824 */ /* 0x000fc600078e0a1d */
[----:B0-----:R-:W4:Y:S04]  /*1bde0*/  LDL.LU R20, [R1+0x198] ;  /* 0x0001980001147983 */ /* 0x001f280000300800 */
[----:B------:R0:W-:Y:S01]  /*1bdf0*/  STL [R1+0xb8], R22 ;  /* 0x0000b81601007387 */ /* 0x0001e20000100800 */
[--C-:B------:R-:W-:Y:S02]  /*1be00*/  @!P1 IMAD.IADD R8, R8, 0x1, -R29.reuse ;  /* 0x0000000108089824 */ /* 0x100fe400078e0a1d */
[--C-:B------:R-:W-:Y:S01]  /*1be10*/  @!P2 IMAD.IADD R9, R9, 0x1, -R29.reuse ;  /* 0x000000010909a824 */ /* 0x100fe200078e0a1d */
[----:B0-----:R-:W4:Y:S01]  /*1be20*/  LDL.LU R22, [R1+0x188] ;  /* 0x0001880001167983 */ /* 0x001f220000300800 */
[--C-:B------:R-:W-:Y:S02]  /*1be30*/  @!P3 IMAD.IADD R10, R10, 0x1, -R29.reuse ;  /* 0x000000010a0ab824 */ /* 0x100fe400078e0a1d */
[--C-:B------:R-:W-:Y:S01]  /*1be40*/  @!P5 IMAD.IADD R21, R21, 0x1, -R29.reuse ;  /* 0x000000011515d824 */ /* 0x100fe200078e0a1d */
[----:B------:R0:W-:Y:S01]  /*1be50*/  STL [R1+0x98], R24 ;  /* 0x0000981801007387 */ /* 0x0001e20000100800 */
[----:B------:R-:W-:-:S03]  /*1be60*/  @!P4 IMAD.IADD R13, R13, 0x1, -R29 ;  /* 0x000000010d0dc824 */ /* 0x000fc600078e0a1d */
[----:B0-----:R-:W4:Y:S04]  /*1be70*/  LDL.LU R24, [R1+0x140] ;  /* 0x0001400001187983 */ /* 0x001f280000300800 */
[----:B------:R-:W-:Y:S04]  /*1be80*/  STL [R1+0x9c], R8 ;  /* 0x00009c0801007387 */ /* 0x000fe80000100800 */
[----:B------:R-:W-:Y:S04]  /*1be90*/  STL [R1+0xa0], R9 ;  /* 0x0000a00901007387 */ /* 0x000fe80000100800 */
[----:B------:R-:W-:Y:S04]  /*1bea0*/  STL [R1+0xa8], R10 ;  /* 0x0000a80a01007387 */ /* 0x000fe80000100800 */
[----:B------:R0:W-:Y:S04]  /*1beb0*/  STL [R1+0x84], R21 ;  /* 0x0000841501007387 */ /* 0x0001e80000100800 */
[----:B------:R-:W-:Y:S04]  /*1bec0*/  STL [R1+0xa4], R13 ;  /* 0x0000a40d01007387 */ /* 0x000fe80000100800 */
[----:B0-----:R-:W4:Y:S01]  /*1bed0*/  LDL R21, [R1+0x22d4] ;  /* 0x0022d40001157983 */ /* 0x001f220000100800 */
[----:B------:R-:W-:-:S02]  /*1bee0*/  ISETP.GT.U32.AND P0, PT, R29, R25, PT ;  /* 0x000000191d00720c */ /* 0x000fc40003f04070 */
[C---:B------:R-:W-:Y:S02]  /*1bef0*/  ISETP.GT.U32.AND P1, PT, R29.reuse, R11, PT ;  /* 0x0000000b1d00720c */ /* 0x040fe40003f24070 */
[C---:B------:R-:W-:Y:S02]  /*1bf00*/  ISETP.GT.U32.AND P2, PT, R29.reuse, R12, PT ;  /* 0x0000000c1d00720c */ /* 0x040fe40003f44070 */
[C---:B-----5:R-:W-:Y:S02]  /*1bf10*/  ISETP.GT.U32.AND P3, PT, R29.reuse, R14, PT ;  /* 0x0000000e1d00720c */ /* 0x060fe40003f64070 */
[C---:B------:R-:W-:Y:S02]  /*1bf20*/  ISETP.GT.U32.AND P6, PT, R29.reuse, R23, PT ;  /* 0x000000171d00720c */ /* 0x040fe40003fc4070 */
[C---:B------:R-:W-:Y:S02]  /*1bf30*/  ISETP.GT.U32.AND P4, PT, R29.reuse, R15, PT ;  /* 0x0000000f1d00720c */ /* 0x040fe40003f84070 */
[----:B------:R-:W-:Y:S01]  /*1bf40*/  ISETP.GT.U32.AND P5, PT, R29, R16, PT ;  /* 0x000000101d00720c */ /* 0x000fe20003fa4070 */
[----:B------:R-:W-:-:S02]  /*1bf50*/  @!P0 IMAD.IADD R25, R25, 0x1, -R29 ;  /* 0x0000000119198824 */ /* 0x000fc400078e0a1d */
[--C-:B------:R-:W-:Y:S02]  /*1bf60*/  @!P1 IMAD.IADD R11, R11, 0x1, -R29.reuse ;  /* 0x000000010b0b9824 */ /* 0x100fe400078e0a1d */
[--C-:B------:R-:W-:Y:S02]  /*1bf70*/  @!P2 IMAD.IADD R12, R12, 0x1, -R29.reuse ;  /* 0x000000010c0ca824 */ /* 0x100fe400078e0a1d */
[--C-:B------:R-:W-:Y:S02]  /*1bf80*/  @!P3 IMAD.IADD R14, R14, 0x1, -R29.reuse ;  /* 0x000000010e0eb824 */ /* 0x100fe400078e0a1d */
[--C-:B------:R-:W-:Y:S02]  /*1bf90*/  @!P6 IMAD.IADD R23, R23, 0x1, -R29.reuse ;  /* 0x000000011717e824 */ /* 0x100fe400078e0a1d */
[--C-:B------:R-:W-:Y:S02]  /*1bfa0*/  @!P4 IMAD.IADD R15, R15, 0x1, -R29.reuse ;  /* 0x000000010f0fc824 */ /* 0x100fe400078e0a1d */
[----:B------:R-:W-:-:S02]  /*1bfb0*/  @!P5 IMAD.IADD R16, R16, 0x1, -R29 ;  /* 0x000000011010d824 */ /* 0x000fc400078e0a1d */
[----:B------:R-:W-:Y:S01]  /*1bfc0*/  IMAD.HI.U32 R6, R28, R0, RZ ;  /* 0x000000001c067227 */ /* 0x000fe200078e00ff */
[----:B------:R0:W-:Y:S03]  /*1bfd0*/  STL [R1+0x8c], R25 ;  /* 0x00008c1901007387 */ /* 0x0001e60000100800 */
[----:B------:R-:W-:Y:S01]  /*1bfe0*/  IMAD.MOV R6, RZ, RZ, -R6 ;  /* 0x000000ffff067224 */ /* 0x000fe200078e0a06 */
[----:B------:R1:W-:Y:S04]  /*1bff0*/  STL [R1+0x88], R23 ;  /* 0x0000881701007387 */ /* 0x0003e80000100800 */
[----:B0-----:R-:W5:Y:S01]  /*1c000*/  LDL.LU R25, [R1+0x144] ;  /* 0x0001440001197983 */ /* 0x001f620000300800 */
[----:B------:R-:W-:-:S03]  /*1c010*/  IMAD R0, R29, R6, R0 ;  /* 0x000000061d007224 */ /* 0x000fc600078e0200 */
[----:B-1----:R-:W5:Y:S01]  /*1c020*/  LDL.LU R23, [R1+0x148] ;  /* 0x0001480001177983 */ /* 0x002f620000300800 */
[C---:B--2---:R-:W-:Y:S02]  /*1c030*/  ISETP.GT.U32.AND P6, PT, R29.reuse, R26, PT ;  /* 0x0000001a1d00720c */ /* 0x044fe40003fc4070 */
[C---:B---3--:R-:W-:Y:S02]  /*1c040*/  ISETP.GT.U32.AND P0, PT, R29.reuse, R27, PT ;  /* 0x0000001b1d00720c */ /* 0x048fe40003f04070 */
[C---:B----4-:R-:W-:Y:S02]  /*1c050*/  ISETP.GT.U32.AND P1, PT, R29.reuse, R17, PT ;  /* 0x000000111d00720c */ /* 0x050fe40003f24070 */
        /* <DEDUP_REMOVED lines=9> */
[C---:B------:R-:W-:Y:S01]  /*1c0f0*/  ISETP.GT.U32.AND P2, PT, R29.reuse, R14, PT ;  /* 0x0000000e1d00720c */ /* 0x040fe20003f44070 */
[----:B------:R-:W-:Y:S01]  /*1c100*/  @!P6 IMAD.IADD R26, R26, 0x1, -R29 ;  /* 0x000000011a1ae824 */ /* 0x000fe200078e0a1d */
[C---:B------:R-:W-:Y:S02]  /*1c110*/  ISETP.GT.U32.AND P3, PT, R29.reuse, R15, PT ;  /* 0x0000000f1d00720c */ /* 0x040fe40003f64070 */
[----:B------:R-:W-:-:S05]  /*1c120*/  ISETP.GT.U32.AND P5, PT, R29, R22, PT ;  /* 0x000000161d00720c */ /* 0x000fca0003fa4070 */
[--C-:B------:R-:W-:Y:S01]  /*1c130*/  @!P4 IMAD.IADD R20, R20, 0x1, -R29.reuse ;  /* 0x000000011414c824 */ /* 0x100fe200078e0a1d */
[----:B------:R-:W-:Y:S01]  /*1c140*/  ISETP.GT.U32.AND P4, PT, R29, R16, PT ;  /* 0x000000101d00720c */ /* 0x000fe20003f84070 */
[--C-:B------:R-:W-:Y:S02]  /*1c150*/  @!P0 IMAD.IADD R11, R11, 0x1, -R29.reuse ;  /* 0x000000010b0b8824 */ /* 0x100fe400078e0a1d */
[--C-:B------:R-:W-:Y:S01]  /*1c160*/  @!P1 IMAD.IADD R12, R12, 0x1, -R29.reuse ;  /* 0x000000010c0c9824 */ /* 0x100fe200078e0a1d */
[C---:B------:R-:W-:Y:S01]  /*1c170*/  ISETP.GT.U32.AND P0, PT, R29.reuse, R27, PT ;  /* 0x0000001b1d00720c */ /* 0x040fe20003f04070 */
[--C-:B------:R-:W-:Y:S02]  /*1c180*/  @!P2 IMAD.IADD R14, R14, 0x1, -R29.reuse ;  /* 0x000000010e0ea824 */ /* 0x100fe400078e0a1d */
[--C-:B------:R-:W-:Y:S01]  /*1c190*/  @!P5 IMAD.IADD R22, R22, 0x1, -R29.reuse ;  /* 0x000000011616d824 */ /* 0x100fe200078e0a1d */
[----:B------:R-:W-:Y:S01]  /*1c1a0*/  ISETP.GT.U32.AND P5, PT, R29, R26, PT ;  /* 0x0000001a1d00720c */ /* 0x000fe20003fa4070 */
[----:B------:R-:W-:-:S04]  /*1c1b0*/  @!P3 IMAD.IADD R15, R15, 0x1, -R29 ;  /* 0x000000010f0fb824 */ /* 0x000fc800078e0a1d */
[----:B------:R-:W-:-:S04]  /*1c1c0*/  @!P4 IMAD.IADD R16, R16, 0x1, -R29 ;  /* 0x000000011010c824 */ /* 0x000fc800078e0a1d */
[----:B------:R-:W-:-:S04]  /*1c1d0*/  @!P0 IMAD.IADD R27, R27, 0x1, -R29 ;  /* 0x000000011b1b8824 */ /* 0x000fc800078e0a1d */
[----:B------:R-:W-:Y:S01]  /*1c1e0*/  @!P5 IMAD.IADD R26, R26, 0x1, -R29 ;  /* 0x000000011a1ad824 */ /* 0x000fe200078e0a1d */
[----:B------:R-:W-:Y:S02]  /*1c1f0*/  IABS R13, R21 ;  /* 0x00000015000d7213 */ /* 0x000fe40000000000 */
[----:B------:R-:W2:Y:S04]  /*1c200*/  LDL.LU R21, [R1+0x168] ;  /* 0x0001680001157983 */ /* 0x000ea80000300800 */
[----:B------:R-:W3:Y:S04]  /*1c210*/  LDL.LU R6, [R1+0x150] ;  /* 0x0001500001067983 */ /* 0x000ee80000300800 */
[----:B------:R-:W4:Y:S04]  /*1c220*/  LDL.LU R7, [R1+0x104] ;  /* 0x0001040001077983 */ /* 0x000f280000300800 */
[----:B------:R-:W4:Y:S04]  /*1c230*/  LDL.LU R8, [R1+0x108] ;  /* 0x0001080001087983 */ /* 0x000f280000300800 */
[----:B------:R-:W-:Y:S04]  /*1c240*/  STL [R1+0x94], R11 ;  /* 0x0000940b01007387 */ /* 0x000fe80000100800 */
[----:B------:R-:W-:Y:S04]  /*1c250*/  STL [R1+0x90], R12 ;  /* 0x0000900c01007387 */ /* 0x000fe80000100800 */
[----:B------:R0:W-:Y:S04]  /*1c260*/  STL [R1+0x78], R14 ;  /* 0x0000780e01007387 */ /* 0x0001e80000100800 */
[----:B------:R-:W4:Y:S04]  /*1c270*/  LDL.LU R9, [R1+0x110] ;  /* 0x0001100001097983 */ /* 0x000f280000300800 */
[----:B------:R-:W-:Y:S04]  /*1c280*/  STL [R1+0x7c], R15 ;  /* 0x00007c0f01007387 */ /* 0x000fe80000100800 */
[----:B------:R-:W4:Y:S04]  /*1c290*/  LDL.LU R10, [R1+0x128] ;  /* 0x00012800010a7983 */ /* 0x000f280000300800 */
[----:B------:R-:W-:Y:S01]  /*1c2a0*/  STL [R1+0x80], R16 ;  /* 0x0000801001007387 */ /* 0x000fe20000100800 */
[----:B0-----:R-:W-:-:S03]  /*1c2b0*/  IMAD.MOV.U32 R14, RZ, RZ, R13 ;  /* 0x000000ffff0e7224 */ /* 0x001fc600078e000d */
[----:B------:R-:W4:Y:S04]  /*1c2c0*/  LDL.LU R11, [R1+0x118] ;  /* 0x00011800010b7983 */ /* 0x000f280000300800 */
[----:B------:R-:W4:Y:S04]  /*1c2d0*/  LDL.LU R12, [R1+0xc8] ;  /* 0x0000c800010c7983 */ /* 0x000f280000300800 */
[----:B------:R0:W-:Y:S04]  /*1c2e0*/  STL [R1+0x1cc], R26 ;  /* 0x0001cc1a01007387 */ /* 0x0001e80000100800 */
[----:B------:R-:W4:Y:S04]  /*1c2f0*/  LDL.LU R13, [R1+0xcc] ;  /* 0x0000cc00010d7983 */ /* 0x000f280000300800 */
[----:B0-----:R-:W4:Y:S04]  /*1c300*/  LDL.LU R26, [R1+0xd0] ;  /* 0x0000d000011a7983 */ /* 0x001f280000300800 */
[----:B------:R0:W-:Y:S04]  /*1c310*/  STL [R1+0x1b4], R27 ;  /* 0x0001b41b01007387 */ /* 0x0001e80000100800 */
[----:B0-----:R-:W4:Y:S01]  /*1c320*/  LDL.LU R27, [R1+0xf0] ;  /* 0x0000f000011b7983 */ /* 0x001f220000300800 */
[----:B------:R-:W-:-:S02]  /*1c330*/  ISETP.GT.U32.AND P6, PT, R29, R24, PT ;  /* 0x000000181d00720c */ /* 0x000fc40003fc4070 */
[C---:B------:R-:W-:Y:S02]  /*1c340*/  ISETP.GT.U32.AND P1, PT, R29.reuse, R17, PT ;  /* 0x000000111d00720c */ /* 0x040fe40003f24070 */
[C---:B------:R-:W-:Y:S02]  /*1c350*/  ISETP.GT.U32.AND P2, PT, R29.reuse, R18, PT ;  /* 0x000000121d00720c */ /* 0x040fe40003f44070 */
[C---:B------:R-:W-:Y:S02]  /*1c360*/  ISETP.GT.U32.AND P3, PT, R29.reuse, R19, PT ;  /* 0x000000131d00720c */ /* 0x040fe40003f64070 */
[----:B------:R-:W-:-:S05]  /*1c370*/  ISETP.GT.U32.AND P4, PT, R29, R20, PT ;  /* 0x000000141d00720c */ /* 0x000fca0003f84070 */
[--C-:B------:R-:W-:Y:S01]  /*1c380*/  @!P6 IMAD.IADD R24, R24, 0x1, -R29.reuse ;  /* 0x000000011818e824 */ /* 0x100fe200078e0a1d */
[----:B------:R-:W-:Y:S01]  /*1c390*/  ISETP.GT.U32.AND P5, PT, R29, R22, PT ;  /* 0x000000161d00720c */ /* 0x000fe20003fa4070 */
[--C-:B------:R-:W-:Y:S01]  /*1c3a0*/  @!P1 IMAD.IADD R17, R17, 0x1, -R29.reuse ;  /* 0x0000000111119824 */ /* 0x100fe200078e0a1d */
[C---:B-----5:R-:W-:Y:S02]  /*1c3b0*/  ISETP.GT.U32.AND P0, PT, R29.reuse, R25, PT ;  /* 0x000000191d00720c */ /* 0x060fe40003f04070 */
[C---:B------:R-:W-:Y:S01]  /*1c3c0*/  ISETP.GT.U32.AND P6, PT, R29.reuse, R24, PT ;  /* 0x000000181d00720c */ /* 0x040fe20003fc4070 */
[--C-:B------:R-:W-:Y:S01]  /*1c3d0*/  @!P2 IMAD.IADD R18, R18, 0x1, -R29.reuse ;  /* 0x000000011212a824 */ /* 0x100fe200078e0a1d */
[----:B------:R-:W-:Y:S01]  /*1c3e0*/  ISETP.GT.U32.AND P1, PT, R29, R23, PT ;  /* 0x000000171d00720c */ /* 0x000fe20003f24070 */
[--C-:B------:R-:W-:Y:S02]  /*1c3f0*/  @!P3 IMAD.IADD R19, R19, 0x1, -R29.reuse ;  /* 0x000000011313b824 */ /* 0x100fe400078e0a1d */
[----:B------:R-:W-:-:S04]  /*1c400*/  @!P4 IMAD.IADD R20, R20, 0x1, -R29 ;  /* 0x000000011414c824 */ /* 0x000fc800078e0a1d */
[--C-:B------:R-:W-:Y:S02]  /*1c410*/  @!P5 IMAD.IADD R22, R22, 0x1, -R29.reuse ;  /* 0x000000011616d824 */ /* 0x100fe400078e0a1d */
[--C-:B------:R-:W-:Y:S02]  /*1c420*/  @!P0 IMAD.IADD R25, R25, 0x1, -R29.reuse ;  /* 0x0000000119198824 */ /* 0x100fe400078e0a1d */
[--C-:B------:R-:W-:Y:S02]  /*1c430*/  @!P6 IMAD.IADD R24, R24, 0x1, -R29.reuse ;  /* 0x000000011818e824 */ /* 0x100fe400078e0a1d */
[----:B------:R-:W-:Y:S01]  /*1c440*/  @!P1 IMAD.IADD R23, R23, 0x1, -R29 ;  /* 0x0000000117179824 */ /* 0x000fe200078e0a1d */
[----:B------:R0:W-:Y:S04]  /*1c450*/  STL [R1+0x70], R17 ;  /* 0x0000701101007387 */ /* 0x0001e80000100800 */
[----:B------:R1:W-:Y:S04]  /*1c460*/  STL [R1+0x74], R18 ;  /* 0x0000741201007387 */ /* 0x0003e80000100800 */
[----:B------:R5:W-:Y:S04]  /*1c470*/  STL [R1+0x180], R19 ;  /* 0x0001801301007387 */ /* 0x000be80000100800 */
[----:B------:R0:W-:Y:S04]  /*1c480*/  STL [R1+0x198], R20 ;  /* 0x0001981401007387 */ /* 0x0001e80000100800 */
[----:B------:R-:W4:Y:S04]  /*1c490*/  LDL.LU R15, [R1+0xd8] ;  /* 0x0000d800010f7983 */ /* 0x000f280000300800 */
[----:B------:R-:W-:Y:S04]  /*1c4a0*/  STL [R1+0x188], R22 ;  /* 0x0001881601007387 */ /* 0x000fe80000100800 */
[----:B------:R-:W4:Y:S04]  /*1c4b0*/  LDL.LU R16, [R1+0x24] ;  /* 0x0000240001107983 */ /* 0x000f280000300800 */
[----:B0-----:R-:W4:Y:S04]  /*1c4c0*/  LDL.LU R17, [R1+0x20] ;  /* 0x0000200001117983 */ /* 0x001f280000300800 */
[----:B------:R-:W-:Y:S04]  /*1c4d0*/  STL [R1+0x140], R24 ;  /* 0x0001401801007387 */ /* 0x000fe80000100800 */
[----:B-1----:R-:W4:Y:S04]  /*1c4e0*/  LDL.LU R18, [R1+0x1c] ;  /* 0x00001c0001127983 */ /* 0x002f280000300800 */
[----:B-----5:R-:W5:Y:S04]  /*1c4f0*/  LDL.LU R19, [R1+0x18] ;  /* 0x0000180001137983 */ /* 0x020f680000300800 */
[----:B------:R-:W5:Y:S01]  /*1c500*/  LDL.LU R20, [R1+0x14] ;  /* 0x0000140001147983 */ /* 0x000f620000300800 */
[----:B--2---:R-:W-:-:S02]  /*1c510*/  ISETP.GT.U32.AND P2, PT, R29, R21, PT ;  /* 0x000000151d00720c */ /* 0x004fc40003f44070 */
[C---:B---3--:R-:W-:Y:S02]  /*1c520*/  ISETP.GT.U32.AND P3, PT, R29.reuse, R6, PT ;  /* 0x000000061d00720c */ /* 0x048fe40003f64070 */
[C---:B----4-:R-:W-:Y:S02]  /*1c530*/  ISETP.GT.U32.AND P4, PT, R29.reuse, R7, PT ;  /* 0x000000071d00720c */ /* 0x050fe40003f84070 */
[----:B------:R-:W-:-:S07]  /*1c540*/  ISETP.GT.U32.AND P5, PT, R29, R8, PT ;  /* 0x000000081d00720c */ /* 0x000fce0003fa4070 */
[--C-:B------:R-:W-:Y:S02]  /*1c550*/  @!P2 IMAD.IADD R21, R21, 0x1, -R29.reuse ;  /* 0x000000011515a824 */ /* 0x100fe400078e0a1d */
[--C-:B------:R-:W-:Y:S01]  /*1c560*/  @!P3 IMAD.IADD R6, R6, 0x1, -R29.reuse ;  /* 0x000000010606b824 */ /* 0x100fe200078e0a1d */
[C---:B------:R-:W-:Y:S02]  /*1c570*/  ISETP.GT.U32.AND P6, PT, R29.reuse, R9, PT ;  /* 0x000000091d00720c */ /* 0x040fe40003fc4070 */
[----:B------:R-:W-:Y:S01]  /*1c580*/  ISETP.GT.U32.AND P0, PT, R29, R10, PT ;  /* 0x0000000a1d00720c */ /* 0x000fe20003f04070 */
[--C-:B------:R-:W-:Y:S01]  /*1c590*/  @!P4 IMAD.IADD R7, R7, 0x1, -R29.reuse ;  /* 0x000000010707c824 */ /* 0x100fe200078e0a1d */
[C---:B------:R-:W-:Y:S02]  /*1c5a0*/  ISETP.GT.U32.AND P1, PT, R29.reuse, R11, PT ;  /* 0x0000000b1d00720c */ /* 0x040fe40003f24070 */
[----:B------:R-:W-:Y:S01]  /*1c5b0*/  ISETP.GT.U32.AND P2, PT, R29, R12, PT ;  /* 0x0000000c1d00720c */ /* 0x000fe20003f44070 */
[----:B------:R-:W-:-:S06]  /*1c5c0*/  @!P5 IMAD.IADD R8, R8, 0x1, -R29 ;  /* 0x000000010808d824 */ /* 0x000fcc00078e0a1d */
        /* <DEDUP_REMOVED lines=8> */
[C---:B------:R-:W-:Y:S02]  /*1c650*/  ISETP.GT.U32.AND P1, PT, R29.reuse, R21, PT ;  /* 0x000000151d00720c */ /* 0x040fe40003f24070 */
[----:B------:R-:W-:-:S03]  /*1c660*/  ISETP.GT.U32.AND P2, PT, R29, R6, PT ;  /* 0x000000061d00720c */ /* 0x000fc60003f44070 */
[--C-:B------:R-:W-:Y:S01]  /*1c670*/  @!P3 IMAD.IADD R13, R13, 0x1, -R29.reuse ;  /* 0x000000010d0db824 */ /* 0x100fe200078e0a1d */
[C---:B------:R-:W-:Y:S02]  /*1c680*/  ISETP.GT.U32.AND P5, PT, R29.reuse, R27, PT ;  /* 0x0000001b1d00720c */ /* 0x040fe40003fa4070 */
[C---:B------:R-:W-:Y:S01]  /*1c690*/  ISETP.GT.U32.AND P3, PT, R29.reuse, R7, PT ;  /* 0x000000071d00720c */ /* 0x040fe20003f64070 */
[--C-:B------:R-:W-:Y:S01]  /*1c6a0*/  @!P4 IMAD.IADD R26, R26, 0x1, -R29.reuse ;  /* 0x000000011a1ac824 */ /* 0x100fe200078e0a1d */
[----:B------:R-:W-:Y:S01]  /*1c6b0*/  ISETP.GT.U32.AND P4, PT, R29, R8, PT ;  /* 0x000000081d00720c */ /* 0x000fe20003f84070 */
[--C-:B------:R-:W-:Y:S02]  /*1c6c0*/  @!P6 IMAD.IADD R25, R25, 0x1, -R29.reuse ;  /* 0x000000011919e824 */ /* 0x100fe400078e0a1d */
[--C-:B------:R-:W-:Y:S01]  /*1c6d0*/  @!P0 IMAD.IADD R23, R23, 0x1, -R29.reuse ;  /* 0x0000000117178824 */ /* 0x100fe200078e0a1d */
[----:B------:R-:W-:Y:S01]  /*1c6e0*/  ISETP.GT.U32.AND P0, PT, R29, R10, PT ;  /* 0x0000000a1d00720c */ /* 0x000fe20003f04070 */
[----:B------:R-:W-:-:S04]  /*1c6f0*/  @!P1 IMAD.IADD R21, R21, 0x1, -R29 ;  /* 0x0000000115159824 */ /* 0x000fc800078e0a1d */
[--C-:B------:R-:W-:Y:S01]  /*1c700*/  @!P5 IMAD.IADD R27, R27, 0x1, -R29.reuse ;  /* 0x000000011b1bd824 */ /* 0x100fe200078e0a1d */
[C---:B------:R-:W-:Y:S01]  /*1c710*/  ISETP.GT.U32.AND P5, PT, R29.reuse, R9, PT ;  /* 0x000000091d00720c */ /* 0x040fe20003fa4070 */
[----:B------:R0:W-:Y:S01]  /*1c720*/  STL [R1+0x144], R25 ;  /* 0x0001441901007387 */ /* 0x0001e20000100800 */
[C---:B------:R-:W-:Y:S01]  /*1c730*/  ISETP.GT.U32.AND P1, PT, R29.reuse, R11, PT ;  /* 0x0000000b1d00720c */ /* 0x040fe20003f24070 */
[--C-:B------:R-:W-:Y:S01]  /*1c740*/  @!P2 IMAD.IADD R6, R6, 0x1, -R29.reuse ;  /* 0x000000010606a824 */ /* 0x100fe200078e0a1d */
[----:B------:R-:W-:Y:S01]  /*1c750*/  ISETP.GT.U32.AND P2, PT, R29, R12, PT ;  /* 0x0000000c1d00720c */ /* 0x000fe20003f44070 */
[----:B------:R-:W-:Y:S01]  /*1c760*/  @!P3 IMAD.IADD R7, R7, 0x1, -R29 ;  /* 0x000000010707b824 */ /* 0x000fe200078e0a1d */
[C---:B------:R-:W-:Y:S01]  /*1c770*/  ISETP.GT.U32.AND P3, PT, R29.reuse, R13, PT ;  /* 0x0000000d1d00720c */ /* 0x040fe20003f64070 */
[----:B0-----:R-:W2:Y:S04]  /*1c780*/  LDL.LU R25, [R1+0x10] ;  /* 0x0000100001197983 */ /* 0x001ea80000300800 */
[----:B------:R-:W3:Y:S01]  /*1c790*/  LDL.LU R24, [R1+0xc] ;  /* 0x00000c0001187983 */ /* 0x000ee20000300800 */
[----:B------:R-:W-:-:S03]  /*1c7a0*/  ISETP.GT.U32.AND P6, PT, R29, R26, PT ;  /* 0x0000001a1d00720c */ /* 0x000fc60003fc4070 */
[----:B------:R0:W-:Y:S01]  /*1c7b0*/  STL [R1+0x148], R23 ;  /* 0x0001481701007387 */ /* 0x0001e20000100800 */
[--C-:B------:R-:W-:Y:S01]  /*1c7c0*/  @!P4 IMAD.IADD R8, R8, 0x1, -R29.reuse ;  /* 0x000000010808c824 */ /* 0x100fe200078e0a1d */
[----:B------:R-:W-:Y:S01]  /*1c7d0*/  ISETP.GT.U32.AND P4, PT, R29, R27, PT ;  /* 0x0000001b1d00720c */ /* 0x000fe20003f84070 */
[--C-:B------:R-:W-:Y:S01]  /*1c7e0*/  @!P5 IMAD.IADD R9, R9, 0x1, -R29.reuse ;  /* 0x000000010909d824 */ /* 0x100fe200078e0a1d */
[----:B0-----:R-:W4:Y:S04]  /*1c7f0*/  LDL.LU R23, [R1+0x8] ;  /* 0x0000080001177983 */ /* 0x001f280000300800 */
[----:B------:R-:W4:Y:S04]  /*1c800*/  LDL.LU R22, [R1+0x4] ;  /* 0x0000040001167983 */ /* 0x000f280000300800 */
[----:B------:R0:W-:Y:S01]  /*1c810*/  STL [R1+0x168], R21 ;  /* 0x0001681501007387 */ /* 0x0001e20000100800 */
[----:B------:R-:W-:-:S02]  /*1c820*/  @!P0 IMAD.IADD R10, R10, 0x1, -R29 ;  /* 0x000000010a0a8824 */ /* 0x000fc400078e0a1d */
[--C-:B------:R-:W-:Y:S01]  /*1c830*/  @!P1 IMAD.IADD R11, R11, 0x1, -R29.reuse ;  /* 0x000000010b0b9824 */ /* 0x100fe200078e0a1d */
[----:B0-----:R-:W4:Y:S04]  /*1c840*/  LDL.LU R21, [R1] ;  /* 0x0000000001157983 */ /* 0x001f280000300800 */
[----:B------:R0:W-:Y:S01]  /*1c850*/  STL [R1+0x150], R6 ;  /* 0x0001500601007387 */ /* 0x0001e20000100800 */
[----:B------:R-:W-:-:S03]  /*1c860*/  @!P2 IMAD.IADD R12, R12, 0x1, -R29 ;  /* 0x000000010c0ca824 */ /* 0x000fc600078e0a1d */
[----:B0-----:R-:W4:Y:S04]  /*1c870*/  LDL.LU R6, [R1+0x2cf4] ;  /* 0x002cf40001067983 */ /* 0x001f280000300800 */
        /* <DEDUP_REMOVED lines=9> */
[----:B------:R0:W-:Y:S04]  /*1c910*/  STL [R1+0x128], R10 ;  /* 0x0001280a01007387 */ /* 0x0001e80000100800 */
        /* <DEDUP_REMOVED lines=10> */
[----:B0-----:R-:W4:Y:S01]  /*1c9c0*/  LDL.LU R27, [R1+0x2cd0] ;  /* 0x002cd000011b7983 */ /* 0x001f220000300800 */
[----:B------:R-:W-:-:S02]  /*1c9d0*/  ISETP.GT.U32.AND P5, PT, R29, R15, PT ;  /* 0x0000000f1d00720c */ /* 0x000fc40003fa4070 */
[C---:B------:R-:W-:Y:S02]  /*1c9e0*/  ISETP.GT.U32.AND P0, PT, R29.reuse, R16, PT ;  /* 0x000000101d00720c */ /* 0x040fe40003f04070 */
[C---:B------:R-:W-:Y:S02]  /*1c9f0*/  ISETP.GT.U32.AND P1, PT, R29.reuse, R17, PT ;  /* 0x000000111d00720c */ /* 0x040fe40003f24070 */
[C---:B------:R-:W-:Y:S02]  /*1ca00*/  ISETP.GT.U32.AND P2, PT, R29.reuse, R18, PT ;  /* 0x000000121d00720c */ /* 0x040fe40003f44070 */
[----:B-----5:R-:W-:-:S05]  /*1ca10*/  ISETP.GT.U32.AND P3, PT, R29, R19, PT ;  /* 0x000000131d00720c */ /* 0x020fca0003f64070 */
[--C-:B------:R-:W-:Y:S02]  /*1ca20*/  @!P5 IMAD.IADD R15, R15, 0x1, -R29.reuse ;  /* 0x000000010f0fd824 */ /* 0x100fe400078e0a1d */
[--C-:B------:R-:W-:Y:S01]  /*1ca30*/  @!P0 IMAD.IADD R16, R16, 0x1, -R29.reuse ;  /* 0x0000000110108824 */ /* 0x100fe200078e0a1d */
[----:B------:R-:W-:Y:S01]  /*1ca40*/  ISETP.GT.U32.AND P6, PT, R29, R20, PT ;  /* 0x000000141d00720c */ /* 0x000fe20003fc4070 */
[--C-:B------:R-:W-:Y:S02]  /*1ca50*/  @!P1 IMAD.IADD R17, R17, 0x1, -R29.reuse ;  /* 0x0000000111119824 */ /* 0x100fe400078e0a1d */
[--C-:B------:R-:W-:Y:S02]  /*1ca60*/  @!P2 IMAD.IADD R18, R18, 0x1, -R29.reuse ;  /* 0x000000011212a824 */ /* 0x100fe400078e0a1d */
[----:B------:R-:W-:Y:S02]  /*1ca70*/  @!P3 IMAD.IADD R19, R19, 0x1, -R29 ;  /* 0x000000011313b824 */ /* 0x000fe400078e0a1d */
[----:B------:R-:W-:-:S06]  /*1ca80*/  IMAD.HI.U32 R28, R28, R14, RZ ;  /* 0x0000000e1c1c7227 */ /* 0x000fcc00078e00ff */
[----:B------:R-:W-:Y:S02]  /*1ca90*/  @!P6 IMAD.IADD R20, R20, 0x1, -R29 ;  /* 0x000000011414e824 */ /* 0x000fe400078e0a1d */
[----:B------:R-:W-:-:S04]  /*1caa0*/  IMAD.MOV R28, RZ, RZ, -R28 ;  /* 0x000000ffff1c7224 */ /* 0x000fc800078e0a1c */
[C---:B------:R-:W-:Y:S02]  /*1cab0*/  IMAD R28, R29.reuse, R28, R14 ;  /* 0x0000001c1d1c7224 */ /* 0x040fe400078e020e */
[----:B------:R-:W5:Y:S01]  /*1cac0*/  LDL.LU R14, [R1+0x2ccc] ;  /* 0x002ccc00010e7983 */ /* 0x000f620000300800 */
[C---:B--2---:R-:W-:Y:S02]  /*1cad0*/  ISETP.GT.U32.AND P4, PT, R29.reuse, R25, PT ;  /* 0x000000191d00720c */ /* 0x044fe40003f84070 */
[C---:B---3--:R-:W-:Y:S02]  /*1cae0*/  ISETP.GT.U32.AND P5, PT, R29.reuse, R24, PT ;  /* 0x000000181d00720c */ /* 0x048fe40003fa4070 */
[C---:B----4-:R-:W-:Y:S02]  /*1caf0*/  ISETP.GT.U32.AND P0, PT, R29.reuse, R23, PT ;  /* 0x000000171d00720c */ /* 0x050fe40003f04070 */
        /* <DEDUP_REMOVED lines=10> */
[--C-:B------:R-:W-:Y:S01]  /*1cba0*/  @!P4 IMAD.IADD R15, R15, 0x1, -R29.reuse ;  /* 0x000000010f0fc824 */ /* 0x100fe200078e0a1d */
[----:B------:R-:W-:Y:S01]  /*1cbb0*/  ISETP.GT.U32.AND P4, PT, R29, R25, PT ;  /* 0x000000191d00720c */ /* 0x000fe20003f84070 */
[--C-:B------:R-:W-:Y:S02]  /*1cbc0*/  @!P5 IMAD.IADD R16, R16, 0x1, -R29.reuse ;  /* 0x000000011010d824 */ /* 0x100fe400078e0a1d */
[--C-:B------:R-:W-:Y:S01]  /*1cbd0*/  @!P2 IMAD.IADD R21, R21, 0x1, -R29.reuse ;  /* 0x000000011515a824 */ /* 0x100fe200078e0a1d */
[C---:B------:R-:W-:Y:S02]  /*1cbe0*/  ISETP.GT.U32.AND P2, PT, R29.reuse, R19, PT ;  /* 0x000000131d00720c */ /* 0x040fe40003f44070 */
[----:B------:R-:W-:Y:S01]  /*1cbf0*/  ISETP.GT.U32.AND P5, PT, R29, R24, PT ;  /* 0x000000181d00720c */ /* 0x000fe20003fa4070 */
[--C-:B------:R-:W-:Y:S01]  /*1cc00*/  @!P0 IMAD.IADD R17, R17, 0x1, -R29.reuse ;  /* 0x0000000111118824 */ /* 0x100fe200078e0a1d */
[----:B------:R0:W-:Y:S01]  /*1cc10*/  STL [R1+0xd8], R15 ;  /* 0x0000d80f01007387 */ /* 0x0001e20000100800 */
[----:B------:R-:W-:Y:S01]  /*1cc20*/  @!P1 IMAD.IADD R18, R18, 0x1, -R29 ;  /* 0x0000000112129824 */ /* 0x000fe200078e0a1d */
[----:B------:R-:W-:-:S03]  /*1cc30*/  ISETP.GT.U32.AND P0, PT, R29, R23, PT ;  /* 0x000000171d00720c */ /* 0x000fc60003f04070 */
[--C-:B------:R-:W-:Y:S01]  /*1cc40*/  @!P4 IMAD.IADD R25, R25, 0x1, -R29.reuse ;  /* 0x000000011919c824 */ /* 0x100fe200078e0a1d */
[----:B0-----:R-:W2:Y:S03]  /*1cc50*/  LDL.LU R15, [R1+0x2cc8] ;  /* 0x002cc800010f7983 */ /* 0x001ea60000300800 */
[--C-:B------:R-:W-:Y:S01]  /*1cc60*/  @!P2 IMAD.IADD R19, R19, 0x1, -R29.reuse ;  /* 0x000000011313a824 */ /* 0x100fe200078e0a1d */
[----:B------:R0:W-:Y:S01]  /*1cc70*/  STL [R1+0x24], R16 ;  /* 0x0000241001007387 */ /* 0x0001e20000100800 */
[----:B------:R-:W-:-:S03]  /*1cc80*/  @!P5 IMAD.IADD R24, R24, 0x1, -R29 ;  /* 0x000000011818d824 */ /* 0x000fc600078e0a1d */
[----:B0-----:R-:W3:Y:S04]  /*1cc90*/  LDL.LU R16, [R1+0x2cc4] ;  /* 0x002cc40001107983 */ /* 0x001ee80000300800 */
[----:B------:R0:W-:Y:S04]  /*1cca0*/  STL [R1+0x20], R17 ;  /* 0x0000201101007387 */ /* 0x0001e80000100800 */
[----:B0-----:R-:W4:Y:S04]  /*1ccb0*/  LDL.LU R17, [R1+0x2cc0] ;  /* 0x002cc00001117983 */ /* 0x001f280000300800 */
[----:B------:R0:W-:Y:S04]  /*1ccc0*/  STL [R1+0x1c], R18 ;  /* 0x00001c1201007387 */ /* 0x0001e80000100800 */
[----:B0-----:R-:W2:Y:S04]  /*1ccd0*/  LDL.LU R18, [R1+0x2cbc] ;  /* 0x002cbc0001127983 */ /* 0x001ea80000300800 */
[----:B------:R0:W-:Y:S04]  /*1cce0*/  STL [R1+0x18], R19 ;  /* 0x0000181301007387 */ /* 0x0001e80000100800 */
[----:B0-----:R-:W2:Y:S01]  /*1ccf0*/  LDL.LU R19, [R1+0x2cb8] ;  /* 0x002cb80001137983 */ /* 0x001ea20000300800 */
[----:B------:R-:W-:Y:S01]  /*1cd00*/  @!P0 IMAD.IADD R23, R23, 0x1, -R29 ;  /* 0x0000000117178824 */ /* 0x000fe200078e0a1d */
[----:B------:R-:W-:-:S13]  /*1cd10*/  ISETP.GT.U32.AND P3, PT, R29, R27, PT ;  /* 0x0000001b1d00720c */ /* 0x000fda0003f64070 */
[----:B------:R-:W-:Y:S01]  /*1cd20*/  @!P3 IMAD.IADD R27, R27, 0x1, -R29 ;  /* 0x000000011b1bb824 */ /* 0x000fe200078e0a1d */
[----:B------:R-:W-:-:S13]  /*1cd30*/  ISETP.GT.U32.AND P3, PT, R29, R20, PT ;  /* 0x000000141d00720c */ /* 0x000fda0003f64070 */
[----:B------:R-:W-:-:S05]  /*1cd40*/  @!P3 IMAD.IADD R20, R20, 0x1, -R29 ;  /* 0x000000011414b824 */ /* 0x000fca00078e0a1d */
[----:B------:R0:W-:Y:S04]  /*1cd50*/  STL [R1+0x14], R20 ;  /* 0x0000141401007387 */ /* 0x0001e80000100800 */
[----:B0-----:R-:W3:Y:S04]  /*1cd60*/  LDL.LU R20, [R1+0x2cb4] ;  /* 0x002cb40001147983 */ /* 0x001ee80000300800 */
[----:B------:R0:W-:Y:S04]  /*1cd70*/  STL [R1+0x10], R25 ;  /* 0x0000101901007387 */ /* 0x0001e80000100800 */
[----:B0-----:R-:W3:Y:S04]  /*1cd80*/  LDL.LU R25, [R1+0x2cb0] ;  /* 0x002cb00001197983 */ /* 0x001ee80000300800 */
[----:B------:R0:W-:Y:S04]  /*1cd90*/  STL [R1+0xc], R24 ;  /* 0x00000c1801007387 */ /* 0x0001e80000100800 */
[----:B0-----:R-:W4:Y:S04]  /*1cda0*/  LDL.LU R24, [R1+0x2cac] ;  /* 0x002cac0001187983 */ /* 0x001f280000300800 */
[----:B------:R0:W-:Y:S04]  /*1cdb0*/  STL [R1+0x8], R23 ;  /* 0x0000081701007387 */ /* 0x0001e80000100800 */
[----:B0-----:R-:W5:Y:S01]  /*1cdc0*/  LDL.LU R23, [R1+0x2ca8] ;  /* 0x002ca80001177983 */ /* 0x001f620000300800 */
[----:B------:R-:W-:-:S13]  /*1cdd0*/  ISETP.GT.U32.AND P6, PT, R29, R26, PT ;  /* 0x0000001a1d00720c */ /* 0x000fda0003fc4070 */
[----:B------:R-:W-:-:S05]  /*1cde0*/  @!P6 IMAD.IADD R26, R26, 0x1, -R29 ;  /* 0x000000011a1ae824 */ /* 0x000fca00078e0a1d */
[C---:B------:R-:W-:Y:S02]  /*1cdf0*/  ISETP.GT.U32.AND P6, PT, R29.reuse, R26, PT ;  /* 0x0000001a1d00720c */ /* 0x040fe40003fc4070 */
[----:B------:R-:W-:-:S11]  /*1ce00*/  ISETP.GT.U32.AND P1, PT, R29, R22, PT ;  /* 0x000000161d00720c */ /* 0x000fd60003f24070 */
[--C-:B------:R-:W-:Y:S01]  /*1ce10*/  @!P6 IMAD.IADD R26, R26, 0x1, -R29.reuse ;  /* 0x000000011a1ae824 */ /* 0x100fe200078e0a1d */
[C---:B------:R-:W-:Y:S02]  /*1ce20*/  ISETP.GT.U32.AND P2, PT, R29.reuse, R21, PT ;  /* 0x000000151d00720c */ /* 0x040fe40003f44070 */
[----:B------:R-:W-:Y:S01]  /*1ce30*/  ISETP.GT.U32.AND P3, PT, R29, R27, PT ;  /* 0x0000001b1d00720c */ /* 0x000fe20003f64070 */
[----:B------:R-:W-:-:S05]  /*1ce40*/  @!P1 IMAD.IADD R22, R22, 0x1, -R29 ;  /* 0x0000000116169824 */ /* 0x000fca00078e0a1d */
[----:B------:R0:W-:Y:S05]  /*1ce50*/  STL [R1+0x4], R22 ;  /* 0x0000041601007387 */ /* 0x0001ea0000100800 */
[--C-:B------:R-:W-:Y:S02]  /*1ce60*/  @!P2 IMAD.IADD R21, R21, 0x1, -R29.reuse ;  /* 0x000000011515a824 */ /* 0x100fe400078e0a1d */
[----:B------:R-:W-:Y:S01]  /*1ce70*/  @!P3 IMAD.IADD R27, R27, 0x1, -R29 ;  /* 0x000000011b1bb824 */ /* 0x000fe200078e0a1d */
[----:B0-----:R-:W5:Y:S04]  /*1ce80*/  LDL.LU R22, [R1+0x2ca4] ;  /* 0x002ca40001167983 */ /* 0x001f680000300800 */
[----:B------:R0:W-:Y:S04]  /*1ce90*/  STL [R1], R21 ;  /* 0x0000001501007387 */ /* 0x0001e80000100800 */
[----:B0-----:R-:W5:Y:S04]  /*1cea0*/  LDL.LU R21, [R1+0x2ca0] ;  /* 0x002ca00001157983 */ /* 0x001f680000300800 */
[----:B------:R-:W-:Y:S04]  /*1ceb0*/  STL [R1+0x2c74], R27 ;  /* 0x002c741b01007387 */ /* 0x000fe80000100800 */
[----:B------:R-:W-:Y:S01]  /*1cec0*/  STL [R1+0x2c70], R26 ;  /* 0x002c701a01007387 */ /* 0x000fe20000100800 */
[----:B--2---:R-:W-:-:S13]  /*1ced0*/  ISETP.GT.U32.AND P6, PT, R29, R19, PT ;  /* 0x000000131d00720c */ /* 0x004fda0003fc4070 */
[----:B------:R-:W-:Y:S01]  /*1cee0*/  @!P6 IMAD.IADD R19, R19, 0x1, -R29 ;  /* 0x000000011313e824 */ /* 0x000fe200078e0a1d */
[C---:B---3--:R-:W-:Y:S02]  /*1cef0*/  ISETP.GT.U32.AND P4, PT, R29.reuse, R25, PT ;  /* 0x000000191d00720c */ /* 0x048fe40003f84070 */
[----:B----4-:R-:W-:-:S11]  /*1cf00*/  ISETP.GT.U32.AND P5, PT, R29, R24, PT ;  /* 0x000000181d00720c */ /* 0x010fd60003fa4070 */
[--C-:B------:R-:W-:Y:S01]  /*1cf10*/  @!P4 IMAD.IADD R25, R25, 0x1, -R29.reuse ;  /* 0x000000011919c824 */ /* 0x100fe200078e0a1d */
[C---:B------:R-:W-:Y:S02]  /*1cf20*/  ISETP.GT.U32.AND P4, PT, R29.reuse, R18, PT ;  /* 0x000000121d00720c */ /* 0x040fe40003f84070 */
[C---:B-----5:R-:W-:Y:S01]  /*1cf30*/  ISETP.GT.U32.AND P0, PT, R29.reuse, R23, PT ;  /* 0x000000171d00720c */ /* 0x060fe20003f04070 */
[----:B------:R-:W-:Y:S01]  /*1cf40*/  @!P5 IMAD.IADD R24, R24, 0x1, -R29 ;  /* 0x000000011818d824 */ /* 0x000fe200078e0a1d */
[----:B------:R-:W-:-:S09]  /*1cf50*/  ISETP.GT.U32.AND P5, PT, R29, R17, PT ;  /* 0x000000111d00720c */ /* 0x000fd20003fa4070 */
[--C-:B------:R-:W-:Y:S01]  /*1cf60*/  @!P4 IMAD.IADD R18, R18, 0x1, -R29.reuse ;  /* 0x000000011212c824 */ /* 0x100fe200078e0a1d */
[C---:B------:R-:W-:Y:S02]  /*1cf70*/  ISETP.GT.U32.AND P6, PT, R29.reuse, R25, PT ;  /* 0x000000191d00720c */ /* 0x040fe40003fc4070 */
[----:B------:R-:W-:Y:S01]  /*1cf80*/  ISETP.GT.U32.AND P4, PT, R29, R24, PT ;  /* 0x000000181d00720c */ /* 0x000fe20003f84070 */
[--C-:B------:R-:W-:Y:S02]  /*1cf90*/  @!P0 IMAD.IADD R23, R23, 0x1, -R29.reuse ;  /* 0x0000000117178824 */ /* 0x100fe400078e0a1d */
[----:B------:R-:W-:-:S03]  /*1cfa0*/  @!P5 IMAD.IADD R17, R17, 0x1, -R29 ;  /* 0x000000011111d824 */ /* 0x000fc600078e0a1d */
[----:B------:R-:W-:-:S05]  /*1cfb0*/  ISETP.GT.U32.AND P5, PT, R29, R23, PT ;  /* 0x000000171d00720c */ /* 0x000fca0003fa4070 */
[--C-:B------:R-:W-:Y:S02]  /*1cfc0*/  @!P6 IMAD.IADD R25, R25, 0x1, -R29.reuse ;  /* 0x000000011919e824 */ /* 0x100fe400078e0a1d */
[----:B------:R-:W-:-:S03]  /*1cfd0*/  @!P4 IMAD.IADD R24, R24, 0x1, -R29 ;  /* 0x000000011818c824 */ /* 0x000fc600078e0a1d */
[----:B------:R-:W-:Y:S03]  /*1cfe0*/  STL [R1+0x2c6c], R25 ;  /* 0x002c6c1901007387 */ /* 0x000fe60000100800 */
[----:B------:R-:W-:Y:S01]  /*1cff0*/  @!P5 IMAD.IADD R23, R23, 0x1, -R29 ;  /* 0x000000011717d824 */ /* 0x000fe200078e0a1d */
[----:B------:R-:W-:Y:S04]  /*1d000*/  STL [R1+0x2c78], R24 ;  /* 0x002c781801007387 */ /* 0x000fe80000100800 */
[----:B------:R0:W-:Y:S04]  /*1d010*/  STL [R1+0x2c68], R23 ;  /* 0x002c681701007387 */ /* 0x0001e80000100800 */
[----:B0-----:R-:W2:Y:S01]  /*1d020*/  LDL R23, [R1+0x2a98] ;  /* 0x002a980001177983 */ /* 0x001ea20000100800 */
[----:B------:R-:W-:-:S02]  /*1d030*/  ISETP.GT.U32.AND P0, PT, R29, R16, PT ;  /* 0x000000101d00720c */ /* 0x000fc40003f04070 */
[----:B------:R-:W-:-:S11]  /*1d040*/  ISETP.GT.U32.AND P1, PT, R29, R22, PT ;  /* 0x000000161d00720c */ /* 0x000fd60003f24070 */
[--C-:B------:R-:W-:Y:S02]  /*1d050*/  @!P0 IMAD.IADD R16, R16, 0x1, -R29.reuse ;  /* 0x0000000110108824 */ /* 0x100fe400078e0a1d */
[----:B------:R-:W-:Y:S01]  /*1d060*/  @!P1 IMAD.IADD R22, R22, 0x1, -R29 ;  /* 0x0000000116169824 */ /* 0x000fe200078e0a1d */
[----:B--2---:R0:W-:Y:S04]  /*1d070*/  STL [R1+0x2c94], R23 ;  /* 0x002c941701007387 */ /* 0x0041e80000100800 */
[----:B0-----:R-:W2:Y:S01]  /*1d080*/  LDL.LU R23, [R1+0x794] ;  /* 0x0007940001177983 */ /* 0x001ea20000300800 */
[----:B------:R-:W-:-:S13]  /*1d090*/  ISETP.GT.U32.AND P0, PT, R29, R22, PT ;  /* 0x000000161d00720c */ /* 0x000fda0003f04070 */
[----:B------:R-:W-:Y:S01]  /*1d0a0*/  @!P0 IMAD.IADD R22, R22, 0x1, -R29 ;  /* 0x0000000116168824 */ /* 0x000fe200078e0a1d */
[C---:B------:R-:W-:Y:S02]  /*1d0b0*/  ISETP.GT.U32.AND P2, PT, R29.reuse, R21, PT ;  /* 0x000000151d00720c */ /* 0x040fe40003f44070 */
[C---:B------:R-:W-:Y:S02]  /*1d0c0*/  ISETP.GT.U32.AND P3, PT, R29.reuse, R20, PT ;  /* 0x000000141d00720c */ /* 0x040fe40003f64070 */
[----:B------:R-:W-:-:S09]  /*1d0d0*/  ISETP.GT.U32.AND P1, PT, R29, R15, PT ;  /* 0x0000000f1d00720c */ /* 0x000fd20003f24070 */
[--C-:B------:R-:W-:Y:S01]  /*1d0e0*/  @!P2 IMAD.IADD R21, R21, 0x1, -R29.reuse ;  /* 0x000000011515a824 */ /* 0x100fe200078e0a1d */
[C---:B------:R-:W-:Y:S01]  /*1d0f0*/  ISETP.GT.U32.AND P2, PT, R29.reuse, R14, PT ;  /* 0x0000000e1d00720c */ /* 0x040fe20003f44070 */
[--C-:B------:R-:W-:Y:S01]  /*1d100*/  @!P3 IMAD.IADD R20, R20, 0x1, -R29.reuse ;  /* 0x000000011414b824 */ /* 0x100fe200078e0a1d */
[----:B------:R-:W-:Y:S01]  /*1d110*/  ISETP.GT.U32.AND P3, PT, R29, R13, PT ;  /* 0x0000000d1d00720c */ /* 0x000fe20003f64070 */
[--C-:B------:R-:W-:Y:S01]  /*1d120*/  @!P1 IMAD.IADD R15, R15, 0x1, -R29.reuse ;  /* 0x000000010f0f9824 */ /* 0x100fe200078e0a1d */
[C---:B------:R-:W-:Y:S02]  /*1d130*/  ISETP.GT.U32.AND P1, PT, R29.reuse, R21, PT ;  /* 0x000000151d00720c */ /* 0x040fe40003f24070 */
[C---:B------:R-:W-:Y:S02]  /*1d140*/  ISETP.GT.U32.AND P4, PT, R29.reuse, R18, PT ;  /* 0x000000121d00720c */ /* 0x040fe40003f84070 */
[C---:B------:R-:W-:Y:S01]  /*1d150*/  ISETP.GT.U32.AND P5, PT, R29.reuse, R17, PT ;  /* 0x000000111d00720c */ /* 0x040fe20003fa4070 */
[----:B--2---:R-:W-:Y:S04]  /*1d160*/  STL [R1+0x2c98], R23 ;  /* 0x002c981701007387 */ /* 0x004fe80000100800 */
[----:B------:R0:W-:Y:S04]  /*1d170*/  STL [R1+0x2c7c], R22 ;  /* 0x002c7c1601007387 */ /* 0x0001e80000100800 */
[----:B0-----:R-:W2:Y:S01]  /*1d180*/  LDL R22, [R1+0x2a8c] ;  /* 0x002a8c0001167983 */ /* 0x001ea20000100800 */
[--C-:B------:R-:W-:Y:S01]  /*1d190*/  @!P2 IMAD.IADD R14, R14, 0x1, -R29.reuse ;  /* 0x000000010e0ea824 */ /* 0x100fe200078e0a1d */
[----:B------:R-:W-:Y:S01]  /*1d1a0*/  ISETP.GT.U32.AND P2, PT, R29, R20, PT ;  /* 0x000000141d00720c */ /* 0x000fe20003f44070 */
[--C-:B------:R-:W-:Y:S01]  /*1d1b0*/  @!P3 IMAD.IADD R13, R13, 0x1, -R29.reuse ;  /* 0x000000010d0db824 */ /* 0x100fe200078e0a1d */
[----:B------:R-:W-:Y:S01]  /*1d1c0*/  ISETP.GT.U32.AND P3, PT, R29, R19, PT ;  /* 0x000000131d00720c */ /* 0x000fe20003f64070 */
[----:B------:R-:W-:Y:S01]  /*1d1d0*/  @!P1 IMAD.IADD R21, R21, 0x1, -R29 ;  /* 0x0000000115159824 */ /* 0x000fe200078e0a1d */
[----:B------:R-:W-:-:S02]  /*1d1e0*/  ISETP.GT.U32.AND P0, PT, R29, R16, PT ;  /* 0x000000101d00720c */ /* 0x000fc40003f04070 */
[C---:B------:R-:W-:Y:S02]  /*1d1f0*/  ISETP.GT.U32.AND P1, PT, R29.reuse, R15, PT ;  /* 0x0000000f1d00720c */ /* 0x040fe40003f24070 */
[C---:B------:R-:W-:Y:S01]  /*1d200*/  ISETP.GT.U32.AND P6, PT, R29.reuse, R14, PT ;  /* 0x0000000e1d00720c */ /* 0x040fe20003fc4070 */
        /* <DEDUP_REMOVED lines=12> */
[----:B------:R-:W0:Y:S01]  /*1d2d0*/  S2R R27, SR_TID.X ;  /* 0x00000000001b7919 */ /* 0x000e220000002100 */
        /* <DEDUP_REMOVED lines=25> */
[C---:B------:R-:W-:Y:S01]  /*1d470*/  ISETP.GT.U32.AND P0, PT, R29.reuse, R8, PT ;  /* 0x000000081d00720c */ /* 0x040fe20003f04070 */
[----:B------:R-:W-:Y:S01]  /*1d480*/  @!P1 IMAD.IADD R0, R0, 0x1, -R29 ;  /* 0x0000000100009824 */ /* 0x000fe200078e0a1d */
[----:B------:R-:W-:Y:S01]  /*1d490*/  ISETP.GT.U32.AND P1, PT, R29, R7, PT ;  /* 0x000000071d00720c */ /* 0x000fe20003f24070 */
[----:B0-----:R-:W-:-:S02]  /*1d4a0*/  IMAD.SHL.U32 R27, R27, 0x40, RZ ;  /* 0x000000401b1b7824 */ /* 0x001fc400078e00ff */
[--C-:B------:R-:W-:Y:S01]  /*1d4b0*/  @!P6 IMAD.IADD R28, R28, 0x1, -R29.reuse ;  /* 0x000000011c1ce824 */ /* 0x100fe200078e0a1d */
[C---:B------:R-:W-:Y:S01]  /*1d4c0*/  ISETP.GT.U32.AND P6, PT, R29.reuse, R0, PT ;  /* 0x000000001d00720c */ /* 0x040fe20003fc4070 */
[--C-:B------:R-:W-:Y:S01]  /*1d4d0*/  @!P4 IMAD.IADD R10, R10, 0x1, -R29.reuse ;  /* 0x000000010a0ac824 */ /* 0x100fe200078e0a1d */
[C---:B------:R-:W-:Y:S01]  /*1d4e0*/  ISETP.GT.U32.AND P4, PT, R29.reuse, R4, PT ;  /* 0x000000041d00720c */ /* 0x040fe20003f84070 */
[--C-:B------:R-:W-:Y:S01]  /*1d4f0*/  @!P2 IMAD.IADD R12, R12, 0x1, -R29.reuse ;  /* 0x000000010c0ca824 */ /* 0x100fe200078e0a1d */
[----:B------:R-:W-:Y:S01]  /*1d500*/  ISETP.GT.U32.AND P2, PT, R29, R6, PT ;  /* 0x000000061d00720c */ /* 0x000fe20003f44070 */
[--C-:B------:R-:W-:Y:S01]  /*1d510*/  @!P3 IMAD.IADD R11, R11, 0x1, -R29.reuse ;  /* 0x000000010b0bb824 */ /* 0x100fe200078e0a1d */
[----:B------:R-:W-:Y:S01]  /*1d520*/  ISETP.GT.U32.AND P3, PT, R29, R5, PT ;  /* 0x000000051d00720c */ /* 0x000fe20003f64070 */
[--C-:B------:R-:W-:Y:S01]  /*1d530*/  @!P5 IMAD.IADD R9, R9, 0x1, -R29.reuse ;  /* 0x000000010909d824 */ /* 0x100fe200078e0a1d */
[C---:B------:R-:W-:Y:S01]  /*1d540*/  ISETP.GT.U32.AND P5, PT, R29.reuse, R3, PT ;  /* 0x000000031d00720c */ /* 0x040fe20003fa4070 */
[--C-:B------:R-:W-:Y:S01]  /*1d550*/  @!P0 IMAD.IADD R8, R8, 0x1, -R29.reuse ;  /* 0x0000000108088824 */ /* 0x100fe200078e0a1d */
[----:B------:R-:W-:Y:S01]  /*1d560*/  ISETP.GT.U32.AND P0, PT, R29, R2, PT ;  /* 0x000000021d00720c */ /* 0x000fe20003f04070 */
[----:B------:R-:W-:Y:S01]  /*1d570*/  @!P1 IMAD.IADD R7, R7, 0x1, -R29 ;  /* 0x0000000107079824 */ /* 0x000fe200078e0a1d */
[----:B------:R-:W-:Y:S01]  /*1d580*/  ISETP.GT.U32.AND P1, PT, R29, R28, PT ;  /* 0x0000001c1d00720c */ /* 0x000fe20003f24070 */
[----:B--2---:R0:W-:Y:S04]  /*1d590*/  STL [R1+0x2c9c], R22 ;  /* 0x002c9c1601007387 */ /* 0x0041e80000100800 */
[----:B------:R-:W-:Y:S01]  /*1d5a0*/  STL [R1+0x2c80], R21 ;  /* 0x002c801501007387 */ /* 0x000fe20000100800 */
[----:B0-----:R-:W-:-:S03]  /*1d5b0*/  IMAD.MOV.U32 R22, RZ, RZ, 0x7f ;  /* 0x0000007fff167424 */ /* 0x001fc600078e00ff */
[----:B------:R-:W-:Y:S02]  /*1d5c0*/  STL [R1+0x2c84], R20 ;  /* 0x002c841401007387 */ /* 0x000fe40000100800 */
[----:B------:R-:W-:Y:S02]  /*1d5d0*/  IADD3 R22, R22, c[0x0][0x180], RZ ;  /* 0x0000600016167a10 */ /* 0x000fe40007ffe0ff */
[----:B------:R-:W-:Y:S02]  /*1d5e0*/  STL [R1+0x2c88], R19 ;  /* 0x002c881301007387 */ /* 0x000fe40000100800 */
[----:B------:R-:W-:Y:S02]  /*1d5f0*/  SHF.R.S32.HI R23, RZ, 0x1f, R22 ;  /* 0x0000001fff177819 */ /* 0x000fe40000011416 */
[----:B------:R0:W-:Y:S02]  /*1d600*/  STL [R1+0x2c8c], R18 ;  /* 0x002c8c1201007387 */ /* 0x0001e40000100800 */
[----:B------:R-:W-:-:S02]  /*1d610*/  LEA.HI R23, R23, R22, RZ, 0x7 ;  /* 0x0000001617177211 */ /* 0x000fc400078f38ff */
[----:B0-----:R-:W2:Y:S04]  /*1d620*/  LDL.LU R18, [R1+0x798] ;  /* 0x0007980001127983 */ /* 0x001ea80000300800 */
[----:B------:R0:W-:Y:S04]  /*1d630*/  STL [R1+0x2c90], R17 ;  /* 0x002c901101007387 */ /* 0x0001e80000100800 */
[----:B------:R-:W3:Y:S04]  /*1d640*/  LDL R26, [R1+0x2aa4] ;  /* 0x002aa400011a7983 */ /* 0x000ee80000100800 */
[----:B------:R-:W4:Y:S01]  /*1d650*/  LDL R24, [R1+0x2ab0] ;  /* 0x002ab00001187983 */ /* 0x000f220000100800 */
[----:B0-----:R-:W-:-:S05]  /*1d660*/  LOP3.LUT R17, R27, 0x1800, RZ, 0xc0, !PT ;  /* 0x000018001b117812 */ /* 0x001fca00078ec0ff */
[----:B------:R0:W-:Y:S04]  /*1d670*/  STL [R1+0x22c8], R17 ;  /* 0x0022c81101007387 */ /* 0x0001e80000100800 */
[----:B------:R-:W5:Y:S04]  /*1d680*/  LDL R19, [R1+0x2abc] ;  /* 0x002abc0001137983 */ /* 0x000f680000100800 */
[----:B------:R-:W2:Y:S04]  /*1d690*/  LDL R27, [R1+0x2ac4] ;  /* 0x002ac400011b7983 */ /* 0x000ea80000100800 */
[----:B------:R-:W2:Y:S04]  /*1d6a0*/  LDL R25, [R1+0x2ac0] ;  /* 0x002ac00001197983 */ /* 0x000ea80000100800 */
[----:B------:R-:W2:Y:S04]  /*1d6b0*/  LDL R20, [R1+0x2ab8] ;  /* 0x002ab80001147983 */ /* 0x000ea80000100800 */
[----:B------:R-:W2:Y:S04]  /*1d6c0*/  LDL R29, [R1+0x22c8] ;  /* 0x0022c800011d7983 */ /* 0x000ea80000100800 */
[----:B------:R-:W2:Y:S04]  /*1d6d0*/  LDL.LU R22, [R1+0x2c9c] ;  /* 0x002c9c0001167983 */ /* 0x000ea80000300800 */
[----:B------:R-:W2:Y:S04]  /*1d6e0*/  LDL.LU R23, [R1+0x2c98] ;  /* 0x002c980001177983 */ /* 0x000ea80000300800 */
[----:B0-----:R-:W0:Y:S02]  /*1d6f0*/  S2R R17, SR_TID.X ;  /* 0x0000000000117919 */ /* 0x001e240000002100 */
[----:B0-----:R-:W-:-:S05]  /*1d700*/  LOP3.LUT R21, R17, 0x7, RZ, 0xc0, !PT ;  /* 0x0000000711157812 */ /* 0x001fca00078ec0ff */
[----:B------:R-:W-:-:S05]  /*1d710*/  IMAD.SHL.U32 R21, R21, 0x100, RZ ;  /* 0x0000010015157824 */ /* 0x000fca00078e00ff */
[----:B--2---:R-:W-:Y:S02]  /*1d720*/  LOP3.LUT R21, R21, R29, R23, 0xfe, !PT ;  /* 0x0000001d15157212 */ /* 0x004fe400078efe17 */
[----:B------:R-:W2:Y:S01]  /*1d730*/  LDL.LU R23, [R1+0x2c94] ;  /* 0x002c940001177983 */ /* 0x000ea20000300800 */
[----:B------:R-:W-:Y:S01]  /*1d740*/  IMAD.SHL.U32 R17, R17, 0x80, RZ ;  /* 0x0000008011117824 */ /* 0x000fe200078e00ff */
[----:B------:R-:W-:-:S04]  /*1d750*/  IABS R29, c[0x0][0x17c] ;  /* 0x00005f00001d7a13 */ /* 0x000fc80000000000 */
[----:B------:R-:W-:Y:S01]  /*1d760*/  LOP3.LUT R17, R18, 0x800, R17, 0xf8, !PT ;  /* 0x0000080012117812 */ /* 0x000fe200078ef811 */
[----:B------:R0:W-:Y:S01]  /*1d770*/  STL [R1+0xbd8], R21 ;  /* 0x000bd81501007387 */ /* 0x0001e20000100800 */
[--C-:B------:R-:W-:Y:S01]  /*1d780*/  @!P2 IMAD.IADD R6, R6, 0x1, -R29.reuse ;  /* 0x000000010606a824 */ /* 0x100fe200078e0a1d */
[----:B------:R-:W-:Y:S01]  /*1d790*/  ISETP.GE.AND P2, PT, R22, RZ, PT ;  /* 0x000000ff1600720c */ /* 0x000fe20003f46270 */
[--C-:B------:R-:W-:Y:S02]  /*1d7a0*/  @!P3 IMAD.IADD R5, R5, 0x1, -R29.reuse ;  /* 0x000000010505b824 */ /* 0x100fe400078e0a1d */
[--C-:B------:R-:W-:Y:S01]  /*1d7b0*/  @!P4 IMAD.IADD R4, R4, 0x1, -R29.reuse ;  /* 0x000000010404c824 */ /* 0x100fe200078e0a1d */
[----:B---3--:R-:W-:Y:S01]  /*1d7c0*/  ISETP.GE.AND P4, PT, R26, RZ, PT ;  /* 0x000000ff1a00720c */ /* 0x008fe20003f86270 */
[----:B------:R-:W-:Y:S01]  /*1d7d0*/  @!P0 IMAD.IADD R2, R2, 0x1, -R29 ;  /* 0x0000000102028824 */ /* 0x000fe200078e0a1d */
[----:B----4-:R-:W-:Y:S01]  /*1d7e0*/  ISETP.GE.AND P0, PT, R24, RZ, PT ;  /* 0x000000ff1800720c */ /* 0x010fe20003f06270 */
[----:B0-----:R-:W3:Y:S04]  /*1d7f0*/  LDL R21, [R1+0x2ab4] ;  /* 0x002ab40001157983 */ /* 0x001ee80000100800 */
[----:B------:R0:W-:Y:S04]  /*1d800*/  STL [R1+0xbd0], R17 ;  /* 0x000bd01101007387 */ /* 0x0001e80000100800 */
[----:B------:R-:W4:Y:S04]  /*1d810*/  LDL R22, [R1+0x2aac] ;  /* 0x002aac0001167983 */ /* 0x000f280000100800 */
[----:B------:R-:W3:Y:S04]  /*1d820*/  LDL R26, [R1+0x2aa0] ;  /* 0x002aa000011a7983 */ /* 0x000ee80000100800 */
[----:B------:R-:W3:Y:S01]  /*1d830*/  LDL R24, [R1+0x2a9c] ;  /* 0x002a9c0001187983 */ /* 0x000ee20000100800 */
[----:B--2---:R-:W-:-:S03]  /*1d840*/  ISETP.GE.AND P3, PT, R23, RZ, PT ;  /* 0x000000ff1700720c */ /* 0x004fc60003f66270 */
[----:B------:R-:W2:Y:S04]  /*1d850*/  LDL R23, [R1+0x2aa8] ;  /* 0x002aa80001177983 */ /* 0x000ea80000100800 */
[----:B0-----:R-:W2:Y:S01]  /*1d860*/  LDL.LU R17, [R1+0x68] ;  /* 0x0000680001117983 */ /* 0x001ea20000300800 */
[----:B------:R-:W-:Y:S01]  /*1d870*/  @!P1 IMAD.IADD R28, R28, 0x1, -R29 ;  /* 0x000000011c1c9824 */ /* 0x000fe200078e0a1d */
[----:B------:R-:W-:Y:S02]  /*1d880*/  ISETP.GE.AND P1, PT, R27, RZ, PT ;  /* 0x000000ff1b00720c */ /* 0x000fe40003f26270 */
[----:B------:R-:W3:Y:S04]  /*1d890*/  LDL R27, [R1+0x2a94] ;  /* 0x002a9400011b7983 */ /* 0x000ee80000100800 */
[----:B------:R-:W3:Y:S01]  /*1d8a0*/  LDL.LU R18, [R1+0x64] ;  /* 0x0000640001127983 */ /* 0x000ee20000300800 */
[----:B--2---:R-:W-:Y:S01]  /*1d8b0*/  @!P2 IMAD.MOV R17, RZ, RZ, -R17 ;  /* 0x000000ffff11a224 */ /* 0x004fe200078e0a11 */
[----:B------:R-:W-:-:S02]  /*1d8c0*/  ISETP.GE.AND P2, PT, R25, RZ, PT ;  /* 0x000000ff1900720c */ /* 0x000fc40003f46270 */
[----:B------:R-:W2:Y:S04]  /*1d8d0*/  LDL R25, [R1+0x2a90] ;  /* 0x002a900001197983 */ /* 0x000ea80000100800 */
[----:B------:R0:W-:Y:S04]  /*1d8e0*/  STL [R1+0x7e0], R17 ;  /* 0x0007e01101007387 */ /* 0x0001e80000100800 */
[----:B0-----:R-:W2:Y:S01]  /*1d8f0*/  LDL.LU R17, [R1+0x60] ;  /* 0x0000600001117983 */ /* 0x001ea20000300800 */
[----:B---3--:R-:W-:Y:S01]  /*1d900*/  @!P3 IMAD.MOV R18, RZ, RZ, -R18 ;  /* 0x000000ffff12b224 */ /* 0x008fe200078e0a12 */
[----:B------:R-:W-:-:S02]  /*1d910*/  ISETP.GE.AND P3, PT, R20, RZ, PT ;  /* 0x000000ff1400720c */ /* 0x000fc40003f66270 */
[----:B------:R-:W3:Y:S04]  /*1d920*/  LDL R20, [R1+0x2a88] ;  /* 0x002a880001147983 */ /* 0x000ee80000100800 */
[----:B------:R0:W-:Y:S04]  /*1d930*/  STL [R1+0x7dc], R18 ;  /* 0x0007dc1201007387 */ /* 0x0001e80000100800 */
[----:B0-----:R-:W3:Y:S01]  /*1d940*/  LDL.LU R18, [R1+0x5c] ;  /* 0x00005c0001127983 */ /* 0x001ee20000300800 */
[----:B--2---:R-:W-:Y:S01]  /*1d950*/  @!P4 IMAD.MOV R17, RZ, RZ, -R17 ;  /* 0x000000ffff11c224 */ /* 0x004fe200078e0a11 */
[----:B------:R-:W-:-:S02]  /*1d960*/  ISETP.GE.AND P4, PT, R21, RZ, PT ;  /* 0x000000ff1500720c */ /* 0x000fc40003f86270 */
[----:B------:R-:W2:Y:S04]  /*1d970*/  LDL R21, [R1+0x2a84] ;  /* 0x002a840001157983 */ /* 0x000ea80000100800 */
[----:B------:R0:W-:Y:S04]  /*1d980*/  STL [R1+0x7d8], R17 ;  /* 0x0007d81101007387 */ /* 0x0001e80000100800 */
[----:B0-----:R-:W2:Y:S01]  /*1d990*/  LDL.LU R17, [R1+0x58] ;  /* 0x0000580001117983 */ /* 0x001ea20000300800 */
[----:B------:R-:W-:Y:S01]  /*1d9a0*/  @!P5 IMAD.IADD R3, R3, 0x1, -R29 ;  /* 0x000000010303d824 */ /* 0x000fe200078e0a1d */
[----:B-----5:R-:W-:Y:S01]  /*1d9b0*/  ISETP.GE.AND P5, PT, R19, RZ, PT ;  /* 0x000000ff1300720c */ /* 0x020fe20003fa6270 */
[----:B---3--:R-:W-:Y:S01]  /*1d9c0*/  @!P0 IMAD.MOV R18, RZ, RZ, -R18 ;  /* 0x000000ffff128224 */ /* 0x008fe200078e0a12 */
[----:B----4-:R-:W-:-:S02]  /*1d9d0*/  ISETP.GE.AND P0, PT, R22, RZ, PT ;  /* 0x000000ff1600720c */ /* 0x010fc40003f06270 */
[----:B------:R-:W3:Y:S04]  /*1d9e0*/  LDL R22, [R1+0x2a80] ;  /* 0x002a800001167983 */ /* 0x000ee80000100800 */
[----:B------:R0:W-:Y:S04]  /*1d9f0*/  STL [R1+0x7d4], R18 ;  /* 0x0007d41201007387 */ /* 0x0001e80000100800 */
[----:B0-----:R-:W4:Y:S01]  /*1da00*/  LDL.LU R18, [R1+0x54] ;  /* 0x0000540001127983 */ /* 0x001f220000300800 */
[----:B--2---:R-:W-:Y:S01]  /*1da10*/  @!P5 IMAD.MOV R17, RZ, RZ, -R17 ;  /* 0x000000ffff11d224 */ /* 0x004fe200078e0a11 */
[----:B------:R-:W-:-:S02]  /*1da20*/  ISETP.GE.AND P5, PT, R23, RZ, PT ;  /* 0x000000ff1700720c */ /* 0x000fc40003fa6270 */
[----:B------:R-:W2:Y:S04]  /*1da30*/  LDL R23, [R1+0x2a7c] ;  /* 0x002a7c0001177983 */ /* 0x000ea80000100800 */
[----:B------:R0:W-:Y:S04]  /*1da40*/  STL [R1+0x7d0], R17 ;  /* 0x0007d01101007387 */ /* 0x0001e80000100800 */
[----:B0-----:R-:W5:Y:S01]  /*1da50*/  LDL.LU R17, [R1+0x50] ;  /* 0x0000500001117983 */ /* 0x001f620000300800 */
[----:B----4-:R-:W-:Y:S01]  /*1da60*/  @!P1 IMAD.MOV R18, RZ, RZ, -R18 ;  /* 0x000000ffff129224 */ /* 0x010fe200078e0a12 */
[----:B------:R-:W-:-:S02]  /*1da70*/  ISETP.GE.AND P1, PT, R26, RZ, PT ;  /* 0x000000ff1a00720c */ /* 0x000fc40003f26270 */
[----:B------:R-:W4:Y:S04]  /*1da80*/  LDL R26, [R1+0x2a78] ;  /* 0x002a7800011a7983 */ /* 0x000f280000100800 */
[----:B------:R0:W-:Y:S04]  /*1da90*/  STL [R1+0x7cc], R18 ;  /* 0x0007cc1201007387 */ /* 0x0001e80000100800 */
[----:B0-----:R-:W2:Y:S01]  /*1daa0*/  LDL.LU R18, [R1+0x4c] ;  /* 0x00004c0001127983 */ /* 0x001ea20000300800 */
[----:B-----5:R-:W-:Y:S01]  /*1dab0*/  @!P2 IMAD.MOV R17, RZ, RZ, -R17 ;  /* 0x000000ffff11a224 */ /* 0x020fe200078e0a11 */
[----:B------:R-:W-:-:S02]  /*1dac0*/  ISETP.GE.AND P2, PT, R24, RZ, PT ;  /* 0x000000ff1800720c */ /* 0x000fc40003f46270 */
[----:B------:R-:W5:Y:S04]  /*1dad0*/  LDL R24, [R1+0x2a74] ;  /* 0x002a740001187983 */ /* 0x000f680000100800 */
[----:B------:R0:W-:Y:S04]  /*1dae0*/  STL [R1+0x7c8], R17 ;  /* 0x0007c81101007387 */ /* 0x0001e80000100800 */
[----:B0-----:R-:W3:Y:S01]  /*1daf0*/  LDL.LU R17, [R1+0x48] ;  /* 0x0000480001117983 */ /* 0x001ee20000300800 */
        /* <DEDUP_REMOVED lines=31> */
[----:B----4-:R-:W-:-:S02]  /*1dcf0*/  ISETP.GE.AND P3, PT, R26, RZ, PT ;  /* 0x000000ff1a00720c */ /* 0x010fc40003f66270 */
[----:B------:R-:W2:Y:S04]  /*1dd00*/  LDL R26, [R1+0x2a58] ;  /* 0x002a5800011a7983 */ /* 0x000ea80000100800 */
[----:B------:R0:W-:Y:S04]  /*1dd10*/  STL [R1+0x7ac], R18 ;  /* 0x0007ac1201007387 */ /* 0x0001e80000100800 */
[----:B0-----:R-:W4:Y:S01]  /*1dd20*/  LDL.LU R18, [R1+0x2c] ;  /* 0x00002c0001127983 */ /* 0x001f220000300800 */
[----:B---3--:R-:W-:Y:S01]  /*1dd30*/  @!P4 IMAD.MOV R17, RZ, RZ, -R17 ;  /* 0x000000ffff11c224 */ /* 0x008fe200078e0a11 */
[----:B-----5:R-:W-:-:S02]  /*1dd40*/  ISETP.GE.AND P4, PT, R24, RZ, PT ;  /* 0x000000ff1800720c */ /* 0x020fc40003f86270 */
[----:B------:R-:W3:Y:S04]  /*1dd50*/  LDL R24, [R1+0x2a54] ;  /* 0x002a540001187983 */ /* 0x000ee80000100800 */
        /* <DEDUP_REMOVED lines=1333> */
[----:B------:R-:W-:-:S04]  /*230b0*/  ISETP.GE.AND P1, PT, R20, RZ, PT ;  /* 0x000000ff1400720c */ /* 0x000fc80003f26270 */
[----:B------:R0:W-:Y:S04]  /*230c0*/  STL [R1+0x37c], R18 ;  /* 0x00037c1201007387 */ /* 0x0001e80000100800 */
[----:B------:R-:W2:Y:S04]  /*230d0*/  LDL R20, [R1+0x2628] ;  /* 0x0026280001147983 */ /* 0x000ea80000100800 */
        /* <DEDUP_REMOVED lines=468> */
[----:B------:R-:W4:Y:S02]  /*24e20*/  LDL R27, [R1+0x24b0] ;  /* 0x0024b000011b7983 */ /* 0x000f240000100800 */
[----:B------:R0:W-:Y:S02]  /*24e30*/  STL [R1+0x204], R18 ;  /* 0x0002041201007387 */ /* 0x0001e40000100800 */
[----:B0-----:R-:W2:Y:S01]  /*24e40*/  LDL.LU R18, [R1+0x1fc] ;  /* 0x0001fc0001127983 */ /* 0x001ea20000300800 */
[----:B-----5:R-:W-:Y:S01]  /*24e50*/  @!P5 IMAD.MOV R17, RZ, RZ, -R17 ;  /* 0x000000ffff11d224 */ /* 0x020fe200078e0a11 */
[----:B------:R-:W-:Y:S02]  /*24e60*/  ISETP.GE.AND P5, PT, R25, RZ, PT ;  /* 0x000000ff1900720c */ /* 0x000fe40003fa6270 */
[----:B------:R-:W5:Y:S02]  /*24e70*/  LDL R25, [R1+0x24ac] ;  /* 0x0024ac0001197983 */ /* 0x000f640000100800 */
[----:B------:R0:W-:Y:S02]  /*24e80*/  STL [R1+0x200], R17 ;  /* 0x0002001101007387 */ /* 0x0001e40000100800 */
[----:B0-----:R-:W3:Y:S01]  /*24e90*/  LDL.LU R17, [R1+0x1f8] ;  /* 0x0001f80001117983 */ /* 0x001ee20000300800 */
[----:B--2---:R-:W-:Y:S01]  /*24ea0*/  @!P1 IMAD.MOV R18, RZ, RZ, -R18 ;  /* 0x000000ffff129224 */ /* 0x004fe200078e0a12 */
[----:B------:R-:W-:-:S02]  /*24eb0*/  ISETP.GE.AND P1, PT, R20, RZ, PT ;  /* 0x000000ff1400720c */ /* 0x000fc40003f26270 */
[----:B------:R-:W2:Y:S02]  /*24ec0*/  LDL R20, [R1+0x24a8] ;  /* 0x0024a80001147983 */ /* 0x000ea40000100800 */
[----:B------:R0:W-:Y:S02]  /*24ed0*/  STL [R1+0x1fc], R18 ;  /* 0x0001fc1201007387 */ /* 0x0001e40000100800 */
[----:B0-----:R-:W2:Y:S01]  /*24ee0*/  LDL.LU R18, [R1+0x1d8] ;  /* 0x0001d80001127983 */ /* 0x001ea20000300800 */
[----:B---3--:R-:W-:Y:S01]  /*24ef0*/  @!P2 IMAD.MOV R17, RZ, RZ, -R17 ;  /* 0x000000ffff11a224 */ /* 0x008fe200078e0a11 */
[----:B------:R-:W-:Y:S02]  /*24f00*/  ISETP.GE.AND P2, PT, R21, RZ, PT ;  /* 0x000000ff1500720c */ /* 0x000fe40003f46270 */
[----:B------:R-:W3:Y:S02]  /*24f10*/  LDL R21, [R1+0x24a4] ;  /* 0x0024a40001157983 */ /* 0x000ee40000100800 */
        /* <DEDUP_REMOVED lines=23> */
[----:B----4-:R-:W-:-:S02]  /*25090*/  ISETP.GE.AND P1, PT, R27, RZ, PT ;  /* 0x000000ff1b00720c */ /* 0x010fc40003f26270 */
[----:B------:R-:W2:Y:S02]  /*250a0*/  LDL R27, [R1+0x2490] ;  /* 0x00249000011b7983 */ /* 0x000ea40000100800 */
[----:B------:R0:W-:Y:S02]  /*250b0*/  STL [R1+0x1e4], R18 ;  /* 0x0001e41201007387 */ /* 0x0001e40000100800 */
[----:B0-----:R-:W4:Y:S01]  /*250c0*/  LDL.LU R18, [R1+0x1c4] ;  /* 0x0001c40001127983 */ /* 0x001f220000300800 */
[----:B---3--:R-:W-:Y:S01]  /*250d0*/  @!P2 IMAD.MOV R17, RZ, RZ, -R17 ;  /* 0x000000ffff11a224 */ /* 0x008fe200078e0a11 */
[----:B-----5:R-:W-:Y:S02]  /*250e0*/  ISETP.GE.AND P2, PT, R25, RZ, PT ;  /* 0x000000ff1900720c */ /* 0x020fe40003f46270 */
[----:B------:R-:W3:Y:S02]  /*250f0*/  LDL R25, [R1+0x248c] ;  /* 0x00248c0001197983 */ /* 0x000ee40000100800 */
[----:B------:R0:W-:Y:S02]  /*25100*/  STL [R1+0x1e0], R17 ;  /* 0x0001e01101007387 */ /* 0x0001e40000100800 */
        /* <DEDUP_REMOVED lines=382> */
[----:B------:R-:W-:-:S04]  /*268f0*/  ISETP.GE.AND P1, PT, R26, RZ, PT ;  /* 0x000000ff1a00720c */ /* 0x000fc80003f26270 */
[----:B------:R0:W-:Y:S04]  /*26900*/  STL [R1+0x5c], R18 ;  /* 0x00005c1201007387 */ /* 0x0001e80000100800 */
[----:B0-----:R-:W2:Y:S01]  /*26910*/  LDL.LU R18, [R1+0x150] ;  /* 0x0001500001127983 */ /* 0x001ea20000300800 */
[----:B------:R-:W4:Y:S02]  /*26920*/  LDL R26, [R1+0x2360] ;  /* 0x00236000011a7983 */ /* 0x000f240000100800 */
[----:B---3--:R-:W-:-:S05]  /*26930*/  @!P2 IMAD.MOV R17, RZ, RZ, -R17 ;  /* 0x000000ffff11a224 */ /* 0x008fca00078e0a11 */
[----:B------:R0:W-:Y:S04]  /*26940*/  STL [R1+0x58], R17 ;  /* 0x0000581101007387 */ /* 0x0001e80000100800 */
[----:B0-----:R-:W3:Y:S01]  /*26950*/  LDL.LU R17, [R1+0x104] ;  /* 0x0001040001117983 */ /* 0x001ee20000300800 */
[----:B--2---:R-:W-:Y:S01]  /*26960*/  @!P3 IMAD.MOV R18, RZ, RZ, -R18 ;  /* 0x000000ffff12b224 */ /* 0x004fe200078e0a12 */
[----:B------:R-:W-:Y:S02]  /*26970*/  ISETP.GE.AND P2, PT, R24, RZ, PT ;  /* 0x000000ff1800720c */ /* 0x000fe40003f46270 */
[----:B------:R-:W2:Y:S02]  /*26980*/  LDL R24, [R1+0x235c] ;  /* 0x00235c0001187983 */ /* 0x000ea40000100800 */
[----:B------:R0:W-:Y:S01]  /*26990*/  STL [R1+0x54], R18 ;  /* 0x0000541201007387 */ /* 0x0001e20000100800 */
[----:B----4-:R-:W-:Y:S01]  /*269a0*/  ISETP.GE.AND P3, PT, R27, RZ, PT ;  /* 0x000000ff1b00720c */ /* 0x010fe20003f66270 */
[----:B0-----:R-:W4:Y:S01]  /*269b0*/  LDL.LU R18, [R1+0x108] ;  /* 0x0001080001127983 */ /* 0x001f220000300800 */
[----:B------:R-:W2:Y:S02]  /*269c0*/  LDL R27, [R1+0x2358] ;  /* 0x00235800011b7983 */ /* 0x000ea40000100800 */
[----:B---3--:R-:W-:-:S05]  /*269d0*/  @!P4 IMAD.MOV R17, RZ, RZ, -R17 ;  /* 0x000000ffff11c224 */ /* 0x008fca00078e0a11 */
[----:B------:R0:W-:Y:S04]  /*269e0*/  STL [R1+0x50], R17 ;  /* 0x0000501101007387 */ /* 0x0001e80000100800 */
[----:B0-----:R-:W3:Y:S01]  /*269f0*/  LDL.LU R17, [R1+0x110] ;  /* 0x0001100001117983 */ /* 0x001ee20000300800 */
[----:B----4-:R-:W-:Y:S01]  /*26a00*/  @!P0 IMAD.MOV R18, RZ, RZ, -R18 ;  /* 0x000000ffff128224 */ /* 0x010fe200078e0a12 */
[----:B-----5:R-:W-:Y:S02]  /*26a10*/  ISETP.GE.AND P4, PT, R25, RZ, PT ;  /* 0x000000ff1900720c */ /* 0x020fe40003f86270 */
[----:B------:R-:W4:Y:S01]  /*26a20*/  LDL R25, [R1+0x2354] ;  /* 0x0023540001197983 */ /* 0x000f220000100800 */
[----:B------:R-:W5:Y:S02]  /*26a30*/  LDL.LU R19, [R1+0x128] ;  /* 0x0001280001137983 */ /* 0x000f640000300800 */
[----:B------:R0:W-:Y:S02]  /*26a40*/  STL [R1+0x4c], R18 ;  /* 0x00004c1201007387 */ /* 0x0001e40000100800 */
[----:B0-----:R-:W2:Y:S01]  /*26a50*/  LDL R18, [R1+0x2350] ;  /* 0x0023500001127983 */ /* 0x001ea20000100800 */
[----:B---3--:R-:W-:-:S05]  /*26a60*/  @!P5 IMAD.MOV R17, RZ, RZ, -R17 ;  /* 0x000000ffff11d224 */ /* 0x008fca00078e0a11 */
[----:B------:R0:W-:Y:S04]  /*26a70*/  STL [R1+0x48], R17 ;  /* 0x0000481101007387 */ /* 0x0001e80000100800 */
[----:B0-----:R-:W3:Y:S01]  /*26a80*/  LDL.LU R17, [R1+0x118] ;  /* 0x0001180001117983 */ /* 0x001ee20000300800 */
[----:B-----5:R-:W-:Y:S01]  /*26a90*/  @!P1 IMAD.MOV R19, RZ, RZ, -R19 ;  /* 0x000000ffff139224 */ /* 0x020fe200078e0a13 */
[----:B------:R-:W-:Y:S02]  /*26aa0*/  ISETP.GE.AND P5, PT, R21, RZ, PT ;  /* 0x000000ff1500720c */ /* 0x000fe40003fa6270 */
[----:B------:R-:W-:Y:S02]  /*26ab0*/  ISETP.GE.AND P0, PT, R20, RZ, PT ;  /* 0x000000ff1400720c */ /* 0x000fe40003f06270 */
[----:B------:R0:W-:Y:S04]  /*26ac0*/  STL [R1+0x44], R19 ;  /* 0x0000441301007387 */ /* 0x0001e80000100800 */
[----:B0-----:R-:W5:Y:S01]  /*26ad0*/  LDL R19, [R1+0x234c] ;  /* 0x00234c0001137983 */ /* 0x001f620000100800 */
[----:B------:R-:W2:Y:S02]  /*26ae0*/  LDL.LU R21, [R1+0xc8] ;  /* 0x0000c80001157983 */ /* 0x000ea40000300800 */
[----:B------:R-:W4:Y:S02]  /*26af0*/  LDL R20, [R1+0x2348] ;  /* 0x0023480001147983 */ /* 0x000f240000100800 */
[----:B---3--:R-:W-:Y:S01]  /*26b00*/  @!P2 IMAD.MOV R17, RZ, RZ, -R17 ;  /* 0x000000ffff11a224 */ /* 0x008fe200078e0a11 */
[----:B------:R-:W-:-:S02]  /*26b10*/  ISETP.GE.AND P2, PT, R23, RZ, PT ;  /* 0x000000ff1700720c */ /* 0x000fc40003f46270 */
[----:B------:R-:W3:Y:S02]  /*26b20*/  LDL R23, [R1+0x2344] ;  /* 0x0023440001177983 */ /* 0x000ee40000100800 */
[----:B------:R0:W-:Y:S02]  /*26b30*/  STL [R1+0x40], R17 ;  /* 0x0000401101007387 */ /* 0x0001e40000100800 */
[----:B0-----:R-:W3:Y:S01]  /*26b40*/  LDL.LU R17, [R1+0xcc] ;  /* 0x0000cc0001117983 */ /* 0x001ee20000300800 */
[----:B--2---:R-:W-:Y:S01]  /*26b50*/  @!P3 IMAD.MOV R21, RZ, RZ, -R21 ;  /* 0x000000ffff15b224 */ /* 0x004fe200078e0a15 */
[----:B------:R-:W-:Y:S02]  /*26b60*/  ISETP.GE.AND P3, PT, R26, RZ, PT ;  /* 0x000000ff1a00720c */ /* 0x000fe40003f66270 */
[----:B------:R-:W-:Y:S02]  /*26b70*/  ISETP.GE.AND P1, PT, R22, RZ, PT ;  /* 0x000000ff1600720c */ /* 0x000fe40003f26270 */
[----:B------:R0:W-:Y:S04]  /*26b80*/  STL [R1+0x3c], R21 ;  /* 0x00003c1501007387 */ /* 0x0001e80000100800 */
[----:B0-----:R-:W2:Y:S01]  /*26b90*/  LDL R21, [R1+0x2340] ;  /* 0x0023400001157983 */ /* 0x001ea20000100800 */
[----:B------:R-:W2:Y:S02]  /*26ba0*/  LDL.LU R26, [R1+0xd0] ;  /* 0x0000d000011a7983 */ /* 0x000ea40000300800 */
[----:B------:R-:W4:Y:S02]  /*26bb0*/  LDL R22, [R1+0x233c] ;  /* 0x00233c0001167983 */ /* 0x000f240000100800 */
[----:B---3--:R-:W-:-:S05]  /*26bc0*/  @!P4 IMAD.MOV R17, RZ, RZ, -R17 ;  /* 0x000000ffff11c224 */ /* 0x008fca00078e0a11 */
[----:B------:R0:W-:Y:S04]  /*26bd0*/  STL [R1+0x38], R17 ;  /* 0x0000381101007387 */ /* 0x0001e80000100800 */
[----:B0-----:R-:W3:Y:S01]  /*26be0*/  LDL.LU R17, [R1+0xf0] ;  /* 0x0000f00001117983 */ /* 0x001ee20000300800 */
[----:B------:R-:W-:Y:S01]  /*26bf0*/  ISETP.GE.AND P4, PT, R24, RZ, PT ;  /* 0x000000ff1800720c */ /* 0x000fe20003f86270 */
[----:B------:R-:W-:Y:S02]  /*26c00*/  @!P6 IMAD.IADD R0, R0, 0x1, -R29 ;  /* 0x000000010000e824 */ /* 0x000fe400078e0a1d */
[----:B------:R-:W4:Y:S02]  /*26c10*/  LDL R24, [R1+0x2338] ;  /* 0x0023380001187983 */ /* 0x000f240000100800 */
[----:B--2---:R-:W-:Y:S01]  /*26c20*/  @!P0 IMAD.MOV R26, RZ, RZ, -R26 ;  /* 0x000000ffff1a8224 */ /* 0x004fe200078e0a1a */
[----:B------:R-:W-:-:S02]  /*26c30*/  ISETP.GE.AND P0, PT, R27, RZ, PT ;  /* 0x000000ff1b00720c */ /* 0x000fc40003f06270 */
[----:B------:R-:W2:Y:S01]  /*26c40*/  LDL R27, [R1+0x2334] ;  /* 0x00233400011b7983 */ /* 0x000ea20000100800 */
[----:B------:R-:W2:Y:S02]  /*26c50*/  LDL.LU R29, [R1+0xd8] ;  /* 0x0000d800011d7983 */ /* 0x000ea40000300800 */
[----:B------:R0:W-:Y:S02]  /*26c60*/  STL [R1+0x34], R26 ;  /* 0x0000341a01007387 */ /* 0x0001e40000100800 */
[----:B0-----:R-:W5:Y:S01]  /*26c70*/  LDL R26, [R1+0x2330] ;  /* 0x00233000011a7983 */ /* 0x001f620000100800 */
[----:B---3--:R-:W-:-:S05]  /*26c80*/  @!P5 IMAD.MOV R17, RZ, RZ, -R17 ;  /* 0x000000ffff11d224 */ /* 0x008fca00078e0a11 */
[----:B------:R0:W-:Y:S04]  /*26c90*/  STL [R1+0x30], R17 ;  /* 0x0000301101007387 */ /* 0x0001e80000100800 */
[----:B0-----:R-:W3:Y:S01]  /*26ca0*/  LDL.LU R17, [R1+0x24] ;  /* 0x0000240001117983 */ /* 0x001ee20000300800 */
[----:B--2---:R-:W-:Y:S01]  /*26cb0*/  @!P1 IMAD.MOV R29, RZ, RZ, -R29 ;  /* 0x000000ffff1d9224 */ /* 0x004fe200078e0a1d */
[----:B----4-:R-:W-:Y:S02]  /*26cc0*/  ISETP.GE.AND P5, PT, R25, RZ, PT ;  /* 0x000000ff1900720c */ /* 0x010fe40003fa6270 */
[----:B------:R-:W-:Y:S01]  /*26cd0*/  ISETP.GE.AND P1, PT, R18, RZ, PT ;  /* 0x000000ff1200720c */ /* 0x000fe20003f26270 */
[----:B------:R-:W2:Y:S01]  /*26ce0*/  LDL R25, [R1+0x232c] ;  /* 0x00232c0001197983 */ /* 0x000ea20000100800 */
[----:B------:R-:W4:Y:S02]  /*26cf0*/  LDL.LU R18, [R1+0x20] ;  /* 0x0000200001127983 */ /* 0x000f240000300800 */
[----:B------:R0:W-:Y:S02]  /*26d00*/  STL [R1+0x2c], R29 ;  /* 0x00002c1d01007387 */ /* 0x0001e40000100800 */
[----:B0-----:R-:W2:Y:S01]  /*26d10*/  LDL R29, [R1+0x2328] ;  /* 0x00232800011d7983 */ /* 0x001ea20000100800 */
[----:B---3--:R-:W-:Y:S01]  /*26d20*/  @!P2 IMAD.MOV R17, RZ, RZ, -R17 ;  /* 0x000000ffff11a224 */ /* 0x008fe200078e0a11 */
[----:B-----5:R-:W-:-:S04]  /*26d30*/  ISETP.GE.AND P2, PT, R19, RZ, PT ;  /* 0x000000ff1300720c */ /* 0x020fc80003f46270 */
[----:B------:R0:W-:Y:S04]  /*26d40*/  STL [R1+0x28], R17 ;  /* 0x0000281101007387 */ /* 0x0001e80000100800 */
[----:B0-----:R-:W3:Y:S01]  /*26d50*/  LDL.LU R17, [R1+0x2c90] ;  /* 0x002c900001117983 */ /* 0x001ee20000300800 */
[----:B------:R-:W5:Y:S02]  /*26d60*/  LDL.LU R19, [R1+0x1c] ;  /* 0x00001c0001137983 */ /* 0x000f640000300800 */
[----:B----4-:R-:W-:Y:S01]  /*26d70*/  @!P3 IMAD.MOV R18, RZ, RZ, -R18 ;  /* 0x000000ffff12b224 */ /* 0x010fe200078e0a12 */
[----:B------:R-:W-:-:S04]  /*26d80*/  ISETP.GE.AND P3, PT, R20, RZ, PT ;  /* 0x000000ff1400720c */ /* 0x000fc80003f66270 */
[----:B------:R0:W-:Y:S04]  /*26d90*/  STL [R1+0x24], R18 ;  /* 0x0000241201007387 */ /* 0x0001e80000100800 */
[----:B0-----:R-:W4:Y:S01]  /*26da0*/  LDL.LU R18, [R1+0x2c8c] ;  /* 0x002c8c0001127983 */ /* 0x001f220000300800 */
[----:B------:R-:W2:Y:S02]  /*26db0*/  LDL.LU R20, [R1+0x18] ;  /* 0x0000180001147983 */ /* 0x000ea40000300800 */
[----:B-----5:R-:W-:Y:S01]  /*26dc0*/  @!P4 IMAD.MOV R19, RZ, RZ, -R19 ;  /* 0x000000ffff13c224 */ /* 0x020fe200078e0a13 */
[----:B------:R-:W-:-:S04]  /*26dd0*/  ISETP.GE.AND P4, PT, R23, RZ, PT ;  /* 0x000000ff1700720c */ /* 0x000fc80003f86270 */
[----:B------:R0:W-:Y:S04]  /*26de0*/  STL [R1+0x20], R19 ;  /* 0x0000201301007387 */ /* 0x0001e80000100800 */
[----:B0-----:R-:W5:Y:S01]  /*26df0*/  LDL.LU R19, [R1+0x2c88] ;  /* 0x002c880001137983 */ /* 0x001f620000300800 */
[----:B------:R-:W3:Y:S02]  /*26e00*/  LDL.LU R23, [R1+0x14] ;  /* 0x0000140001177983 */ /* 0x000ee40000300800 */
[----:B--2---:R-:W-:Y:S01]  /*26e10*/  @!P0 IMAD.MOV R20, RZ, RZ, -R20 ;  /* 0x000000ffff148224 */ /* 0x004fe200078e0a14 */
[----:B------:R-:W-:-:S04]  /*26e20*/  ISETP.GE.AND P0, PT, R21, RZ, PT ;  /* 0x000000ff1500720c */ /* 0x000fc80003f06270 */
[----:B------:R0:W-:Y:S04]  /*26e30*/  STL [R1+0x1c], R20 ;  /* 0x00001c1401007387 */ /* 0x0001e80000100800 */
[----:B0-----:R-:W2:Y:S01]  /*26e40*/  LDL.LU R20, [R1+0x2c84] ;  /* 0x002c840001147983 */ /* 0x001ea20000300800 */
[----:B------:R-:W2:Y:S02]  /*26e50*/  LDL.LU R21, [R1+0x10] ;  /* 0x0000100001157983 */ /* 0x000ea40000300800 */
[----:B---3--:R-:W-:Y:S01]  /*26e60*/  @!P5 IMAD.MOV R23, RZ, RZ, -R23 ;  /* 0x000000ffff17d224 */ /* 0x008fe200078e0a17 */
[----:B------:R-:W-:-:S04]  /*26e70*/  ISETP.GE.AND P5, PT, R22, RZ, PT ;  /* 0x000000ff1600720c */ /* 0x000fc80003fa6270 */
[----:B------:R0:W-:Y:S04]  /*26e80*/  STL [R1+0x18], R23 ;  /* 0x0000181701007387 */ /* 0x0001e80000100800 */
[----:B0-----:R-:W3:Y:S01]  /*26e90*/  LDL R23, [R1+0x231c] ;  /* 0x00231c0001177983 */ /* 0x001ee20000100800 */
        /* <DEDUP_REMOVED lines=9> */
[----:B0-----:R-:W3:Y:S01]  /*26f30*/  LDL.LU R22, [R1+0x2c7c] ;  /* 0x002c7c0001167983 */ /* 0x001ee20000300800 */
[----:B------:R-:W3:Y:S02]  /*26f40*/  LDL.LU R27, [R1+0x4] ;  /* 0x00000400011b7983 */ /* 0x000ee40000300800 */
[----:B--2---:R-:W-:Y:S01]  /*26f50*/  @!P3 IMAD.MOV R24, RZ, RZ, -R24 ;  /* 0x000000ffff18b224 */ /* 0x004fe200078e0a18 */
[----:B------:R-:W-:-:S04]  /*26f60*/  ISETP.GE.AND P3, PT, R26, RZ, PT ;  /* 0x000000ff1a00720c */ /* 0x000fc80003f66270 */
[----:B------:R0:W-:Y:S04]  /*26f70*/  STL [R1+0xc], R24 ;  /* 0x00000c1801007387 */ /* 0x0001e80000100800 */
[----:B0-----:R-:W2:Y:S01]  /*26f80*/  LDL.LU R24, [R1+0x2c78] ;  /* 0x002c780001187983 */ /* 0x001ea20000300800 */
[----:B------:R-:W2:Y:S02]  /*26f90*/  LDL.LU R26, [R1] ;  /* 0x00000000011a7983 */ /* 0x000ea40000300800 */
[----:B---3--:R-:W-:-:S05]  /*26fa0*/  @!P4 IMAD.MOV R27, RZ, RZ, -R27 ;  /* 0x000000ffff1bc224 */ /* 0x008fca00078e0a1b */
[----:B------:R0:W-:Y:S04]  /*26fb0*/  STL [R1+0x8], R27 ;  /* 0x0000081b01007387 */ /* 0x0001e80000100800 */
[----:B0-----:R-:W3:Y:S01]  /*26fc0*/  LDL.LU R27, [R1+0x2c74] ;  /* 0x002c7400011b7983 */ /* 0x001ee20000300800 */
[----:B--2---:R-:W-:Y:S01]  /*26fd0*/  @!P0 IMAD.MOV R26, RZ, RZ, -R26 ;  /* 0x000000ffff1a8224 */ /* 0x004fe200078e0a1a */
[----:B------:R-:W-:Y:S01]  /*26fe0*/  ISETP.GE.AND P4, PT, R25, RZ, PT ;  /* 0x000000ff1900720c */ /* 0x000fe20003f86270 */
[----:B---3--:R-:W-:Y:S02]  /*26ff0*/  IMAD.MOV.U32 R25, RZ, RZ, R27 ;  /* 0x000000ffff197224 */ /* 0x008fe400078e001b */
[----:B------:R-:W2:Y:S01]  /*27000*/  LDL R27, [R1+0x2324] ;  /* 0x00232400011b7983 */ /* 0x000ea20000100800 */
[----:B------:R0:W-:Y:S03]  /*27010*/  STL [R1+0x4], R26 ;  /* 0x0000041a01007387 */ /* 0x0001e60000100800 */
[----:B0-----:R-:W3:Y:S01]  /*27020*/  LDL.LU R26, [R1+0x2c70] ;  /* 0x002c7000011a7983 */ /* 0x001ee20000300800 */
[----:B------:R-:W-:Y:S01]  /*27030*/  @!P5 IMAD.MOV R25, RZ, RZ, -R25 ;  /* 0x000000ffff19d224 */ /* 0x000fe200078e0a19 */
[----:B------:R-:W-:Y:S01]  /*27040*/  ISETP.GE.AND P0, PT, R29, RZ, PT ;  /* 0x000000ff1d00720c */ /* 0x000fe20003f06270 */
[----:B---3--:R-:W-:-:S02]  /*27050*/  IMAD.MOV.U32 R29, RZ, RZ, R26 ;  /* 0x000000ffff1d7224 */ /* 0x008fc400078e001a */
[----:B------:R-:W3:Y:S01]  /*27060*/  LDL R26, [R1+0x2320] ;  /* 0x00232000011a7983 */ /* 0x000ee20000100800 */
[----:B------:R0:W-:Y:S03]  /*27070*/  STL [R1], R25 ;  /* 0x0000001901007387 */ /* 0x0001e60000100800 */
[----:B0-----:R-:W4:Y:S01]  /*27080*/  LDL.LU R25, [R1+0x2c6c] ;  /* 0x002c6c0001197983 */ /* 0x001f220000300800 */
[----:B--2---:R-:W-:Y:S01]  /*27090*/  ISETP.GE.AND P5, PT, R27, RZ, PT ;  /* 0x000000ff1b00720c */ /* 0x004fe20003fa6270 */
[----:B------:R-:W-:Y:S01]  /*270a0*/  @!P1 IMAD.MOV R29, RZ, RZ, -R29 ;  /* 0x000000ffff1d9224 */ /* 0x000fe200078e0a1d */
[----:B---3--:R-:W-:Y:S01]  /*270b0*/  ISETP.GE.AND P1, PT, R26, RZ, PT ;  /* 0x000000ff1a00720c */ /* 0x008fe20003f26270 */
[----:B------:R-:W-:Y:S02]  /*270c0*/  IMAD.MOV.U32 R26, RZ, RZ, R24 ;  /* 0x000000ffff1a7224 */ /* 0x000fe400078e0018 */
[----:B----4-:R-:W-:-:S02]  /*270d0*/  IMAD.MOV.U32 R27, RZ, RZ, R25 ;  /* 0x000000ffff1b7224 */ /* 0x010fc400078e0019 */
[----:B------:R-:W2:Y:S02]  /*270e0*/  LDL R25, [R1+0x2308] ;  /* 0x0023080001197983 */ /* 0x000ea40000100800 */
[----:B------:R-:W-:Y:S02]  /*270f0*/  @!P2 IMAD.MOV R27, RZ, RZ, -R27 ;  /* 0x000000ffff1ba224 */ /* 0x000fe400078e0a1b */
[----:B------:R0:W-:Y:S01]  /*27100*/  STL [R1+0x2b48], R29 ;  /* 0x002b481d01007387 */ /* 0x0001e20000100800 */
[----:B------:R-:W3:Y:S01]  /*27110*/  LDL R24, [R1+0x2310] ;  /* 0x0023100001187983 */ /* 0x000ee20000100800 */
[----:B------:R-:W-:-:S03]  /*27120*/  ISETP.GE.AND P2, PT, R23, RZ, PT ;  /* 0x000000ff1700720c */ /* 0x000fc60003f46270 */
[----:B0-----:R-:W4:Y:S01]  /*27130*/  LDL R29, [R1+0x2314] ;  /* 0x00231400011d7983 */ /* 0x001f220000100800 */
[----:B------:R0:W-:Y:S03]  /*27140*/  STL [R1+0x2b4c], R27 ;  /* 0x002b4c1b01007387 */ /* 0x0001e60000100800 */
[----:B0-----:R-:W2:Y:S01]  /*27150*/  LDL R27, [R1+0x2318] ;  /* 0x00231800011b7983 */ /* 0x001ea20000100800 */
[----:B------:R-:W2:Y:S02]  /*27160*/  LDL.LU R23, [R1+0x2c68] ;  /* 0x002c680001177983 */ /* 0x000ea40000300800 */
[----:B------:R-:W-:Y:S02]  /*27170*/  @!P3 IMAD.MOV R26, RZ, RZ, -R26 ;  /* 0x000000ffff1ab224 */ /* 0x000fe400078e0a1a */
[----:B------:R-:W-:-:S03]  /*27180*/  @!P0 IMAD.MOV R22, RZ, RZ, -R22 ;  /* 0x000000ffff168224 */ /* 0x000fc600078e0a16 */
[----:B------:R0:W-:Y:S04]  /*27190*/  STL [R1+0x2b50], R26 ;  /* 0x002b501a01007387 */ /* 0x0001e80000100800 */
[----:B0-----:R-:W3:Y:S01]  /*271a0*/  LDL R26, [R1+0x2300] ;  /* 0x00230000011a7983 */ /* 0x001ee20000100800 */
[----:B--2---:R-:W-:Y:S01]  /*271b0*/  @!P4 IMAD.MOV R23, RZ, RZ, -R23 ;  /* 0x000000ffff17c224 */ /* 0x004fe200078e0a17 */
[----:B------:R-:W-:Y:S02]  /*271c0*/  ISETP.GE.AND P3, PT, R27, RZ, PT ;  /* 0x000000ff1b00720c */ /* 0x000fe40003f66270 */
[----:B----4-:R-:W-:Y:S01]  /*271d0*/  ISETP.GE.AND P4, PT, R29, RZ, PT ;  /* 0x000000ff1d00720c */ /* 0x010fe20003f86270 */
[----:B------:R-:W2:Y:S01]  /*271e0*/  LDL R27, [R1+0x22fc] ;  /* 0x0022fc00011b7983 */ /* 0x000ea20000100800 */
[----:B------:R0:W-:Y:S02]  /*271f0*/  STL [R1+0x2b54], R23 ;  /* 0x002b541701007387 */ /* 0x0001e40000100800 */
[----:B------:R-:W4:Y:S01]  /*27200*/  LDL R29, [R1+0x22f8] ;  /* 0x0022f800011d7983 */ /* 0x000f220000100800 */
[----:B0-----:R-:W2:Y:S01]  /*27210*/  LDL R23, [R1+0x2304] ;  /* 0x0023040001177983 */ /* 0x001ea20000100800 */
[----:B------:R0:W-:Y:S03]  /*27220*/  STL [R1+0x2b58], R22 ;  /* 0x002b581601007387 */ /* 0x0001e60000100800 */
[----:B0-----:R-:W2:Y:S01]  /*27230*/  LDL R22, [R1+0x230c] ;  /* 0x00230c0001167983 */ /* 0x001ea20000100800 */
[----:B---3--:R-:W-:-:S02]  /*27240*/  ISETP.GE.AND P0, PT, R24, RZ, PT ;  /* 0x000000ff1800720c */ /* 0x008fc40003f06270 */
[----:B------:R-:W3:Y:S02]  /*27250*/  LDL R24, [R1+0x22f4] ;  /* 0x0022f40001187983 */ /* 0x000ee40000100800 */
[----:B------:R-:W-:Y:S02]  /*27260*/  @!P5 IMAD.MOV R21, RZ, RZ, -R21 ;  /* 0x000000ffff15d224 */ /* 0x000fe400078e0a15 */
[----:B------:R-:W-:Y:S02]  /*27270*/  @!P1 IMAD.MOV R20, RZ, RZ, -R20 ;  /* 0x000000ffff149224 */ /* 0x000fe400078e0a14 */
[----:B-----5:R-:W-:Y:S02]  /*27280*/  @!P2 IMAD.MOV R19, RZ, RZ, -R19 ;  /* 0x000000ffff13a224 */ /* 0x020fe400078e0a13 */
[----:B------:R-:W-:Y:S01]  /*27290*/  @!P3 IMAD.MOV R18, RZ, RZ, -R18 ;  /* 0x000000ffff12b224 */ /* 0x000fe200078e0a12 */
[----:B------:R-:W-:Y:S01]  /*272a0*/  ISETP.GE.AND P1, PT, R25, RZ, PT ;  /* 0x000000ff1900720c */ /* 0x000fe20003f26270 */
[----:B------:R0:W-:Y:S01]  /*272b0*/  STL [R1+0x2b5c], R21 ;  /* 0x002b5c1501007387 */ /* 0x0001e20000100800 */
[----:B------:R-:W-:Y:S02]  /*272c0*/  STL [R1+0x2b60], R20 ;  /* 0x002b601401007387 */ /* 0x000fe40000100800 */
[----:B------:R-:W5:Y:S02]  /*272d0*/  LDL R25, [R1+0x22f0] ;  /* 0x0022f00001197983 */ /* 0x000f640000100800 */
[----:B------:R-:W-:Y:S01]  /*272e0*/  @!P4 IMAD.MOV R17, RZ, RZ, -R17 ;  /* 0x000000ffff11c224 */ /* 0x000fe200078e0a11 */
[----:B------:R-:W-:Y:S01]  /*272f0*/  STL [R1+0x2b64], R19 ;  /* 0x002b641301007387 */ /* 0x000fe20000100800 */
[----:B------:R-:W-:Y:S01]  /*27300*/  @!P0 IMAD.MOV R16, RZ, RZ, -R16 ;  /* 0x000000ffff108224 */ /* 0x000fe200078e0a10 */
[----:B------:R-:W-:-:S02]  /*27310*/  ISETP.GE.AND P3, PT, R26, RZ, PT ;  /* 0x000000ff1a00720c */ /* 0x000fc40003f66270 */
[----:B0-----:R-:W5:Y:S01]  /*27320*/  LDL R21, [R1+0x22ec] ;  /* 0x0022ec0001157983 */ /* 0x001f620000100800 */
[----:B----4-:R-:W-:Y:S02]  /*27330*/  ISETP.GE.AND P0, PT, R29, RZ, PT ;  /* 0x000000ff1d00720c */ /* 0x010fe40003f06270 */
[----:B--2---:R-:W-:Y:S02]  /*27340*/  ISETP.GE.AND P2, PT, R23, RZ, PT ;  /* 0x000000ff1700720c */ /* 0x004fe40003f46270 */
[----:B------:R-:W-:Y:S02]  /*27350*/  ISETP.GE.AND P5, PT, R22, RZ, PT ;  /* 0x000000ff1600720c */ /* 0x000fe40003fa6270 */
[----:B------:R-:W2:Y:S01]  /*27360*/  LDL R22, [R1+0x22e8] ;  /* 0x0022e80001167983 */ /* 0x000ea20000100800 */
[----:B------:R-:W-:Y:S02]  /*27370*/  STL [R1+0x2b68], R18 ;  /* 0x002b681201007387 */ /* 0x000fe40000100800 */
[----:B------:R-:W4:Y:S02]  /*27380*/  LDL R23, [R1+0x22e4] ;  /* 0x0022e40001177983 */ /* 0x000f240000100800 */
[----:B------:R-:W-:Y:S01]  /*27390*/  STL [R1+0x2b6c], R17 ;  /* 0x002b6c1101007387 */ /* 0x000fe20000100800 */
[----:B------:R-:W2:Y:S01]  /*273a0*/  LDL R26, [R1+0x22e0] ;  /* 0x0022e000011a7983 */ /* 0x000ea20000100800 */
[----:B------:R-:W-:Y:S02]  /*273b0*/  STL [R1+0x2b70], R16 ;  /* 0x002b701001007387 */ /* 0x000fe40000100800 */
[----:B------:R-:W2:Y:S02]  /*273c0*/  LDL R29, [R1+0x22dc] ;  /* 0x0022dc00011d7983 */ /* 0x000ea40000100800 */
[----:B------:R-:W-:Y:S01]  /*273d0*/  @!P5 IMAD.MOV R15, RZ, RZ, -R15 ;  /* 0x000000ffff0fd224 */ /* 0x000fe200078e0a0f */
[----:B---3--:R-:W-:-:S04]  /*273e0*/  ISETP.GE.AND P5, PT, R24, RZ, PT ;  /* 0x000000ff1800720c */ /* 0x008fc80003fa6270 */
[----:B------:R-:W-:Y:S01]  /*273f0*/  STL [R1+0x2b74], R15 ;  /* 0x002b740f01007387 */ /* 0x000fe20000100800 */
[----:B------:R-:W3:Y:S01]  /*27400*/  LDL R24, [R1+0x22d8] ;  /* 0x0022d80001187983 */ /* 0x000ee20000100800 */
[----:B------:R-:W-:Y:S01]  /*27410*/  ISETP.GE.AND P4, PT, R27, RZ, PT ;  /* 0x000000ff1b00720c */ /* 0x000fe20003f86270 */
[----:B------:R-:W-:-:S06]  /*27420*/  @!P1 IMAD.MOV R14, RZ, RZ, -R14 ;  /* 0x000000ffff0e9224 */ /* 0x000fcc00078e0a0e */
[----:B------:R-:W-:Y:S01]  /*27430*/  @!P5 IMAD.MOV R9, RZ, RZ, -R9 ;  /* 0x000000ffff09d224 */ /* 0x000fe200078e0a09 */
[----:B-----5:R-:W-:Y:S01]  /*27440*/  ISETP.GE.AND P1, PT, R25, RZ, PT ;  /* 0x000000ff1900720c */ /* 0x020fe20003f26270 */
[----:B------:R-:W-:Y:S01]  /*27450*/  @!P2 IMAD.MOV R13, RZ, RZ, -R13 ;  /* 0x000000ffff0da224 */ /* 0x000fe200078e0a0d */
[----:B------:R-:W-:Y:S01]  /*27460*/  ISETP.GE.AND P2, PT, R21, RZ, PT ;  /* 0x000000ff1500720c */ /* 0x000fe20003f46270 */
[----:B------:R-:W-:Y:S01]  /*27470*/  @!P3 IMAD.MOV R12, RZ, RZ, -R12 ;  /* 0x000000ffff0cb224 */ /* 0x000fe200078e0a0c */
[----:B------:R-:W5:Y:S01]  /*27480*/  LDL R27, [R1+0xbdc] ;  /* 0x000bdc00011b7983 */ /* 0x000f620000100800 */
[----:B------:R-:W-:Y:S02]  /*27490*/  @!P4 IMAD.MOV R11, RZ, RZ, -R11 ;  /* 0x000000ffff0bc224 */ /* 0x000fe400078e0a0b */
[----:B------:R-:W-:Y:S02]  /*274a0*/  STL [R1+0x2b78], R14 ;  /* 0x002b780e01007387 */ /* 0x000fe40000100800 */
[----:B------:R-:W-:Y:S01]  /*274b0*/  @!P0 IMAD.MOV R10, RZ, RZ, -R10 ;  /* 0x000000ffff0a8224 */ /* 0x000fe200078e0a0a */
[----:B------:R-:W5:Y:S01]  /*274c0*/  LDL R25, [R1+0x22d4] ;  /* 0x0022d40001197983 */ /* 0x000f620000100800 */
[----:B------:R-:W-:Y:S02]  /*274d0*/  STL [R1+0x2b7c], R13 ;  /* 0x002b7c0d01007387 */ /* 0x000fe40000100800 */
[----:B------:R-:W-:Y:S02]  /*274e0*/  STL [R1+0x2b80], R12 ;  /* 0x002b800c01007387 */ /* 0x000fe40000100800 */
[----:B------:R-:W-:Y:S02]  /*274f0*/  STL [R1+0x2b84], R11 ;  /* 0x002b840b01007387 */ /* 0x000fe40000100800 */
[----:B------:R-:W-:-:S02]  /*27500*/  @!P1 IMAD.MOV R8, RZ, RZ, -R8 ;  /* 0x000000ffff089224 */ /* 0x000fc400078e0a08 */
[----:B------:R-:W-:Y:S01]  /*27510*/  @!P2 IMAD.MOV R7, RZ, RZ, -R7 ;  /* 0x000000ffff07a224 */ /* 0x000fe200078e0a07 */
[----:B------:R-:W-:Y:S01]  /*27520*/  STL [R1+0x2b88], R10 ;  /* 0x002b880a01007387 */ /* 0x000fe20000100800 */
[----:B------:R-:W-:Y:S02]  /*27530*/  STL [R1+0x2b8c], R9 ;  /* 0x002b8c0901007387 */ /* 0x000fe40000100800 */
[----:B------:R-:W-:Y:S01]  /*27540*/  STL [R1+0x2b90], R8 ;  /* 0x002b900801007387 */ /* 0x000fe20000100800 */
[----:B------:R0:W-:Y:S01]  /*27550*/  STL [R1+0x2b94], R7 ;  /* 0x002b940701007387 */ /* 0x0001e20000100800 */
[----:B--2---:R-:W-:-:S03]  /*27560*/  ISETP.GE.AND P5, PT, R29, RZ, PT ;  /* 0x000000ff1d00720c */ /* 0x004fc60003fa6270 */
[----:B------:R-:W1:Y:S01]  /*27570*/  S2R R29, SR_TID.X ;  /* 0x00000000001d7919 */ /* 0x000e620000002100 */
[----:B------:R-:W-:Y:S02]  /*27580*/  ISETP.GE.AND P3, PT, R22, RZ, PT ;  /* 0x000000ff1600720c */ /* 0x000fe40003f66270 */
[----:B----4-:R-:W-:Y:S02]  /*27590*/  ISETP.GE.AND P4, PT, R23, RZ, PT ;  /* 0x000000ff1700720c */ /* 0x010fe40003f86270 */
[----:B---3--:R-:W-:-:S09]  /*275a0*/  ISETP.GE.AND P2, PT, R24, RZ, PT ;  /* 0x000000ff1800720c */ /* 0x008fd20003f46270 */
[----:B------:R-:W-:Y:S02]  /*275b0*/  @!P3 IMAD.MOV R6, RZ, RZ, -R6 ;  /* 0x000000ffff06b224 */ /* 0x000fe400078e0a06 */
[----:B------:R-:W-:Y:S01]  /*275c0*/  @!P4 IMAD.MOV R5, RZ, RZ, -R5 ;  /* 0x000000ffff05c224 */ /* 0x000fe200078e0a05 */
[----:B-1----:R-:W-:Y:S02]  /*275d0*/  LOP3.LUT R29, R29, 0x7f, RZ, 0xc0, !PT ;  /* 0x0000007f1d1d7812 */ /* 0x002fe400078ec0ff */
[----:B------:R-:W-:Y:S03]  /*275e0*/  STL [R1+0x2b98], R6 ;  /* 0x002b980601007387 */ /* 0x000fe60000100800 */
[----:B0-----:R-:W-:Y:S01]  /*275f0*/  IMAD R7, R29, c[0x0][0x18c], RZ ;  /* 0x000063001d077a24 */ /* 0x001fe200078e02ff */
[----:B------:R-:W-:Y:S04]  /*27600*/  STL [R1+0x2b9c], R5 ;  /* 0x002b9c0501007387 */ /* 0x000fe80000100800 */
[----:B------:R-:W-:-:S02]  /*27610*/  LEA R24, P6, R7, c[0x0][0x168], 0x1 ;  /* 0x00005a0007187a11 */ /* 0x000fc400078c08ff */
[----:B------:R-:W2:Y:S01]  /*27620*/  LDL.LU R7, [R1+0x7e0] ;  /* 0x0007e00001077983 */ /* 0x000ea20000300800 */
[----:B------:R-:W3:Y:S02]  /*27630*/  LDL.LU R8, [R1+0x7dc] ;  /* 0x0007dc0001087983 */ /* 0x000ee40000300800 */
[----:B------:R-:W4:Y:S02]  /*27640*/  LDL.LU R9, [R1+0x7d8] ;  /* 0x0007d80001097983 */ /* 0x000f240000300800 */
[----:B------:R-:W4:Y:S01]  /*27650*/  LDL.LU R10, [R1+0x7d4] ;  /* 0x0007d400010a7983 */ /* 0x000f220000300800 */
[----:B------:R-:W4:Y:S01]  /*27660*/  LDL.LU R11, [R1+0x7d0] ;  /* 0x0007d000010b7983 */ /* 0x000f220000300800 */
[----:B------:R-:W4:Y:S02]  /*27670*/  LDL.LU R12, [R1+0x7cc] ;  /* 0x0007cc00010c7983 */ /* 0x000f240000300800 */
        /* <DEDUP_REMOVED lines=10> */
[----:B------:R-:W-:Y:S01]  /*27720*/  ISETP.GE.AND P0, PT, R26, RZ, PT ;  /* 0x000000ff1a00720c */ /* 0x000fe20003f06270 */
[----:B------:R-:W4:Y:S01]  /*27730*/  LDL.LU R23, [R1+0x7a0] ;  /* 0x0007a00001177983 */ /* 0x000f220000300800 */
[----:B------:R-:W4:Y:S01]  /*27740*/  LDL.LU R26, [R1+0x79c] ;  /* 0x00079c00011a7983 */ /* 0x000f220000300800 */
[----:B-----5:R-:W-:-:S02]  /*27750*/  ISETP.GE.AND P1, PT, R27, RZ, PT ;  /* 0x000000ff1b00720c */ /* 0x020fc40003f26270 */
[----:B------:R-:W-:Y:S01]  /*27760*/  ISETP.GE.AND P3, PT, R25, RZ, PT ;  /* 0x000000ff1900720c */ /* 0x000fe20003f66270 */
[----:B------:R-:W-:Y:S01]  /*27770*/  @!P5 IMAD.MOV R3, RZ, RZ, -R3 ;  /* 0x000000ffff03d224 */ /* 0x000fe200078e0a03 */
[----:B------:R-:W5:Y:S01]  /*27780*/  LDL.LU R27, [R1+0x798] ;  /* 0x00079800011b7983 */ /* 0x000f620000300800 */
[----:B------:R-:W5:Y:S02]  /*27790*/  LDL.LU R29, [R1+0x794] ;  /* 0x00079400011d7983 */ /* 0x000f640000300800 */
[----:B------:R-:W-:Y:S01]  /*277a0*/  @!P2 IMAD.MOV R0, RZ, RZ, -R0 ;  /* 0x000000ffff00a224 */ /* 0x000fe200078e0a00 */
[----:B------:R-:W-:Y:S02]  /*277b0*/  ISETP.NE.AND P4, PT, RZ, c[0x0][0x17c], PT ;  /* 0x00005f00ff007a0c */ /* 0x000fe40003f85270 */
[----:B------:R-:W-:Y:S01]  /*277c0*/  @!P0 IMAD.MOV R4, RZ, RZ, -R4 ;  /* 0x000000ffff048224 */ /* 0x000fe200078e0a04 */
[----:B------:R-:W-:Y:S02]  /*277d0*/  LOP3.LUT R25, RZ, c[0x0][0x17c], RZ, 0x33, !PT ;  /* 0x00005f00ff197a12 */ /* 0x000fe400078e33ff */
[----:B------:R-:W-:Y:S01]  /*277e0*/  @!P1 IMAD.MOV R2, RZ, RZ, -R2 ;  /* 0x000000ffff029224 */ /* 0x000fe200078e0a02 */
[----:B------:R-:W-:Y:S01]  /*277f0*/  STL [R1+0x2b00], R24 ;  /* 0x002b001801007387 */ /* 0x000fe20000100800 */
[----:B------:R-:W-:Y:S02]  /*27800*/  STL [R1+0x2ba0], R4 ;  /* 0x002ba00401007387 */ /* 0x000fe40000100800 */
[----:B------:R-:W-:Y:S02]  /*27810*/  STL [R1+0x2ba4], R3 ;  /* 0x002ba40301007387 */ /* 0x000fe40000100800 */
[----:B------:R-:W-:Y:S01]  /*27820*/  @!P3 IMAD.MOV R28, RZ, RZ, -R28 ;  /* 0x000000ffff1cb224 */ /* 0x000fe200078e0a1c */
[----:B------:R2:W-:Y:S01]  /*27830*/  STL [R1+0x2ba8], R2 ;  /* 0x002ba80201007387 */ /* 0x0005e20000100800 */
[----:B------:R3:W-:Y:S03]  /*27840*/  STL [R1+0x2bac], R0 ;  /* 0x002bac0001007387 */ /* 0x0007e60000100800 */
[----:B------:R-:W-:Y:S01]  /*27850*/  STL [R1+0x2bb0], R28 ;  /* 0x002bb01c01007387 */ /* 0x000fe20000100800 */
[----:B--2---:R-:W-:-:S02]  /*27860*/  SEL R2, R25, R7, !P4 ;  /* 0x0000000719027207 */ /* 0x004fc40006000000 */
[C---:B---3--:R-:W-:Y:S02]  /*27870*/  SEL R0, R25.reuse, R8, !P4 ;  /* 0x0000000819007207 */ /* 0x048fe40006000000 */
[C---:B----4-:R-:W-:Y:S01]  /*27880*/  SEL R3, R25.reuse, R9, !P4 ;  /* 0x0000000919037207 */ /* 0x050fe20006000000 */
[----:B------:R0:W-:Y:S02]  /*27890*/  STL [R1+0x8e0], R2 ;  /* 0x0008e00201007387 */ /* 0x0001e40000100800 */
[----:B------:R1:W-:Y:S02]  /*278a0*/  STL [R1+0x8dc], R0 ;  /* 0x0008dc0001007387 */ /* 0x0003e40000100800 */
[----:B------:R2:W-:Y:S01]  /*278b0*/  STL [R1+0x8d8], R3 ;  /* 0x0008d80301007387 */ /* 0x0005e20000100800 */
[C---:B0-----:R-:W-:Y:S02]  /*278c0*/  SEL R2, R25.reuse, R10, !P4 ;  /* 0x0000000a19027207 */ /* 0x041fe40006000000 */
[----:B-1----:R-:W-:-:S02]  /*278d0*/  SEL R0, R25, R11, !P4 ;  /* 0x0000000b19007207 */ /* 0x002fc40006000000 */
[C---:B--2---:R-:W-:Y:S01]  /*278e0*/  SEL R3, R25.reuse, R12, !P4 ;  /* 0x0000000c19037207 */ /* 0x044fe20006000000 */
[----:B------:R0:W-:Y:S02]  /*278f0*/  STL [R1+0x8d4], R2 ;  /* 0x0008d40201007387 */ /* 0x0001e40000100800 */
[----:B------:R1:W-:Y:S02]  /*27900*/  STL [R1+0x8d0], R0 ;  /* 0x0008d00001007387 */ /* 0x0003e40000100800 */
[----:B------:R2:W-:Y:S01]  /*27910*/  STL [R1+0x8cc], R3 ;  /* 0x0008cc0301007387 */ /* 0x0005e20000100800 */
[C---:B0-----:R-:W-:Y:S02]  /*27920*/  SEL R2, R25.reuse, R13, !P4 ;  /* 0x0000000d19027207 */ /* 0x041fe40006000000 */
[C---:B-1----:R-:W-:Y:S02]  /*27930*/  SEL R0, R25.reuse, R14, !P4 ;  /* 0x0000000e19007207 */ /* 0x042fe40006000000 */
[C---:B--2---:R-:W-:Y:S01]  /*27940*/  SEL R3, R25.reuse, R15, !P4 ;  /* 0x0000000f19037207 */ /* 0x044fe20006000000 */
[----:B------:R0:W-:Y:S02]  /*27950*/  STL [R1+0x8c8], R2 ;  /* 0x0008c80201007387 */ /* 0x0001e40000100800 */
[----:B------:R1:W-:Y:S02]  /*27960*/  STL [R1+0x8c4], R0 ;  /* 0x0008c40001007387 */ /* 0x0003e40000100800 */
[----:B------:R2:W-:Y:S01]  /*27970*/  STL [R1+0x8c0], R3 ;  /* 0x0008c00301007387 */ /* 0x0005e20000100800 */
[----:B0-----:R-:W-:-:S02]  /*27980*/  SEL R2, R25, R16, !P4 ;  /* 0x0000001019027207 */ /* 0x001fc40006000000 */
[C---:B-1----:R-:W-:Y:S02]  /*27990*/  SEL R0, R25.reuse, R17, !P4 ;  /* 0x0000001119007207 */ /* 0x042fe40006000000 */
[C---:B--2---:R-:W-:Y:S01]  /*279a0*/  SEL R3, R25.reuse, R18, !P4 ;  /* 0x0000001219037207 */ /* 0x044fe20006000000 */
        /* <DEDUP_REMOVED lines=14> */
[----:B------:R-:W-:Y:S01]  /*27a90*/  STL [R1+0x89c], R3 ;  /* 0x00089c0301007387 */ /* 0x000fe20000100800 */
[----:B------:R-:W2:Y:S01]  /*27aa0*/  LDL.LU R28, [R1+0x784] ;  /* 0x00078400011c7983 */ /* 0x000ea20000300800 */
[----:B-----5:R-:W-:-:S02]  /*27ab0*/  SEL R2, R25, R27, !P4 ;  /* 0x0000001b19027207 */ /* 0x020fc40006000000 */
[----:B0-----:R-:W-:-:S03]  /*27ac0*/  SEL R0, R25, R29, !P4 ;  /* 0x0000001d19007207 */ /* 0x001fc60006000000 */
[----:B------:R-:W-:Y:S04]  /*27ad0*/  STL [R1+0x898], R2 ;  /* 0x0008980201007387 */ /* 0x000fe80000100800 */
[----:B--2---:R0:W-:Y:S01]  /*27ae0*/  STL [R1+0x2c5c], R28 ;  /* 0x002c5c1c01007387 */ /* 0x0041e20000100800 */
[----:B------:R-:W-:Y:S03]  /*27af0*/  STL [R1+0x894], R0 ;  /* 0x0008940001007387 */ /* 0x000fe60000100800 */
[----:B0-----:R-:W2:Y:S04]  /*27b00*/  LDL.LU R28, [R1+0x788] ;  /* 0x00078800011c7983 */ /* 0x001ea80000300800 */
[----:B--2---:R0:W-:Y:S04]  /*27b10*/  STL [R1+0x2c60], R28 ;  /* 0x002c601c01007387 */ /* 0x0041e80000100800 */
[----:B0-----:R-:W2:Y:S04]  /*27b20*/  LDL.LU R28, [R1+0x78c] ;  /* 0x00078c00011c7983 */ /* 0x001ea80000300800 */
[----:B--2---:R0:W-:Y:S04]  /*27b30*/  STL [R1+0x2c64], R28 ;  /* 0x002c641c01007387 */ /* 0x0041e80000100800 */
[----:B0-----:R-:W2:Y:S01]  /*27b40*/  LDL.LU R28, [R1+0x790] ;  /* 0x00079000011c7983 */ /* 0x001ea20000300800 */
[----:B------:R-:W3:Y:S02]  /*27b50*/  LDL.LU R0, [R1+0x780] ;  /* 0x0007800001007983 */ /* 0x000ee40000300800 */
[----:B------:R-:W4:Y:S02]  /*27b60*/  LDL.LU R2, [R1+0x77c] ;  /* 0x00077c0001027983 */ /* 0x000f240000300800 */
[----:B------:R-:W5:Y:S01]  /*27b70*/  LDL.LU R3, [R1+0x778] ;  /* 0x0007780001037983 */ /* 0x000f620000300800 */
[----:B------:R-:W3:Y:S01]  /*27b80*/  LDL.LU R4, [R1+0x774] ;  /* 0x0007740001047983 */ /* 0x000ee20000300800 */
[----:B------:R-:W3:Y:S02]  /*27b90*/  LDL.LU R24, [R1+0x770] ;  /* 0x0007700001187983 */ /* 0x000ee40000300800 */
[----:B------:R-:W3:Y:S02]  /*27ba0*/  LDL.LU R5, [R1+0x76c] ;  /* 0x00076c0001057983 */ /* 0x000ee40000300800 */
[----:B------:R-:W3:Y:S01]  /*27bb0*/  LDL.LU R6, [R1+0x768] ;  /* 0x0007680001067983 */ /* 0x000ee20000300800 */
        /* <DEDUP_REMOVED lines=20> */
[----:B--2---:R-:W-:-:S05]  /*27d00*/  SEL R28, R25, R28, !P4 ;  /* 0x0000001c191c7207 */ /* 0x004fca0006000000 */
[----:B------:R0:W-:Y:S04]  /*27d10*/  STL [R1+0x890], R28 ;  /* 0x0008901c01007387 */ /* 0x0001e80000100800 */
[----:B0-----:R-:W2:Y:S02]  /*27d20*/  LDL.LU R28, [R1+0x2c64] ;  /* 0x002c6400011c7983 */ /* 0x001ea40000300800 */
[----:B--2---:R-:W-:-:S05]  /*27d30*/  SEL R28, R25, R28, !P4 ;  /* 0x0000001c191c7207 */ /* 0x004fca0006000000 */
[----:B------:R0:W-:Y:S04]  /*27d40*/  STL [R1+0x88c], R28 ;  /* 0x00088c1c01007387 */ /* 0x0001e80000100800 */
[----:B0-----:R-:W2:Y:S02]  /*27d50*/  LDL.LU R28, [R1+0x2c60] ;  /* 0x002c6000011c7983 */ /* 0x001ea40000300800 */
[----:B--2---:R-:W-:-:S05]  /*27d60*/  SEL R28, R25, R28, !P4 ;  /* 0x0000001c191c7207 */ /* 0x004fca0006000000 */
[----:B------:R0:W-:Y:S04]  /*27d70*/  STL [R1+0x888], R28 ;  /* 0x0008881c01007387 */ /* 0x0001e80000100800 */
[----:B0-----:R-:W2:Y:S01]  /*27d80*/  LDL.LU R28, [R1+0x2c5c] ;  /* 0x002c5c00011c7983 */ /* 0x001ea20000300800 */
[C---:B----4-:R-:W-:Y:S02]  /*27d90*/  SEL R2, R25.reuse, R2, !P4 ;  /* 0x0000000219027207 */ /* 0x050fe40006000000 */
[----:B--2---:R-:W-:-:S05]  /*27da0*/  SEL R28, R25, R28, !P4 ;  /* 0x0000001c191c7207 */ /* 0x004fca0006000000 */
[----:B------:R3:W-:Y:S02]  /*27db0*/  STL [R1+0x884], R28 ;  /* 0x0008841c01007387 */ /* 0x0007e40000100800 */
[C---:B---3--:R-:W-:Y:S01]  /*27dc0*/  SEL R28, R25.reuse, R0, !P4 ;  /* 0x00000000191c7207 */ /* 0x048fe20006000000 */
[C---:B-----5:R-:W-:Y:S01]  /*27dd0*/  SEL R0, R25.reuse, R3, !P4 ;  /* 0x0000000319007207 */ /* 0x060fe20006000000 */
[----:B------:R-:W-:-:S03]  /*27de0*/  SEL R3, R25, R4, !P4 ;  /* 0x0000000419037207 */ /* 0x000fc60006000000 */
[----:B------:R-:W-:Y:S01]  /*27df0*/  STL [R1+0x880], R28 ;  /* 0x0008801c01007387 */ /* 0x000fe20000100800 */
        /* <DEDUP_REMOVED lines=44> */
[----:B------:R-:W-:Y:S02]  /*280c0*/  STL [R1+0x820], R3 ;  /* 0x0008200301007387 */ /* 0x000fe40000100800 */
[----:B------:R-:W2:Y:S01]  /*280d0*/  LDL.LU R28, [R1+0x708] ;  /* 0x00070800011c7983 */ /* 0x000ea20000300800 */
[----:B0-----:R-:W-:-:S02]  /*280e0*/  SEL R2, R25, R27, !P4 ;  /* 0x0000001b19027207 */ /* 0x001fc40006000000 */
[----:B-1----:R-:W-:-:S03]  /*280f0*/  SEL R0, R25, R29, !P4 ;  /* 0x0000001d19007207 */ /* 0x002fc60006000000 */
        /* <DEDUP_REMOVED lines=1321> */
[----:B------:R-:W3:Y:S01]  /*2d390*/  LDL.LU R24, [R1] ;  /* 0x0000000001187983 */ /* 0x000ee20000300800 */
        /* <DEDUP_REMOVED lines=9> */
[C---:B---3--:R-:W-:Y:S02]  /*2d430*/  SEL R0, R25.reuse, R0, !P4 ;  /* 0x0000000019007207 */ /* 0x048fe40006000000 */
[C---:B----4-:R-:W-:Y:S02]  /*2d440*/  SEL R2, R25.reuse, R2, !P4 ;  /* 0x0000000219027207 */ /* 0x050fe40006000000 */
[C---:B-----5:R-:W-:Y:S02]  /*2d450*/  SEL R3, R25.reuse, R3, !P4 ;  /* 0x0000000319037207 */ /* 0x060fe40006000000 */
[----:B------:R-:W-:-:S02]  /*2d460*/  SEL R4, R25, R4, !P4 ;  /* 0x0000000419047207 */ /* 0x000fc40006000000 */
[C---:B------:R-:W-:Y:S02]  /*2d470*/  SEL R5, R25.reuse, R5, !P4 ;  /* 0x0000000519057207 */ /* 0x040fe40006000000 */
[C---:B------:R-:W-:Y:S02]  /*2d480*/  SEL R6, R25.reuse, R6, !P4 ;  /* 0x0000000619067207 */ /* 0x040fe40006000000 */
[C---:B------:R-:W-:Y:S02]  /*2d490*/  SEL R7, R25.reuse, R7, !P4 ;  /* 0x0000000719077207 */ /* 0x040fe40006000000 */
[C---:B------:R-:W-:Y:S02]  /*2d4a0*/  SEL R8, R25.reuse, R8, !P4 ;  /* 0x0000000819087207 */ /* 0x040fe40006000000 */
[C---:B------:R-:W-:Y:S02]  /*2d4b0*/  SEL R9, R25.reuse, R9, !P4 ;  /* 0x0000000919097207 */ /* 0x040fe40006000000 */
        /* <DEDUP_REMOVED lines=17> */
[----:B--2---:R-:W-:-:S05]  /*2d5d0*/  SEL R28, R25, R28, !P4 ;  /* 0x0000001c191c7207 */ /* 0x004fca0006000000 */
[----:B------:R0:W-:Y:S04]  /*2d5e0*/  STL [R1+0xe8], R28 ;  /* 0x0000e81c01007387 */ /* 0x0001e80000100800 */
[----:B0-----:R-:W2:Y:S01]  /*2d5f0*/  LDL.LU R28, [R1+0x2bb0] ;  /* 0x002bb000011c7983 */ /* 0x001ea20000300800 */
[----:B------:R0:W-:Y:S03]  /*2d600*/  STL [R1+0xe4], R0 ;  /* 0x0000e40001007387 */ /* 0x0001e60000100800 */
[----:B0-----:R-:W3:Y:S01]  /*2d610*/  LDL.LU R0, [R1+0x2bac] ;  /* 0x002bac0001007983 */ /* 0x001ee20000300800 */
[----:B------:R0:W-:Y:S03]  /*2d620*/  STL [R1+0xe0], R2 ;  /* 0x0000e00201007387 */ /* 0x0001e60000100800 */
[----:B0-----:R-:W4:Y:S01]  /*2d630*/  LDL.LU R2, [R1+0x2ba8] ;  /* 0x002ba80001027983 */ /* 0x001f220000300800 */
[----:B------:R0:W-:Y:S03]  /*2d640*/  STL [R1+0xdc], R3 ;  /* 0x0000dc0301007387 */ /* 0x0001e60000100800 */
[----:B0-----:R-:W5:Y:S01]  /*2d650*/  LDL.LU R3, [R1+0x2ba4] ;  /* 0x002ba40001037983 */ /* 0x001f620000300800 */
[----:B------:R0:W-:Y:S03]  /*2d660*/  STL [R1+0xd8], R4 ;  /* 0x0000d80401007387 */ /* 0x0001e60000100800 */
[----:B0-----:R-:W2:Y:S01]  /*2d670*/  LDL.LU R4, [R1+0x2ba0] ;  /* 0x002ba00001047983 */ /* 0x001ea20000300800 */
        /* <DEDUP_REMOVED lines=41> */
[----:B0-----:R-:W3:Y:S01]  /*2d910*/  LDL.LU R27, [R1+0x2b4c] ;  /* 0x002b4c00011b7983 */ /* 0x001ee20000300800 */
[----:B------:R0:W-:Y:S03]  /*2d920*/  STL [R1+0x80], R29 ;  /* 0x0000801d01007387 */ /* 0x0001e60000100800 */
[----:B0-----:R-:W4:Y:S01]  /*2d930*/  LDL.LU R29, [R1+0x2b48] ;  /* 0x002b4800011d7983 */ /* 0x001f220000300800 */
[----:B------:R-:W-:-:S05]  /*2d940*/  SEL R24, R25, R24, !P4 ;  /* 0x0000001819187207 */ /* 0x000fca0006000000 */
[----:B------:R4:W-:Y:S01]  /*2d950*/  STL [R1+0x7c], R24 ;  /* 0x00007c1801007387 */ /* 0x0009e20000100800 */
[C---:B--2---:R-:W-:Y:S02]  /*2d960*/  SEL R26, R25.reuse, R26, !P4 ;  /* 0x0000001a191a7207 */ /* 0x044fe40006000000 */
[C---:B---3--:R-:W-:Y:S02]  /*2d970*/  SEL R27, R25.reuse, R27, !P4 ;  /* 0x0000001b191b7207 */ /* 0x048fe40006000000 */
[----:B----4-:R-:W-:-:S05]  /*2d980*/  SEL R24, R25, R29, !P4 ;  /* 0x0000001d19187207 */ /* 0x010fca0006000000 */
[----:B------:R0:W-:Y:S01]  /*2d990*/  STL [R1+0x78], R24 ;  /* 0x0000781801007387 */ /* 0x0001e20000100800 */
[----:B------:R-:W-:Y:S02]  /*2d9a0*/  STL [R1+0x74], R27 ;  /* 0x0000741b01007387 */ /* 0x000fe40000100800 */
[----:B------:R1:W-:Y:S01]  /*2d9b0*/  STL [R1+0x70], R26 ;  /* 0x0000701a01007387 */ /* 0x0003e20000100800 */
[C---:B0-----:R-:W-:Y:S01]  /*2d9c0*/  SEL R24, R25.reuse, R23, !P4 ;  /* 0x0000001719187207 */ /* 0x041fe20006000000 */
[C---:B------:R-:W-:Y:S01]  /*2d9d0*/  SEL R23, R25.reuse, R22, !P4 ;  /* 0x0000001619177207 */ /* 0x040fe20006000000 */
[C---:B------:R-:W-:Y:S01]  /*2d9e0*/  SEL R22, R25.reuse, R21, !P4 ;  /* 0x0000001519167207 */ /* 0x040fe20006000000 */
[C---:B------:R-:W-:Y:S01]  /*2d9f0*/  SEL R21, R25.reuse, R20, !P4 ;  /* 0x0000001419157207 */ /* 0x040fe20006000000 */
[C---:B------:R-:W-:Y:S01]  /*2da00*/  SEL R20, R25.reuse, R19, !P4 ;  /* 0x0000001319147207 */ /* 0x040fe20006000000 */
[----:B------:R-:W-:Y:S01]  /*2da10*/  STL [R1+0x6c], R24 ;  /* 0x00006c1801007387 */ /* 0x000fe20000100800 */
        /* <DEDUP_REMOVED lines=13> */
[----:B------:R-:W-:Y:S02]  /*2daf0*/  STL [R1+0x50], R17 ;  /* 0x0000501101007387 */ /* 0x000fe40000100800 */
[----:B------:R-:W-:Y:S01]  /*2db00*/  STL [R1+0x4c], R16 ;  /* 0x00004c1001007387 */ /* 0x000fe20000100800 */
[C---:B------:R-:W-:Y:S01]  /*2db10*/  SEL R12, R25.reuse, R11, !P4 ;  /* 0x0000000b190c7207 */ /* 0x040fe20006000000 */
[----:B------:R-:W-:Y:S01]  /*2db20*/  STL [R1+0x40], R15 ;  /* 0x0000400f01007387 */ /* 0x000fe20000100800 */
[----:B------:R-:W-:Y:S01]  /*2db30*/  STL [R1+0x30], R14 ;  /* 0x0000300e01007387 */ /* 0x000fe20000100800 */
[C---:B------:R-:W-:Y:S01]  /*2db40*/  SEL R11, R25.reuse, R10, !P4 ;  /* 0x0000000a190b7207 */ /* 0x040fe20006000000 */
[----:B------:R-:W-:Y:S01]  /*2db50*/  STL [R1+0x28], R13 ;  /* 0x0000280d01007387 */ /* 0x000fe20000100800 */
[----:B------:R-:W2:Y:S01]  /*2db60*/  LDL.LU R10, [R1+0x8e0] ;  /* 0x0008e000010a7983 */ /* 0x000ea20000300800 */
[----:B------:R-:W-:Y:S02]  /*2db70*/  STL [R1+0x18], R12 ;  /* 0x0000180c01007387 */ /* 0x000fe40000100800 */
[----:B-1----:R-:W3:Y:S02]  /*2db80*/  LDL.LU R26, [R1+0x8dc] ;  /* 0x0008dc00011a7983 */ /* 0x002ee40000300800 */
[----:B------:R0:W-:Y:S02]  /*2db90*/  STL [R1+0x10], R11 ;  /* 0x0000100b01007387 */ /* 0x0001e40000100800 */
[----:B0-----:R-:W4:Y:S01]  /*2dba0*/  LDL.LU R11, [R1+0x8d8] ;  /* 0x0008d800010b7983 */ /* 0x001f220000300800 */
[----:B------:R-:W4:Y:S02]  /*2dbb0*/  LDL.LU R12, [R1+0x8d4] ;  /* 0x0008d400010c7983 */ /* 0x000f240000300800 */
[----:B------:R-:W4:Y:S02]  /*2dbc0*/  LDL.LU R13, [R1+0x8d0] ;  /* 0x0008d000010d7983 */ /* 0x000f240000300800 */
[----:B------:R-:W4:Y:S01]  /*2dbd0*/  LDL.LU R14, [R1+0x8cc] ;  /* 0x0008cc00010e7983 */ /* 0x000f220000300800 */
[----:B------:R-:W4:Y:S01]  /*2dbe0*/  LDL.LU R15, [R1+0x8c8] ;  /* 0x0008c800010f7983 */ /* 0x000f220000300800 */
[----:B------:R-:W4:Y:S03]  /*2dbf0*/  LDL.LU R16, [R1+0x8c4] ;  /* 0x0008c40001107983 */ /* 0x000f260000300800 */
[----:B------:R-:W0:Y:S01]  /*2dc00*/  S2R R23, SR_TID.X ;  /* 0x0000000000177919 */ /* 0x000e220000002100 */
[----:B------:R-:W4:Y:S02]  /*2dc10*/  LDL.LU R17, [R1+0x8c0] ;  /* 0x0008c00001117983 */ /* 0x000f240000300800 */
[----:B------:R-:W4:Y:S02]  /*2dc20*/  LDL.LU R18, [R1+0x8bc] ;  /* 0x0008bc0001127983 */ /* 0x000f240000300800 */
[----:B------:R-:W4:Y:S01]  /*2dc30*/  LDL.LU R19, [R1+0x8b8] ;  /* 0x0008b80001137983 */ /* 0x000f220000300800 */
[----:B------:R-:W4:Y:S01]  /*2dc40*/  LDL.LU R20, [R1+0x8b4] ;  /* 0x0008b40001147983 */ /* 0x000f220000300800 */
[C---:B------:R-:W-:Y:S01]  /*2dc50*/  SEL R24, R25.reuse, R9, !P4 ;  /* 0x0000000919187207 */ /* 0x040fe20006000000 */
        /* <DEDUP_REMOVED lines=8> */
[----:B------:R-:W-:Y:S01]  /*2dce0*/  STL [R1+0x2b04], R24 ;  /* 0x002b041801007387 */ /* 0x000fe20000100800 */
[C---:B------:R-:W-:Y:S01]  /*2dcf0*/  SEL R4, R25.reuse, R4, !P4 ;  /* 0x0000000419047207 */ /* 0x040fe20006000000 */
[----:B------:R-:W-:Y:S01]  /*2dd00*/  STL [R1+0x2b08], R8 ;  /* 0x002b080801007387 */ /* 0x000fe20000100800 */
[C---:B-----5:R-:W-:Y:S01]  /*2dd10*/  SEL R3, R25.reuse, R3, !P4 ;  /* 0x0000000319037207 */ /* 0x060fe20006000000 */
[----:B------:R-:W-:Y:S01]  /*2dd20*/  STL [R1+0x2b0c], R7 ;  /* 0x002b0c0701007387 */ /* 0x000fe20000100800 */
[----:B------:R-:W-:Y:S01]  /*2dd30*/  SEL R2, R25, R2, !P4 ;  /* 0x0000000219027207 */ /* 0x000fe20006000000 */
[----:B------:R-:W-:Y:S01]  /*2dd40*/  STL [R1+0x2b10], R6 ;  /* 0x002b100601007387 */ /* 0x000fe20000100800 */
[----:B0-----:R-:W-:-:S02]  /*2dd50*/  LOP3.LUT R23, R23, 0x7f, RZ, 0xc0, !PT ;  /* 0x0000007f17177812 */ /* 0x001fc400078ec0ff */
[C---:B------:R-:W-:Y:S01]  /*2dd60*/  SEL R0, R25.reuse, R0, !P4 ;  /* 0x0000000019007207 */ /* 0x040fe20006000000 */
[----:B------:R-:W-:Y:S01]  /*2dd70*/  STL [R1+0x2b14], R5 ;  /* 0x002b140501007387 */ /* 0x000fe20000100800 */
[----:B------:R-:W-:Y:S01]  /*2dd80*/  SEL R25, R25, R28, !P4 ;  /* 0x0000001c19197207 */ /* 0x000fe20006000000 */
[----:B------:R-:W-:Y:S02]  /*2dd90*/  STL [R1+0x2b18], R4 ;  /* 0x002b180401007387 */ /* 0x000fe40000100800 */
[----:B------:R-:W-:Y:S01]  /*2dda0*/  IMAD R23, R23, c[0x0][0x18c], RZ ;  /* 0x0000630017177a24 */ /* 0x000fe200078e02ff */
[----:B------:R-:W-:Y:S01]  /*2ddb0*/  STL [R1+0x2b1c], R3 ;  /* 0x002b1c0301007387 */ /* 0x000fe20000100800 */
[----:B------:R-:W-:Y:S02]  /*2ddc0*/  STL [R1+0x2b20], R2 ;  /* 0x002b200201007387 */ /* 0x000fe40000100800 */
[----:B------:R3:W-:Y:S02]  /*2ddd0*/  STL [R1+0x2b24], R0 ;  /* 0x002b240001007387 */ /* 0x0007e40000100800 */
[----:B------:R-:W-:Y:S01]  /*2dde0*/  STL [R1+0x2b28], R25 ;  /* 0x002b281901007387 */ /* 0x000fe20000100800 */
[----:B------:R-:W-:-:S02]  /*2ddf0*/  LEA.HI.X.SX32 R9, R23, c[0x0][0x16c], 0x1, P6 ;  /* 0x00005b0017097a11 */ /* 0x000fc400030f0eff */
[----:B------:R-:W5:Y:S03]  /*2de00*/  LDL.LU R23, [R1+0x8a0] ;  /* 0x0008a00001177983 */ /* 0x000f660000300800 */
[----:B------:R-:W-:Y:S02]  /*2de10*/  STL [R1+0x2afc], R9 ;  /* 0x002afc0901007387 */ /* 0x000fe40000100800 */
[----:B---3--:R-:W-:Y:S02]  /*2de20*/  IMAD R0, R26, c[0x0][0x190], RZ ;  /* 0x000064001a007a24 */ /* 0x008fe400078e02ff */
[----:B------:R-:W3:Y:S01]  /*2de30*/  LDL.LU R26, [R1+0x89c] ;  /* 0x00089c00011a7983 */ /* 0x000ee20000300800 */
[----:B--2---:R-:W-:-:S05]  /*2de40*/  IMAD R2, R10, c[0x0][0x190], RZ ;  /* 0x000064000a027a24 */ /* 0x004fca00078e02ff */
[----:B------:R0:W-:Y:S01]  /*2de50*/  STL [R1+0x48], R2 ;  /* 0x0000480201007387 */ /* 0x0001e20000100800 */
[----:B------:R1:W-:Y:S02]  /*2de60*/  STL [R1+0x44], R0 ;  /* 0x0000440001007387 */ /* 0x0003e40000100800 */
[----:B----4-:R-:W-:Y:S02]  /*2de70*/  IMAD R3, R13, c[0x0][0x190], RZ ;  /* 0x000064000d037a24 */ /* 0x010fe400078e02ff */
[----:B0-----:R-:W-:Y:S02]  /*2de80*/  IMAD R2, R11, c[0x0][0x190], RZ ;  /* 0x000064000b027a24 */ /* 0x001fe400078e02ff */
[----:B-1----:R-:W-:-:S03]  /*2de90*/  IMAD R0, R12, c[0x0][0x190], RZ ;  /* 0x000064000c007a24 */ /* 0x002fc600078e02ff */
[----:B------:R0:W-:Y:S02]  /*2dea0*/  STL [R1+0x3c], R2 ;  /* 0x00003c0201007387 */ /* 0x0001e40000100800 */
[----:B------:R1:W-:Y:S02]  /*2deb0*/  STL [R1+0x38], R0 ;  /* 0x0000380001007387 */ /* 0x0003e40000100800 */
[----:B------:R-:W-:Y:S02]  /*2dec0*/  STL [R1+0x34], R3 ;  /* 0x0000340301007387 */ /* 0x000fe40000100800 */
[----:B------:R-:W2:Y:S02]  /*2ded0*/  LDL.LU R12, [R1+0x898] ;  /* 0x00089800010c7983 */ /* 0x000ea40000300800 */
[----:B0-----:R-:W-:Y:S02]  /*2dee0*/  IMAD R2, R14, c[0x0][0x190], RZ ;  /* 0x000064000e027a24 */ /* 0x001fe400078e02ff */
[----:B-1----:R-:W-:-:S03]  /*2def0*/  IMAD R0, R15, c[0x0][0x190], RZ ;  /* 0x000064000f007a24 */ /* 0x002fc600078e02ff */
[----:B------:R0:W-:Y:S02]  /*2df00*/  STL [R1+0x2c], R2 ;  /* 0x00002c0201007387 */ /* 0x0001e40000100800 */
[----:B------:R1:W-:Y:S02]  /*2df10*/  STL [R1+0x24], R0 ;  /* 0x0000240001007387 */ /* 0x0003e40000100800 */
[----:B------:R-:W4:Y:S02]  /*2df20*/  LDL.LU R13, [R1+0x894] ;  /* 0x00089400010d7983 */ /* 0x000f240000300800 */
[----:B0-----:R-:W-:-:S05]  /*2df30*/  IMAD R2, R16, c[0x0][0x190], RZ ;  /* 0x0000640010027a24 */ /* 0x001fca00078e02ff */
[----:B------:R0:W-:Y:S01]  /*2df40*/  STL [R1+0x20], R2 ;  /* 0x0000200201007387 */ /* 0x0001e20000100800 */
[----:B------:R-:W4:Y:S02]  /*2df50*/  LDL.LU R14, [R1+0x890] ;  /* 0x00089000010e7983 */ /* 0x000f240000300800 */
[----:B-1----:R-:W-:-:S05]  /*2df60*/  IMAD R0, R17, c[0x0][0x190], RZ ;  /* 0x0000640011007a24 */ /* 0x002fca00078e02ff */
[----:B------:R1:W-:Y:S01]  /*2df70*/  STL [R1+0x1c], R0 ;  /* 0x00001c0001007387 */ /* 0x0003e20000100800 */
[----:B------:R-:W4:Y:S02]  /*2df80*/  LDL.LU R15, [R1+0x88c] ;  /* 0x00088c00010f7983 */ /* 0x000f240000300800 */
[----:B0-----:R-:W-:Y:S02]  /*2df90*/  IMAD R2, R18, c[0x0][0x190], RZ ;  /* 0x0000640012027a24 */ /* 0x001fe400078e02ff */
[----:B-1----:R-:W-:-:S03]  /*2dfa0*/  IMAD R0, R19, c[0x0][0x190], RZ ;  /* 0x0000640013007a24 */ /* 0x002fc600078e02ff */
[----:B------:R0:W-:Y:S01]  /*2dfb0*/  STL [R1+0x14], R2 ;  /* 0x0000140201007387 */ /* 0x0001e20000100800 */
[----:B------:R-:W-:-:S03]  /*2dfc0*/  IMAD R29, R29, c[0x0][0x190], RZ ;  /* 0x000064001d1d7a24 */ /* 0x000fc600078e02ff */
[----:B------:R1:W-:Y:S01]  /*2dfd0*/  STL [R1+0xc], R0 ;  /* 0x00000c0001007387 */ /* 0x0003e20000100800 */
[----:B0-----:R-:W-:Y:S02]  /*2dfe0*/  IMAD R2, R20, c[0x0][0x190], RZ ;  /* 0x0000640014027a24 */ /* 0x001fe400078e02ff */
[----:B-1----:R-:W-:-:S03]  /*2dff0*/  IMAD R0, R21, c[0x0][0x190], RZ ;  /* 0x0000640015007a24 */ /* 0x002fc600078e02ff */
[----:B------:R-:W-:Y:S01]  /*2e000*/  STL [R1+0x8], R2 ;  /* 0x0000080201007387 */ /* 0x000fe20000100800 */
[----:B------:R-:W4:Y:S02]  /*2e010*/  LDL.LU R16, [R1+0x888] ;  /* 0x0008880001107983 */ /* 0x000f240000300800 */
[----:B------:R-:W-:Y:S01]  /*2e020*/  IMAD R28, R22, c[0x0][0x190], RZ ;  /* 0x00006400161c7a24 */ /* 0x000fe200078e02ff */
[----:B------:R-:W-:Y:S01]  /*2e030*/  STL [R1+0x4], R0 ;  /* 0x0000040001007387 */ /* 0x000fe20000100800 */
[----:B------:R-:W-:Y:S02]  /*2e040*/  STL [R1+0x2ae4], R29 ;  /* 0x002ae41d01007387 */ /* 0x000fe40000100800 */
[----:B------:R-:W4:Y:S02]  /*2e050*/  LDL.LU R17, [R1+0x884] ;  /* 0x0008840001117983 */ /* 0x000f240000300800 */
[----:B------:R-:W-:Y:S01]  /*2e060*/  IMAD R27, R27, c[0x0][0x190], RZ ;  /* 0x000064001b1b7a24 */ /* 0x000fe200078e02ff */
[----:B------:R-:W4:Y:S01]  /*2e070*/  LDL.LU R18, [R1+0x880] ;  /* 0x0008800001127983 */ /* 0x000f220000300800 */
[----:B------:R-:W-:Y:S02]  /*2e080*/  STL [R1+0x2ae0], R28 ;  /* 0x002ae01c01007387 */ /* 0x000fe40000100800 */
[----:B------:R-:W4:Y:S02]  /*2e090*/  LDL.LU R19, [R1+0x87c] ;  /* 0x00087c0001137983 */ /* 0x000f240000300800 */
[----:B------:R-:W4:Y:S02]  /*2e0a0*/  LDL.LU R20, [R1+0x878] ;  /* 0x0008780001147983 */ /* 0x000f240000300800 */
[----:B-----5:R-:W-:Y:S01]  /*2e0b0*/  IMAD R10, R23, c[0x0][0x190], RZ ;  /* 0x00006400170a7a24 */ /* 0x020fe200078e02ff */
[----:B------:R-:W-:Y:S01]  /*2e0c0*/  STL [R1+0x2adc], R27 ;  /* 0x002adc1b01007387 */ /* 0x000fe20000100800 */
[----:B------:R-:W5:Y:S02]  /*2e0d0*/  LDL.LU R21, [R1+0x874] ;  /* 0x0008740001157983 */ /* 0x000f640000300800 */
[----:B------:R-:W5:Y:S01]  /*2e0e0*/  LDL.LU R22, [R1+0x870] ;  /* 0x0008700001167983 */ /* 0x000f620000300800 */
[----:B------:R-:W-:Y:S01]  /*2e0f0*/  STL [R1+0x2ad8], R10 ;  /* 0x002ad80a01007387 */ /* 0x000fe20000100800 */
[----:B------:R-:W5:Y:S02]  /*2e100*/  LDL.LU R23, [R1+0x86c] ;  /* 0x00086c0001177983 */ /* 0x000f640000300800 */
[----:B---3--:R-:W-:-:S02]  /*2e110*/  IMAD R11, R26, c[0x0][0x190], RZ ;  /* 0x000064001a0b7a24 */ /* 0x008fc400078e02ff */
[----:B------:R-:W3:Y:S01]  /*2e120*/  LDL.LU R26, [R1+0x868] ;  /* 0x00086800011a7983 */ /* 0x000ee20000300800 */
[----:B------:R-:W3:Y:S02]  /*2e130*/  LDL.LU R4, [R1+0x864] ;  /* 0x0008640001047983 */ /* 0x000ee40000300800 */
[----:B------:R-:W3:Y:S02]  /*2e140*/  LDL.LU R24, [R1+0x860] ;  /* 0x0008600001187983 */ /* 0x000ee40000300800 */
[----:B------:R-:W-:Y:S02]  /*2e150*/  STL [R1+0x2ae8], R11 ;  /* 0x002ae80b01007387 */ /* 0x000fe40000100800 */
[----:B--2---:R-:W-:-:S05]  /*2e160*/  IMAD R12, R12, c[0x0][0x190], RZ ;  /* 0x000064000c0c7a24 */ /* 0x004fca00078e02ff */
[----:B------:R-:W-:Y:S01]  /*2e170*/  STL [R1+0x2aec], R12 ;  /* 0x002aec0c01007387 */ /* 0x000fe20000100800 */
[----:B----4-:R-:W-:-:S05]  /*2e180*/  IMAD R13, R13, c[0x0][0x190], RZ ;  /* 0x000064000d0d7a24 */ /* 0x010fca00078e02ff */
[----:B------:R-:W-:Y:S01]  /*2e190*/  STL [R1+0x2af0], R13 ;  /* 0x002af00d01007387 */ /* 0x000fe20000100800 */
[----:B------:R-:W2:Y:S02]  /*2e1a0*/  LDL.LU R8, [R1+0x85c] ;  /* 0x00085c0001087983 */ /* 0x000ea40000300800 */
[----:B------:R-:W-:-:S05]  /*2e1b0*/  IMAD R14, R14, c[0x0][0x190], RZ ;  /* 0x000064000e0e7a24 */ /* 0x000fca00078e02ff */
[----:B------:R-:W-:Y:S01]  /*2e1c0*/  STL [R1+0x2af4], R14 ;  /* 0x002af40e01007387 */ /* 0x000fe20000100800 */
[----:B------:R-:W4:Y:S02]  /*2e1d0*/  LDL.LU R6, [R1+0x858] ;  /* 0x0008580001067983 */ /* 0x000f240000300800 */
[----:B------:R-:W4:Y:S02]  /*2e1e0*/  LDL.LU R5, [R1+0x854] ;  /* 0x0008540001057983 */ /* 0x000f240000300800 */
[----:B------:R-:W4:Y:S02]  /*2e1f0*/  LDL.LU R7, [R1+0x850] ;  /* 0x0008500001077983 */ /* 0x000f240000300800 */
[----:B------:R-:W-:-:S05]  /*2e200*/  IMAD R15, R15, c[0x0][0x190], RZ ;  /* 0x000064000f0f7a24 */ /* 0x000fca00078e02ff */
[----:B------:R-:W-:Y:S01]  /*2e210*/  STL [R1+0x2af8], R15 ;  /* 0x002af80f01007387 */ /* 0x000fe20000100800 */
[----:B------:R-:W-:Y:S02]  /*2e220*/  IMAD R16, R16, c[0x0][0x190], RZ ;  /* 0x0000640010107a24 */ /* 0x000fe400078e02ff */
[----:B------:R-:W-:Y:S02]  /*2e230*/  IMAD R17, R17, c[0x0][0x190], RZ ;  /* 0x0000640011117a24 */ /* 0x000fe400078e02ff */
[----:B------:R-:W-:Y:S02]  /*2e240*/  IMAD R18, R18, c[0x0][0x190], RZ ;  /* 0x0000640012127a24 */ /* 0x000fe400078e02ff */
[----:B------:R-:W-:Y:S02]  /*2e250*/  IMAD R19, R19, c[0x0][0x190], RZ ;  /* 0x0000640013137a24 */ /* 0x000fe400078e02ff */
[----:B------:R-:W-:Y:S01]  /*2e260*/  IMAD R20, R20, c[0x0][0x190], RZ ;  /* 0x0000640014147a24 */ /* 0x000fe200078e02ff */
[----:B------:R-:W-:Y:S01]  /*2e270*/  STL [R1+0x2b2c], R16 ;  /* 0x002b2c1001007387 */ /* 0x000fe20000100800 */
[----:B------:R-:W-:Y:S02]  /*2e280*/  STL [R1+0x2b30], R17 ;  /* 0x002b301101007387 */ /* 0x000fe40000100800 */
[----:B-----5:R-:W-:-:S02]  /*2e290*/  IMAD R21, R21, c[0x0][0x190], RZ ;  /* 0x0000640015157a24 */ /* 0x020fc400078e02ff */
[----:B------:R-:W-:Y:S01]  /*2e2a0*/  IMAD R22, R22, c[0x0][0x190], RZ ;  /* 0x0000640016167a24 */ /* 0x000fe200078e02ff */
[----:B------:R-:W-:Y:S01]  /*2e2b0*/  STL [R1+0x2b34], R18 ;  /* 0x002b341201007387 */ /* 0x000fe20000100800 */
[----:B------:R-:W-:Y:S02]  /*2e2c0*/  STL [R1+0x2b38], R19 ;  /* 0x002b381301007387 */ /* 0x000fe40000100800 */
[----:B------:R-:W-:Y:S02]  /*2e2d0*/  STL [R1+0x2b3c], R20 ;  /* 0x002b3c1401007387 */ /* 0x000fe40000100800 */
[----:B------:R-:W-:Y:S01]  /*2e2e0*/  STL [R1+0x2b40], R21 ;  /* 0x002b401501007387 */ /* 0x000fe20000100800 */
[----:B------:R0:W-:Y:S04]  /*2e2f0*/  STL [R1+0x2b44], R22 ;  /* 0x002b441601007387 */ /* 0x0001e80000100800 */
[----:B0-----:R-:W5:Y:S01]  /*2e300*/  LDL.LU R22, [R1+0x84c] ;  /* 0x00084c0001167983 */ /* 0x001f620000300800 */
[----:B---3--:R-:W-:-:S02]  /*2e310*/  IMAD R2, R4, c[0x0][0x190], RZ ;  /* 0x0000640004027a24 */ /* 0x008fc400078e02ff */
[----:B------:R-:W-:-:S03]  /*2e320*/  IMAD R0, R24, c[0x0][0x190], RZ ;  /* 0x0000640018007a24 */ /* 0x000fc600078e02ff */
[----:B------:R2:W-:Y:S01]  /*2e330*/  STL [R1+0x258], R2 ;  /* 0x0002580201007387 */ /* 0x0005e20000100800 */
[----:B------:R-:W3:Y:S02]  /*2e340*/  LDL.LU R21, [R1+0x848] ;  /* 0x0008480001157983 */ /* 0x000ee40000300800 */
[----:B------:R4:W-:Y:S02]  /*2e350*/  STL [R1+0x268], R0 ;  /* 0x0002680001007387 */ /* 0x0009e40000100800 */
[----:B------:R-:W3:Y:S01]  /*2e360*/  LDL.LU R20, [R1+0x844] ;  /* 0x0008440001147983 */ /* 0x000ee20000300800 */
[----:B------:R-:W3:Y:S01]  /*2e370*/  LDL.LU R19, [R1+0x840] ;  /* 0x0008400001137983 */ /* 0x000ee20000300800 */
[----:B------:R-:W3:Y:S02]  /*2e380*/  LDL.LU R18, [R1+0x83c] ;  /* 0x00083c0001127983 */ /* 0x000ee40000300800 */
[----:B------:R-:W3:Y:S02]  /*2e390*/  LDL.LU R4, [R1+0x838] ;  /* 0x0008380001047983 */ /* 0x000ee40000300800 */
[----:B------:R-:W3:Y:S02]  /*2e3a0*/  LDL.LU R24, [R1+0x834] ;  /* 0x0008340001187983 */ /* 0x000ee40000300800 */
[----:B--2---:R-:W-:-:S02]  /*2e3b0*/  IMAD R2, R8, c[0x0][0x190], RZ ;  /* 0x0000640008027a24 */ /* 0x004fc400078e02ff */
[----:B------:R-:W2:Y:S03]  /*2e3c0*/  LDL.LU R8, [R1+0x830] ;  /* 0x0008300001087983 */ /* 0x000ea60000300800 */
[----:B------:R0:W-:Y:S02]  /*2e3d0*/  STL [R1+0x280], R2 ;  /* 0x0002800201007387 */ /* 0x0001e40000100800 */
[----:B----4-:R-:W-:Y:S02]  /*2e3e0*/  IMAD R0, R6, c[0x0][0x190], RZ ;  /* 0x0000640006007a24 */ /* 0x010fe400078e02ff */
[----:B------:R-:W4:Y:S01]  /*2e3f0*/  LDL.LU R6, [R1+0x82c] ;  /* 0x00082c0001067983 */ /* 0x000f220000300800 */
[----:B0-----:R-:W-:-:S03]  /*2e400*/  IMAD R2, R5, c[0x0][0x190], RZ ;  /* 0x0000640005027a24 */ /* 0x001fc600078e02ff */
[----:B------:R0:W-:Y:S01]  /*2e410*/  STL [R1+0x290], R0 ;  /* 0x0002900001007387 */ /* 0x0001e20000100800 */
[----:B------:R-:W4:Y:S03]  /*2e420*/  LDL.LU R17, [R1+0x828] ;  /* 0x0008280001117983 */ /* 0x000f260000300800 */
[----:B------:R-:W-:Y:S01]  /*2e430*/  STL [R1+0x2a8], R2 ;  /* 0x0002a80201007387 */ /* 0x000fe20000100800 */
[----:B------:R-:W4:Y:S02]  /*2e440*/  LDL.LU R16, [R1+0x824] ;  /* 0x0008240001107983 */ /* 0x000f240000300800 */
[----:B0-----:R-:W-:-:S05]  /*2e450*/  IMAD R0, R7, c[0x0][0x190], RZ ;  /* 0x0000640007007a24 */ /* 0x001fca00078e02ff */
[----:B------:R0:W-:Y:S01]  /*2e460*/  STL [R1+0x2b8], R0 ;  /* 0x0002b80001007387 */ /* 0x0001e20000100800 */
        /* <DEDUP_REMOVED lines=11> */
[----:B0-----:R-:W4:Y:S01]  /*2e520*/  LDL.LU R0, [R1+0x7f4] ;  /* 0x0007f40001007983 */ /* 0x001f220000300800 */
[----:B------:R-:W4:Y:S02]  /*2e530*/  LDL.LU R2, [R1+0x7f0] ;  /* 0x0007f00001027983 */ /* 0x000f240000300800 */
[----:B------:R-:W4:Y:S02]  /*2e540*/  LDL.LU R3, [R1+0x7ec] ;  /* 0x0007ec0001037983 */ /* 0x000f240000300800 */
[----:B------:R-:W4:Y:S01]  /*2e550*/  LDL.LU R5, [R1+0x7e8] ;  /* 0x0007e80001057983 */ /* 0x000f220000300800 */
[----:B------:R-:W4:Y:S01]  /*2e560*/  LDL.LU R7, [R1+0x7e4] ;  /* 0x0007e40001077983 */ /* 0x000f220000300800 */
[----:B-----5:R-:W-:-:S05]  /*2e570*/  IMAD R22, R22, c[0x0][0x190], RZ ;  /* 0x0000640016167a24 */ /* 0x020fca00078e02ff */
[----:B------:R3:W-:Y:S02]  /*2e580*/  STL [R1+0x2d0], R22 ;  /* 0x0002d01601007387 */ /* 0x0007e40000100800 */
[----:B---3--:R-:W-:Y:S02]  /*2e590*/  IMAD R22, R21, c[0x0][0x190], RZ ;  /* 0x0000640015167a24 */ /* 0x008fe400078e02ff */
[----:B------:R-:W-:Y:S02]  /*2e5a0*/  IMAD R21, R20, c[0x0][0x190], RZ ;  /* 0x0000640014157a24 */ /* 0x000fe400078e02ff */
[----:B------:R-:W-:Y:S02]  /*2e5b0*/  IMAD R20, R19, c[0x0][0x190], RZ ;  /* 0x0000640013147a24 */ /* 0x000fe400078e02ff */
[----:B------:R-:W-:Y:S01]  /*2e5c0*/  IMAD R19, R18, c[0x0][0x190], RZ ;  /* 0x0000640012137a24 */ /* 0x000fe200078e02ff */
[----:B------:R-:W-:Y:S01]  /*2e5d0*/  STL [R1+0x2e4], R22 ;  /* 0x0002e41601007387 */ /* 0x000fe20000100800 */
[----:B------:R-:W-:Y:S02]  /*2e5e0*/  STL [R1+0x2f8], R21 ;  /* 0x0002f81501007387 */ /* 0x000fe40000100800 */
[----:B------:R-:W-:Y:S02]  /*2e5f0*/  STL [R1+0x310], R20 ;  /* 0x0003101401007387 */ /* 0x000fe40000100800 */
[----:B------:R-:W-:Y:S01]  /*2e600*/  IMAD R18, R24, c[0x0][0x190], RZ ;  /* 0x0000640018127a24 */ /* 0x000fe200078e02ff */
[----:B------:R-:W-:Y:S01]  /*2e610*/  STL [R1+0x324], R19 ;  /* 0x0003241301007387 */ /* 0x000fe20000100800 */
[----:B------:R-:W3:Y:S02]  /*2e620*/  LDL.LU R24, [R1+0x7e0] ;  /* 0x0007e00001187983 */ /* 0x000ee40000300800 */
[----:B------:R-:W-:-:S05]  /*2e630*/  IMAD R4, R4, c[0x0][0x190], RZ ;  /* 0x0000640004047a24 */ /* 0x000fca00078e02ff */
[----:B------:R2:W-:Y:S01]  /*2e640*/  STL [R1+0x338], R4 ;  /* 0x0003380401007387 */ /* 0x0005e20000100800 */
[----:B------:R-:W-:Y:S02]  /*2e650*/  STL [R1+0x350], R18 ;  /* 0x0003501201007387 */ /* 0x000fe40000100800 */
[----:B--2---:R-:W-:Y:S02]  /*2e660*/  IMAD R4, R8, c[0x0][0x190], RZ ;  /* 0x0000640008047a24 */ /* 0x004fe400078e02ff */
[----:B------:R-:W2:Y:S03]  /*2e670*/  LDL.LU R8, [R1+0x7dc] ;  /* 0x0007dc0001087983 */ /* 0x000ea60000300800 */
[----:B------:R0:W-:Y:S02]  /*2e680*/  STL [R1+0x360], R4 ;  /* 0x0003600401007387 */ /* 0x0001e40000100800 */
[----:B0-----:R-:W5:Y:S01]  /*2e690*/  LDL.LU R4, [R1+0x7d8] ;  /* 0x0007d80001047983 */ /* 0x001f620000300800 */
[----:B----4-:R-:W-:-:S03]  /*2e6a0*/  IMAD R18, R6, c[0x0][0x190], RZ ;  /* 0x0000640006127a24 */ /* 0x010fc600078e02ff */
[----:B------:R-:W4:Y:S01]  /*2e6b0*/  LDL.LU R6, [R1+0x7d4] ;  /* 0x0007d40001067983 */ /* 0x000f220000300800 */
[----:B------:R-:W-:-:S03]  /*2e6c0*/  IMAD R19, R17, c[0x0][0x190], RZ ;  /* 0x0000640011137a24 */ /* 0x000fc600078e02ff */
[----:B------:R0:W-:Y:S04]  /*2e6d0*/  STL [R1+0x378], R18 ;  /* 0x0003781201007387 */ /* 0x0001e80000100800 */
[----:B------:R-:W-:Y:S01]  /*2e6e0*/  STL [R1+0x388], R19 ;  /* 0x0003881301007387 */ /* 0x000fe20000100800 */
[----:B0-----:R-:W-:Y:S02]  /*2e6f0*/  IMAD R18, R16, c[0x0][0x190], RZ ;  /* 0x0000640010127a24 */ /* 0x001fe400078e02ff */
[----:B------:R-:W-:Y:S02]  /*2e700*/  IMAD R17, R15, c[0x0][0x190], RZ ;  /* 0x000064000f117a24 */ /* 0x000fe400078e02ff */
[----:B------:R-:W-:Y:S02]  /*2e710*/  IMAD R16, R14, c[0x0][0x190], RZ ;  /* 0x000064000e107a24 */ /* 0x000fe400078e02ff */
[----:B------:R-:W-:-:S02]  /*2e720*/  IMAD R15, R13, c[0x0][0x190], RZ ;  /* 0x000064000d0f7a24 */ /* 0x000fc400078e02ff */
[----:B------:R-:W-:Y:S01]  /*2e730*/  IMAD R14, R12, c[0x0][0x190], RZ ;  /* 0x000064000c0e7a24 */ /* 0x000fe200078e02ff */
[----:B------:R-:W-:Y:S01]  /*2e740*/  STL [R1+0x3a0], R18 ;  /* 0x0003a01201007387 */ /* 0x000fe20000100800 */
[----:B------:R-:W-:Y:S02]  /*2e750*/  IMAD R13, R11, c[0x0][0x190], RZ ;  /* 0x000064000b0d7a24 */ /* 0x000fe400078e02ff */
[----:B------:R-:W-:Y:S02]  /*2e760*/  STL [R1+0x3b4], R17 ;  /* 0x0003b41101007387 */ /* 0x000fe40000100800 */
[----:B------:R-:W-:Y:S01]  /*2e770*/  IMAD R12, R10, c[0x0][0x190], RZ ;  /* 0x000064000a0c7a24 */ /* 0x000fe200078e02ff */
[----:B------:R-:W-:Y:S01]  /*2e780*/  STL [R1+0x3c8], R16 ;  /* 0x0003c81001007387 */ /* 0x000fe20000100800 */
[----:B------:R-:W-:Y:S02]  /*2e790*/  IMAD R11, R27, c[0x0][0x190], RZ ;  /* 0x000064001b0b7a24 */ /* 0x000fe400078e02ff */
[----:B------:R-:W-:Y:S02]  /*2e7a0*/  STL [R1+0x3e0], R15 ;  /* 0x0003e00f01007387 */ /* 0x000fe40000100800 */
[----:B------:R-:W-:Y:S01]  /*2e7b0*/  IMAD R10, R28, c[0x0][0x190], RZ ;  /* 0x000064001c0a7a24 */ /* 0x000fe200078e02ff */
[----:B------:R-:W-:Y:S01]  /*2e7c0*/  STL [R1+0x3f4], R14 ;  /* 0x0003f40e01007387 */ /* 0x000fe20000100800 */
[----:B------:R-:W-:Y:S02]  /*2e7d0*/  STL [R1+0x408], R13 ;  /* 0x0004080d01007387 */ /* 0x000fe40000100800 */
[----:B------:R0:W-:Y:S02]  /*2e7e0*/  STL [R1+0x420], R12 ;  /* 0x0004200c01007387 */ /* 0x0001e40000100800 */
[----:B------:R1:W-:Y:S01]  /*2e7f0*/  STL [R1+0x430], R11 ;  /* 0x0004300b01007387 */ /* 0x0003e20000100800 */
[----:B------:R1:W-:Y:S01]  /*2e800*/  STL [R1+0x448], R10 ;  /* 0x0004480a01007387 */ /* 0x0003e20000100800 */
[----:B------:R-:W-:-:S02]  /*2e810*/  IMAD R3, R3, c[0x0][0x190], RZ ;  /* 0x0000640003037a24 */ /* 0x000fc400078e02ff */
[----:B0-----:R-:W-:Y:S02]  /*2e820*/  IMAD R12, R29, c[0x0][0x190], RZ ;  /* 0x000064001d0c7a24 */ /* 0x001fe400078e02ff */
[----:B-1----:R-:W-:Y:S02]  /*2e830*/  IMAD R11, R9, c[0x0][0x190], RZ ;  /* 0x00006400090b7a24 */ /* 0x002fe400078e02ff */
[----:B------:R-:W-:Y:S02]  /*2e840*/  IMAD R10, R25, c[0x0][0x190], RZ ;  /* 0x00006400190a7a24 */ /* 0x000fe400078e02ff */
[----:B------:R-:W-:Y:S02]  /*2e850*/  IMAD R9, R0, c[0x0][0x190], RZ ;  /* 0x0000640000097a24 */ /* 0x000fe400078e02ff */
[----:B------:R-:W-:Y:S01]  /*2e860*/  IMAD R0, R2, c[0x0][0x190], RZ ;  /* 0x0000640002007a24 */ /* 0x000fe200078e02ff */
[----:B------:R-:W-:Y:S01]  /*2e870*/  STL [R1+0x458], R12 ;  /* 0x0004580c01007387 */ /* 0x000fe20000100800 */
[----:B------:R-:W-:Y:S02]  /*2e880*/  STL [R1+0x470], R11 ;  /* 0x0004700b01007387 */ /* 0x000fe40000100800 */
[----:B------:R-:W-:Y:S02]  /*2e890*/  STL [R1+0x484], R10 ;  /* 0x0004840a01007387 */ /* 0x000fe40000100800 */
[----:B------:R-:W-:Y:S01]  /*2e8a0*/  STL [R1+0x498], R9 ;  /* 0x0004980901007387 */ /* 0x000fe20000100800 */
[----:B------:R0:W-:Y:S01]  /*2e8b0*/  STL [R1+0x4b0], R0 ;  /* 0x0004b00001007387 */ /* 0x0001e20000100800 */
[----:B------:R-:W-:-:S02]  /*2e8c0*/  IMAD R2, R5, c[0x0][0x190], RZ ;  /* 0x0000640005027a24 */ /* 0x000fc400078e02ff */
[----:B------:R-:W-:Y:S02]  /*2e8d0*/  STL [R1+0x4c4], R3 ;  /* 0x0004c40301007387 */ /* 0x000fe40000100800 */
[----:B------:R-:W4:Y:S01]  /*2e8e0*/  LDL.LU R22, [R1+0x7d0] ;  /* 0x0007d00001167983 */ /* 0x000f220000300800 */
[----:B------:R3:W-:Y:S01]  /*2e8f0*/  STL [R1+0x4d8], R2 ;  /* 0x0004d80201007387 */ /* 0x0007e20000100800 */
        /* <DEDUP_REMOVED lines=8> */
[----:B---3--:R-:W-:Y:S02]  /*2e980*/  IMAD R2, R24, c[0x0][0x190], RZ ;  /* 0x0000640018027a24 */ /* 0x008fe400078e02ff */
[----:B------:R-:W3:Y:S03]  /*2e990*/  LDL.LU R24, [R1+0x7b4] ;  /* 0x0007b40001187983 */ /* 0x000ee60000300800 */
[----:B------:R5:W-:Y:S02]  /*2e9a0*/  STL [R1+0x500], R2 ;  /* 0x0005000201007387 */ /* 0x000be40000100800 */
[----:B--2---:R-:W-:-:S02]  /*2e9b0*/  IMAD R0, R8, c[0x0][0x190], RZ ;  /* 0x0000640008007a24 */ /* 0x004fc400078e02ff */
[----:B------:R-:W2:Y:S03]  /*2e9c0*/  LDL.LU R8, [R1+0x7b0] ;  /* 0x0007b00001087983 */ /* 0x000ea60000300800 */
[----:B------:R4:W-:Y:S02]  /*2e9d0*/  STL [R1+0x518], R0 ;  /* 0x0005180001007387 */ /* 0x0009e40000100800 */
[----:B------:R-:W2:Y:S02]  /*2e9e0*/  LDL.LU R17, [R1+0x7ac] ;  /* 0x0007ac0001117983 */ /* 0x000ea40000300800 */
[----:B-----5:R-:W-:Y:S02]  /*2e9f0*/  IMAD R2, R4, c[0x0][0x190], RZ ;  /* 0x0000640004027a24 */ /* 0x020fe400078e02ff */
[----:B----4-:R-:W-:-:S03]  /*2ea00*/  IMAD R0, R6, c[0x0][0x190], RZ ;  /* 0x0000640006007a24 */ /* 0x010fc600078e02ff */
[----:B------:R-:W-:Y:S01]  /*2ea10*/  STL [R1+0x528], R2 ;  /* 0x0005280201007387 */ /* 0x000fe20000100800 */
[----:B------:R-:W4:Y:S03]  /*2ea20*/  LDL.LU R16, [R1+0x7a8] ;  /* 0x0007a80001107983 */ /* 0x000f260000300800 */
[----:B------:R0:W-:Y:S01]  /*2ea30*/  STL [R1+0x540], R0 ;  /* 0x0005400001007387 */ /* 0x0001e20000100800 */
[----:B------:R-:W5:Y:S03]  /*2ea40*/  LDL.LU R15, [R1+0x7a4] ;  /* 0x0007a400010f7983 */ /* 0x000f660000300800 */
[----:B------:R-:W5:Y:S01]  /*2ea50*/  LDL.LU R14, [R1+0x7a0] ;  /* 0x0007a000010e7983 */ /* 0x000f620000300800 */
[----:B------:R-:W5:Y:S02]  /*2ea60*/  LDL.LU R13, [R1+0x79c] ;  /* 0x00079c00010d7983 */ /* 0x000f640000300800 */
[----:B------:R-:W5:Y:S02]  /*2ea70*/  LDL.LU R12, [R1+0x798] ;  /* 0x00079800010c7983 */ /* 0x000f640000300800 */
[----:B------:R-:W5:Y:S01]  /*2ea80*/  LDL.LU R11, [R1+0x794] ;  /* 0x00079400010b7983 */ /* 0x000f620000300800 */
[----:B------:R-:W5:Y:S01]  /*2ea90*/  LDL.LU R10, [R1+0x6a0] ;  /* 0x0006a000010a7983 */ /* 0x000f620000300800 */
[----:B------:R-:W5:Y:S02]  /*2eaa0*/  LDL.LU R27, [R1+0x6b8] ;  /* 0x0006b800011b7983 */ /* 0x000f640000300800 */
[----:B------:R-:W5:Y:S02]  /*2eab0*/  LDL.LU R28, [R1+0x6c8] ;  /* 0x0006c800011c7983 */ /* 0x000f640000300800 */
[----:B------:R-:W5:Y:S01]  /*2eac0*/  LDL.LU R29, [R1+0x6e0] ;  /* 0x0006e000011d7983 */ /* 0x000f620000300800 */
[----:B------:R-:W5:Y:S01]  /*2ead0*/  LDL.LU R9, [R1+0x6f0] ;  /* 0x0006f00001097983 */ /* 0x000f620000300800 */
[----:B------:R-:W5:Y:S02]  /*2eae0*/  LDL.LU R25, [R1+0x708] ;  /* 0x0007080001197983 */ /* 0x000f640000300800 */
[----:B0-----:R-:W5:Y:S02]  /*2eaf0*/  LDL.LU R0, [R1+0x71c] ;  /* 0x00071c0001007983 */ /* 0x001f640000300800 */
[----:B------:R-:W5:Y:S01]  /*2eb00*/  LDL.LU R2, [R1+0x730] ;  /* 0x0007300001027983 */ /* 0x000f620000300800 */
[----:B------:R-:W5:Y:S01]  /*2eb10*/  LDL.LU R3, [R1+0x748] ;  /* 0x0007480001037983 */ /* 0x000f620000300800 */
[----:B------:R-:W5:Y:S02]  /*2eb20*/  LDL.LU R4, [R1+0x75c] ;  /* 0x00075c0001047983 */ /* 0x000f640000300800 */
[----:B------:R-:W5:Y:S02]  /*2eb30*/  LDL.LU R6, [R1+0x770] ;  /* 0x0007700001067983 */ /* 0x000f640000300800 */
[----:B------:R-:W-:-:S05]  /*2eb40*/  IMAD R22, R22, c[0x0][0x190], RZ ;  /* 0x0000640016167a24 */ /* 0x000fca00078e02ff */
[----:B------:R0:W-:Y:S02]  /*2eb50*/  STL [R1+0x550], R22 ;  /* 0x0005501601007387 */ /* 0x0001e40000100800 */
[----:B0-----:R-:W-:Y:S02]  /*2eb60*/  IMAD R22, R21, c[0x0][0x190], RZ ;  /* 0x0000640015167a24 */ /* 0x001fe400078e02ff */
        /* <DEDUP_REMOVED lines=8> */
[----:B------:R-:W-:-:S02]  /*2ebf0*/  IMAD R5, R5, c[0x0][0x190], RZ ;  /* 0x0000640005057a24 */ /* 0x000fc400078e02ff */
[----:B------:R-:W5:Y:S03]  /*2ec00*/  LDL.LU R7, [R1+0x788] ;  /* 0x0007880001077983 */ /* 0x000f660000300800 */
[----:B------:R3:W-:Y:S01]  /*2ec10*/  STL [R1+0x5bc], R5 ;  /* 0x0005bc0501007387 */ /* 0x0007e20000100800 */
[----:B------:R-:W-:Y:S02]  /*2ec20*/  STL [R1+0x5d0], R18 ;  /* 0x0005d01201007387 */ /* 0x000fe40000100800 */
[----:B---3--:R-:W-:Y:S02]  /*2ec30*/  IMAD R5, R24, c[0x0][0x190], RZ ;  /* 0x0000640018057a24 */ /* 0x008fe400078e02ff */
[----:B------:R-:W3:Y:S03]  /*2ec40*/  LDL.LU R24, [R1+0x790] ;  /* 0x0007900001187983 */ /* 0x000ee60000300800 */
[----:B------:R0:W-:Y:S02]  /*2ec50*/  STL [R1+0x5e8], R5 ;  /* 0x0005e80501007387 */ /* 0x0001e40000100800 */
[----:B0-----:R-:W3:Y:S01]  /*2ec60*/  LDL.LU R5, [R1+0x78c] ;  /* 0x00078c0001057983 */ /* 0x001ee20000300800 */
[----:B--2---:R-:W-:-:S03]  /*2ec70*/  IMAD R18, R8, c[0x0][0x190], RZ ;  /* 0x0000640008127a24 */ /* 0x004fc600078e02ff */
[----:B------:R-:W2:Y:S02]  /*2ec80*/  LDL.LU R8, [R1+0x784] ;  /* 0x0007840001087983 */ /* 0x000ea40000300800 */
[----:B------:R4:W-:Y:S02]  /*2ec90*/  STL [R1+0x5f8], R18 ;  /* 0x0005f81201007387 */ /* 0x0009e40000100800 */
[----:B------:R-:W-:-:S05]  /*2eca0*/  IMAD R19, R17, c[0x0][0x190], RZ ;  /* 0x0000640011137a24 */ /* 0x000fca00078e02ff */
[----:B------:R-:W-:Y:S01]  /*2ecb0*/  STL [R1+0x610], R19 ;  /* 0x0006101301007387 */ /* 0x000fe20000100800 */
[----:B----4-:R-:W-:Y:S02]  /*2ecc0*/  IMAD R18, R16, c[0x0][0x190], RZ ;  /* 0x0000640010127a24 */ /* 0x010fe400078e02ff */
[----:B-----5:R-:W-:Y:S02]  /*2ecd0*/  IMAD R17, R15, c[0x0][0x190], RZ ;  /* 0x000064000f117a24 */ /* 0x020fe400078e02ff */
[----:B------:R-:W-:Y:S02]  /*2ece0*/  IMAD R16, R14, c[0x0][0x190], RZ ;  /* 0x000064000e107a24 */ /* 0x000fe400078e02ff */
[----:B------:R-:W-:Y:S02]  /*2ecf0*/  IMAD R15, R13, c[0x0][0x190], RZ ;  /* 0x000064000d0f7a24 */ /* 0x000fe400078e02ff */
[----:B------:R-:W-:Y:S01]  /*2ed00*/  IMAD R14, R12, c[0x0][0x190], RZ ;  /* 0x000064000c0e7a24 */ /* 0x000fe200078e02ff */
[----:B------:R-:W-:Y:S01]  /*2ed10*/  STL [R1+0x620], R18 ;  /* 0x0006201201007387 */ /* 0x000fe20000100800 */
[----:B------:R-:W-:-:S02]  /*2ed20*/  IMAD R13, R11, c[0x0][0x190], RZ ;  /* 0x000064000b0d7a24 */ /* 0x000fc400078e02ff */
        /* <DEDUP_REMOVED lines=14> */
[----:B----4-:R-:W-:Y:S02]  /*2ee10*/  IMAD R10, R25, c[0x0][0x190], RZ ;  /* 0x00006400190a7a24 */ /* 0x010fe400078e02ff */
        /* <DEDUP_REMOVED lines=11> */
[----:B------:R-:W5:Y:S02]  /*2eed0*/  LDL.LU R21, [R1+0x77c] ;  /* 0x00077c0001157983 */ /* 0x000f640000300800 */
[----:B0-----:R-:W-:-:S05]  /*2eee0*/  IMAD R0, R6, c[0x0][0x190], RZ ;  /* 0x0000640006007a24 */ /* 0x001fca00078e02ff */
[----:B------:R3:W-:Y:S01]  /*2eef0*/  STL [R1+0x770], R0 ;  /* 0x0007700001007387 */ /* 0x0007e20000100800 */
[----:B------:R-:W5:Y:S02]  /*2ef00*/  LDL.LU R20, [R1+0x778] ;  /* 0x0007780001147983 */ /* 0x000f640000300800 */
[----:B------:R-:W5:Y:S02]  /*2ef10*/  LDL.LU R19, [R1+0x774] ;  /* 0x0007740001137983 */ /* 0x000f640000300800 */
[----:B------:R-:W5:Y:S01]  /*2ef20*/  LDL.LU R18, [R1+0x76c] ;  /* 0x00076c0001127983 */ /* 0x000f620000300800 */
[----:B------:R-:W5:Y:S01]  /*2ef30*/  LDL.LU R4, [R1+0x768] ;  /* 0x0007680001047983 */ /* 0x000f620000300800 */
[----:B------:R-:W5:Y:S02]  /*2ef40*/  LDL.LU R6, [R1+0x764] ;  /* 0x0007640001067983 */ /* 0x000f640000300800 */
[----:B-1----:R-:W-:Y:S02]  /*2ef50*/  IMAD R2, R7, c[0x0][0x190], RZ ;  /* 0x0000640007027a24 */ /* 0x002fe400078e02ff */
[----:B------:R-:W5:Y:S03]  /*2ef60*/  LDL.LU R7, [R1+0x760] ;  /* 0x0007600001077983 */ /* 0x000f660000300800 */
[----:B------:R0:W-:Y:S02]  /*2ef70*/  STL [R1+0x788], R2 ;  /* 0x0007880201007387 */ /* 0x0001e40000100800 */
[----:B---3--:R-:W-:-:S02]  /*2ef80*/  IMAD R0, R24, c[0x0][0x190], RZ ;  /* 0x0000640018007a24 */ /* 0x008fc400078e02ff */
[----:B------:R-:W3:Y:S03]  /*2ef90*/  LDL.LU R24, [R1+0x758] ;  /* 0x0007580001187983 */ /* 0x000ee60000300800 */
[----:B------:R2:W-:Y:S02]  /*2efa0*/  STL [R1+0x790], R0 ;  /* 0x0007900001007387 */ /* 0x0005e40000100800 */
[----:B------:R-:W3:Y:S02]  /*2efb0*/  LDL.LU R17, [R1+0x754] ;  /* 0x0007540001117983 */ /* 0x000ee40000300800 */
[----:B0-----:R-:W-:-:S05]  /*2efc0*/  IMAD R2, R5, c[0x0][0x190], RZ ;  /* 0x0000640005027a24 */ /* 0x001fca00078e02ff */
[----:B------:R-:W-:Y:S01]  /*2efd0*/  STL [R1+0x78c], R2 ;  /* 0x00078c0201007387 */ /* 0x000fe20000100800 */
[----:B------:R-:W3:Y:S02]  /*2efe0*/  LDL.LU R16, [R1+0x750] ;  /* 0x0007500001107983 */ /* 0x000ee40000300800 */
[----:B--2---:R-:W-:-:S05]  /*2eff0*/  IMAD R0, R8, c[0x0][0x190], RZ ;  /* 0x0000640008007a24 */ /* 0x004fca00078e02ff */
[----:B------:R0:W-:Y:S01]  /*2f000*/  STL [R1+0x784], R0 ;  /* 0x0007840001007387 */ /* 0x0001e20000100800 */
[----:B------:R-:W2:Y:S02]  /*2f010*/  LDL.LU R15, [R1+0x74c] ;  /* 0x00074c00010f7983 */ /* 0x000ea40000300800 */
[----:B------:R-:W2:Y:S02]  /*2f020*/  LDL.LU R14, [R1+0x744] ;  /* 0x00074400010e7983 */ /* 0x000ea40000300800 */
[----:B------:R-:W2:Y:S01]  /*2f030*/  LDL.LU R13, [R1+0x740] ;  /* 0x00074000010d7983 */ /* 0x000ea20000300800 */
[----:B------:R-:W2:Y:S01]  /*2f040*/  LDL.LU R12, [R1+0x73c] ;  /* 0x00073c00010c7983 */ /* 0x000ea20000300800 */
[----:B------:R-:W2:Y:S02]  /*2f050*/  LDL.LU R11, [R1+0x738] ;  /* 0x00073800010b7983 */ /* 0x000ea40000300800 */
[----:B------:R-:W2:Y:S02]  /*2f060*/  LDL.LU R10, [R1+0x734] ;  /* 0x00073400010a7983 */ /* 0x000ea40000300800 */
[----:B------:R-:W2:Y:S01]  /*2f070*/  LDL.LU R27, [R1+0x72c] ;  /* 0x00072c00011b7983 */ /* 0x000ea20000300800 */
[----:B------:R-:W2:Y:S01]  /*2f080*/  LDL.LU R28, [R1+0x728] ;  /* 0x00072800011c7983 */ /* 0x000ea20000300800 */
[----:B------:R-:W2:Y:S02]  /*2f090*/  LDL.LU R29, [R1+0x724] ;  /* 0x00072400011d7983 */ /* 0x000ea40000300800 */
[----:B------:R-:W2:Y:S02]  /*2f0a0*/  LDL.LU R9, [R1+0x720] ;  /* 0x0007200001097983 */ /* 0x000ea40000300800 */
[----:B------:R-:W2:Y:S01]  /*2f0b0*/  LDL.LU R25, [R1+0x718] ;  /* 0x0007180001197983 */ /* 0x000ea20000300800 */
[----:B0-----:R-:W2:Y:S01]  /*2f0c0*/  LDL.LU R0, [R1+0x714] ;  /* 0x0007140001007983 */ /* 0x001ea20000300800 */
[----:B------:R-:W2:Y:S02]  /*2f0d0*/  LDL.LU R2, [R1+0x710] ;  /* 0x0007100001027983 */ /* 0x000ea40000300800 */
[----:B------:R-:W2:Y:S02]  /*2f0e0*/  LDL.LU R3, [R1+0x70c] ;  /* 0x00070c0001037983 */ /* 0x000ea40000300800 */
[----:B------:R-:W2:Y:S01]  /*2f0f0*/  LDL.LU R5, [R1+0x704] ;  /* 0x0007040001057983 */ /* 0x000ea20000300800 */
[----:B------:R-:W2:Y:S01]  /*2f100*/  LDL.LU R8, [R1+0x700] ;  /* 0x0007000001087983 */ /* 0x000ea20000300800 */
[----:B----4-:R-:W-:-:S05]  /*2f110*/  IMAD R22, R22, c[0x0][0x190], RZ ;  /* 0x0000640016167a24 */ /* 0x010fca00078e02ff */
[----:B------:R5:W-:Y:S02]  /*2f120*/  STL [R1+0x780], R22 ;  /* 0x0007801601007387 */ /* 0x000be40000100800 */
[----:B-----5:R-:W-:Y:S02]  /*2f130*/  IMAD R22, R21, c[0x0][0x190], RZ ;  /* 0x0000640015167a24 */ /* 0x020fe400078e02ff */
        /* <DEDUP_REMOVED lines=9> */
[----:B------:R-:W4:Y:S03]  /*2f1d0*/  LDL.LU R6, [R1+0x6fc] ;  /* 0x0006fc0001067983 */ /* 0x000f260000300800 */
[----:B------:R0:W-:Y:S01]  /*2f1e0*/  STL [R1+0x768], R4 ;  /* 0x0007680401007387 */ /* 0x0001e20000100800 */
[----:B------:R-:W-:Y:S02]  /*2f1f0*/  STL [R1+0x764], R18 ;  /* 0x0007641201007387 */ /* 0x000fe40000100800 */
[----:B0-----:R-:W-:Y:S02]  /*2f200*/  IMAD R4, R7, c[0x0][0x190], RZ ;  /* 0x0000640007047a24 */ /* 0x001fe400078e02ff */
[----:B------:R-:W5:Y:S03]  /*2f210*/  LDL.LU R7, [R1+0x6f8] ;  /* 0x0006f80001077983 */ /* 0x000f660000300800 */
[----:B------:R0:W-:Y:S02]  /*2f220*/  STL [R1+0x760], R4 ;  /* 0x0007600401007387 */ /* 0x0001e40000100800 */
[----:B0-----:R-:W5:Y:S01]  /*2f230*/  LDL.LU R4, [R1+0x6f4] ;  /* 0x0006f40001047983 */ /* 0x001f620000300800 */
[----:B---3--:R-:W-:-:S03]  /*2f240*/  IMAD R18, R24, c[0x0][0x190], RZ ;  /* 0x0000640018127a24 */ /* 0x008fc600078e02ff */
[----:B------:R-:W3:Y:S02]  /*2f250*/  LDL.LU R24, [R1+0x6ec] ;  /* 0x0006ec0001187983 */ /* 0x000ee40000300800 */
[----:B------:R0:W-:Y:S02]  /*2f260*/  STL [R1+0x758], R18 ;  /* 0x0007581201007387 */ /* 0x0001e40000100800 */
[----:B------:R-:W-:-:S05]  /*2f270*/  IMAD R19, R17, c[0x0][0x190], RZ ;  /* 0x0000640011137a24 */ /* 0x000fca00078e02ff */
[----:B------:R-:W-:Y:S01]  /*2f280*/  STL [R1+0x754], R19 ;  /* 0x0007541301007387 */ /* 0x000fe20000100800 */
[----:B0-----:R-:W-:-:S05]  /*2f290*/  IMAD R18, R16, c[0x0][0x190], RZ ;  /* 0x0000640010127a24 */ /* 0x001fca00078e02ff */
[----:B------:R-:W-:Y:S01]  /*2f2a0*/  STL [R1+0x750], R18 ;  /* 0x0007501201007387 */ /* 0x000fe20000100800 */
[----:B--2---:R-:W-:Y:S02]  /*2f2b0*/  IMAD R17, R15, c[0x0][0x190], RZ ;  /* 0x000064000f117a24 */ /* 0x004fe400078e02ff */
[----:B------:R-:W-:Y:S02]  /*2f2c0*/  IMAD R16, R14, c[0x0][0x190], RZ ;  /* 0x000064000e107a24 */ /* 0x000fe400078e02ff */
        /* <DEDUP_REMOVED lines=10> */
[----:B------:R-:W-:Y:S01]  /*2f370*/  STL [R1+0x738], R13 ;  /* 0x0007380d01007387 */ /* 0x000fe20000100800 */
[----:B------:R0:W-:Y:S01]  /*2f380*/  STL [R1+0x734], R12 ;  /* 0x0007340c01007387 */ /* 0x0001e20000100800 */
[----:B------:R1:W-:Y:S02]  /*2f390*/  STL [R1+0x72c], R11 ;  /* 0x00072c0b01007387 */ /* 0x0003e40000100800 */
[----:B------:R2:W-:Y:S02]  /*2f3a0*/  STL [R1+0x728], R10 ;  /* 0x0007280a01007387 */ /* 0x0005e40000100800 */
[----:B------:R-:W-:-:S02]  /*2f3b0*/  IMAD R3, R3, c[0x0][0x190], RZ ;  /* 0x0000640003037a24 */ /* 0x000fc400078e02ff */
[----:B0-----:R-:W-:Y:S02]  /*2f3c0*/  IMAD R12, R29, c[0x0][0x190], RZ ;  /* 0x000064001d0c7a24 */ /* 0x001fe400078e02ff */
[----:B-1----:R-:W-:Y:S02]  /*2f3d0*/  IMAD R11, R9, c[0x0][0x190], RZ ;  /* 0x00006400090b7a24 */ /* 0x002fe400078e02ff */
[----:B--2---:R-:W-:Y:S02]  /*2f3e0*/  IMAD R10, R25, c[0x0][0x190], RZ ;  /* 0x00006400190a7a24 */ /* 0x004fe400078e02ff */
        /* <DEDUP_REMOVED lines=9> */
[----:B------:R-:W2:Y:S01]  /*2f480*/  LDL.LU R22, [R1+0x6e8] ;  /* 0x0006e80001167983 */ /* 0x000ea20000300800 */
[----:B------:R4:W-:Y:S01]  /*2f490*/  STL [R1+0x704], R2 ;  /* 0x0007040201007387 */ /* 0x0009e20000100800 */
[----:B------:R-:W2:Y:S02]  /*2f4a0*/  LDL.LU R21, [R1+0x6e4] ;  /* 0x0006e40001157983 */ /* 0x000ea40000300800 */
[----:B0-----:R-:W-:-:S05]  /*2f4b0*/  IMAD R0, R8, c[0x0][0x190], RZ ;  /* 0x0000640008007a24 */ /* 0x001fca00078e02ff */
[----:B------:R5:W-:Y:S01]  /*2f4c0*/  STL [R1+0x700], R0 ;  /* 0x0007000001007387 */ /* 0x000be20000100800 */
[----:B------:R-:W2:Y:S02]  /*2f4d0*/  LDL.LU R20, [R1+0x6dc] ;  /* 0x0006dc0001147983 */ /* 0x000ea40000300800 */
[----:B------:R-:W2:Y:S02]  /*2f4e0*/  LDL.LU R19, [R1+0x6d8] ;  /* 0x0006d80001137983 */ /* 0x000ea40000300800 */
[----:B------:R-:W2:Y:S01]  /*2f4f0*/  LDL.LU R18, [R1+0x6d4] ;  /* 0x0006d40001127983 */ /* 0x000ea20000300800 */
[----:B------:R-:W2:Y:S01]  /*2f500*/  LDL.LU R5, [R1+0x6d0] ;  /* 0x0006d00001057983 */ /* 0x000ea20000300800 */
[----:B------:R-:W2:Y:S02]  /*2f510*/  LDL.LU R8, [R1+0x6cc] ;  /* 0x0006cc0001087983 */ /* 0x000ea40000300800 */
[----:B----4-:R-:W-:Y:S02]  /*2f520*/  IMAD R2, R6, c[0x0][0x190], RZ ;  /* 0x0000640006027a24 */ /* 0x010fe400078e02ff */
[----:B------:R-:W4:Y:S03]  /*2f530*/  LDL.LU R6, [R1+0x6c4] ;  /* 0x0006c40001067983 */ /* 0x000f260000300800 */
[----:B------:R0:W-:Y:S02]  /*2f540*/  STL [R1+0x6fc], R2 ;  /* 0x0006fc0201007387 */ /* 0x0001e40000100800 */
[----:B-----5:R-:W-:-:S02]  /*2f550*/  IMAD R0, R7, c[0x0][0x190], RZ ;  /* 0x0000640007007a24 */ /* 0x020fc400078e02ff */
[----:B------:R-:W5:Y:S03]  /*2f560*/  LDL.LU R7, [R1+0x6c0] ;  /* 0x0006c00001077983 */ /* 0x000f660000300800 */
[----:B------:R3:W-:Y:S02]  /*2f570*/  STL [R1+0x6f8], R0 ;  /* 0x0006f80001007387 */ /* 0x0007e40000100800 */
[----:B------:R-:W5:Y:S02]  /*2f580*/  LDL.LU R17, [R1+0x6bc] ;  /* 0x0006bc0001117983 */ /* 0x000f640000300800 */
[----:B0-----:R-:W-:-:S05]  /*2f590*/  IMAD R2, R4, c[0x0][0x190], RZ ;  /* 0x0000640004027a24 */ /* 0x001fca00078e02ff */
[----:B------:R-:W-:Y:S01]  /*2f5a0*/  STL [R1+0x6f4], R2 ;  /* 0x0006f40201007387 */ /* 0x000fe20000100800 */
[----:B------:R-:W5:Y:S02]  /*2f5b0*/  LDL.LU R16, [R1+0x6b4] ;  /* 0x0006b40001107983 */ /* 0x000f640000300800 */
[----:B---3--:R-:W-:-:S05]  /*2f5c0*/  IMAD R0, R24, c[0x0][0x190], RZ ;  /* 0x0000640018007a24 */ /* 0x008fca00078e02ff */
[----:B------:R0:W-:Y:S01]  /*2f5d0*/  STL [R1+0x6ec], R0 ;  /* 0x0006ec0001007387 */ /* 0x0001e20000100800 */
        /* <DEDUP_REMOVED lines=11> */
[----:B0-----:R-:W3:Y:S01]  /*2f690*/  LDL.LU R0, [R1+0x67c] ;  /* 0x00067c0001007983 */ /* 0x001ee20000300800 */
[----:B------:R-:W3:Y:S02]  /*2f6a0*/  LDL.LU R2, [R1+0x674] ;  /* 0x0006740001027983 */ /* 0x000ee40000300800 */
[----:B------:R-:W3:Y:S02]  /*2f6b0*/  LDL.LU R3, [R1+0x670] ;  /* 0x0006700001037983 */ /* 0x000ee40000300800 */
[----:B------:R-:W3:Y:S01]  /*2f6c0*/  LDL.LU R4, [R1+0x66c] ;  /* 0x00066c0001047983 */ /* 0x000ee20000300800 */
[----:B------:R-:W3:Y:S01]  /*2f6d0*/  LDL.LU R24, [R1+0x668] ;  /* 0x0006680001187983 */ /* 0x000ee20000300800 */
[----:B--2---:R-:W-:-:S05]  /*2f6e0*/  IMAD R22, R22, c[0x0][0x190], RZ ;  /* 0x0000640016167a24 */ /* 0x004fca00078e02ff */
        /* <DEDUP_REMOVED lines=11> */
[----:B------:R-:W2:Y:S03]  /*2f7a0*/  LDL.LU R8, [R1+0x664] ;  /* 0x0006640001087983 */ /* 0x000ea60000300800 */
[----:B------:R4:W-:Y:S01]  /*2f7b0*/  STL [R1+0x6d0], R5 ;  /* 0x0006d00501007387 */ /* 0x0009e20000100800 */
[----:B------:R-:W-:Y:S02]  /*2f7c0*/  STL [R1+0x6cc], R18 ;  /* 0x0006cc1201007387 */ /* 0x000fe40000100800 */
[----:B----4-:R-:W-:Y:S02]  /*2f7d0*/  IMAD R5, R6, c[0x0][0x190], RZ ;  /* 0x0000640006057a24 */ /* 0x010fe400078e02ff */
[----:B------:R-:W4:Y:S03]  /*2f7e0*/  LDL.LU R6, [R1+0x65c] ;  /* 0x00065c0001067983 */ /* 0x000f260000300800 */
[----:B------:R0:W-:Y:S02]  /*2f7f0*/  STL [R1+0x6c4], R5 ;  /* 0x0006c40501007387 */ /* 0x0001e40000100800 */
[----:B0-----:R-:W4:Y:S01]  /*2f800*/  LDL.LU R5, [R1+0x658] ;  /* 0x0006580001057983 */ /* 0x001f220000300800 */
[----:B-----5:R-:W-:-:S03]  /*2f810*/  IMAD R18, R7, c[0x0][0x190], RZ ;  /* 0x0000640007127a24 */ /* 0x020fc600078e02ff */
[----:B------:R-:W5:Y:S01]  /*2f820*/  LDL.LU R7, [R1+0x654] ;  /* 0x0006540001077983 */ /* 0x000f620000300800 */
[----:B------:R-:W-:-:S03]  /*2f830*/  IMAD R19, R17, c[0x0][0x190], RZ ;  /* 0x0000640011137a24 */ /* 0x000fc600078e02ff */
[----:B------:R0:W-:Y:S04]  /*2f840*/  STL [R1+0x6c0], R18 ;  /* 0x0006c01201007387 */ /* 0x0001e80000100800 */
[----:B------:R-:W-:Y:S01]  /*2f850*/  STL [R1+0x6bc], R19 ;  /* 0x0006bc1301007387 */ /* 0x000fe20000100800 */
[----:B0-----:R-:W-:-:S05]  /*2f860*/  IMAD R18, R16, c[0x0][0x190], RZ ;  /* 0x0000640010127a24 */ /* 0x001fca00078e02ff */
[----:B------:R-:W-:Y:S01]  /*2f870*/  STL [R1+0x6b4], R18 ;  /* 0x0006b41201007387 */ /* 0x000fe20000100800 */
[----:B---3--:R-:W-:Y:S02]  /*2f880*/  IMAD R17, R15, c[0x0][0x190], RZ ;  /* 0x000064000f117a24 */ /* 0x008fe400078e02ff */
        /* <DEDUP_REMOVED lines=18> */
[----:B---3--:R-:W-:Y:S02]  /*2f9b0*/  IMAD R10, R25, c[0x0][0x190], RZ ;  /* 0x00006400190a7a24 */ /* 0x008fe400078e02ff */
        /* <DEDUP_REMOVED lines=9> */
[----:B------:R-:W3:Y:S01]  /*2fa50*/  LDL.LU R22, [R1+0x650] ;  /* 0x0006500001167983 */ /* 0x000ee20000300800 */
[----:B------:R2:W-:Y:S01]  /*2fa60*/  STL [R1+0x66c], R2 ;  /* 0x00066c0201007387 */ /* 0x0005e20000100800 */
[----:B------:R-:W3:Y:S02]  /*2fa70*/  LDL.LU R21, [R1+0x648] ;  /* 0x0006480001157983 */ /* 0x000ee40000300800 */
[----:B0-----:R-:W-:-:S05]  /*2fa80*/  IMAD R0, R24, c[0x0][0x190], RZ ;  /* 0x0000640018007a24 */ /* 0x001fca00078e02ff */
[----:B------:R4:W-:Y:S01]  /*2fa90*/  STL [R1+0x668], R0 ;  /* 0x0006680001007387 */ /* 0x0009e20000100800 */
[----:B------:R-:W3:Y:S02]  /*2faa0*/  LDL.LU R20, [R1+0x644] ;  /* 0x0006440001147983 */ /* 0x000ee40000300800 */
[----:B------:R-:W3:Y:S02]  /*2fab0*/  LDL.LU R19, [R1+0x640] ;  /* 0x0006400001137983 */ /* 0x000ee40000300800 */
[----:B------:R-:W3:Y:S01]  /*2fac0*/  LDL.LU R18, [R1+0x63c] ;  /* 0x00063c0001127983 */ /* 0x000ee20000300800 */
[----:B------:R-:W3:Y:S01]  /*2fad0*/  LDL.LU R4, [R1+0x634] ;  /* 0x0006340001047983 */ /* 0x000ee20000300800 */
[----:B------:R-:W3:Y:S02]  /*2fae0*/  LDL.LU R24, [R1+0x630] ;  /* 0x0006300001187983 */ /* 0x000ee40000300800 */
[----:B--2---:R-:W-:Y:S02]  /*2faf0*/  IMAD R2, R8, c[0x0][0x190], RZ ;  /* 0x0000640008027a24 */ /* 0x004fe400078e02ff */
[----:B------:R-:W2:Y:S03]  /*2fb00*/  LDL.LU R8, [R1+0x62c] ;  /* 0x00062c0001087983 */ /* 0x000ea60000300800 */
[----:B------:R0:W-:Y:S02]  /*2fb10*/  STL [R1+0x664], R2 ;  /* 0x0006640201007387 */ /* 0x0001e40000100800 */
[----:B----4-:R-:W-:-:S02]  /*2fb20*/  IMAD R0, R6, c[0x0][0x190], RZ ;  /* 0x0000640006007a24 */ /* 0x010fc400078e02ff */
[----:B------:R-:W4:Y:S03]  /*2fb30*/  LDL.LU R6, [R1+0x628] ;  /* 0x0006280001067983 */ /* 0x000f260000300800 */
[----:B------:R5:W-:Y:S02]  /*2fb40*/  STL [R1+0x65c], R0 ;  /* 0x00065c0001007387 */ /* 0x000be40000100800 */
[----:B------:R-:W4:Y:S02]  /*2fb50*/  LDL.LU R17, [R1+0x624] ;  /* 0x0006240001117983 */ /* 0x000f240000300800 */
[----:B0-----:R-:W-:Y:S02]  /*2fb60*/  IMAD R2, R5, c[0x0][0x190], RZ ;  /* 0x0000640005027a24 */ /* 0x001fe400078e02ff */
[----:B-----5:R-:W-:-:S03]  /*2fb70*/  IMAD R0, R7, c[0x0][0x190], RZ ;  /* 0x0000640007007a24 */ /* 0x020fc600078e02ff */
[----:B------:R-:W-:Y:S01]  /*2fb80*/  STL [R1+0x658], R2 ;  /* 0x0006580201007387 */ /* 0x000fe20000100800 */
[----:B------:R-:W5:Y:S03]  /*2fb90*/  LDL.LU R16, [R1+0x61c] ;  /* 0x00061c0001107983 */ /* 0x000f660000300800 */
        /* <DEDUP_REMOVED lines=17> */
[----:B---3--:R-:W-:-:S05]  /*2fcb0*/  IMAD R22, R22, c[0x0][0x190], RZ ;  /* 0x0000640016167a24 */ /* 0x008fca00078e02ff */
        /* <DEDUP_REMOVED lines=17> */
[----:B0-----:R-:W2:Y:S01]  /*2fdd0*/  LDL.LU R4, [R1+0x5c0] ;  /* 0x0005c00001047983 */ /* 0x001ea20000300800 */
[----:B----4-:R-:W-:-:S03]  /*2fde0*/  IMAD R18, R6, c[0x0][0x190], RZ ;  /* 0x0000640006127a24 */ /* 0x010fc600078e02ff */
[----:B------:R-:W4:Y:S02]  /*2fdf0*/  LDL.LU R6, [R1+0x5b8] ;  /* 0x0005b80001067983 */ /* 0x000f240000300800 */
[----:B------:R5:W-:Y:S02]  /*2fe00*/  STL [R1+0x628], R18 ;  /* 0x0006281201007387 */ /* 0x000be40000100800 */
[----:B------:R-:W-:-:S05]  /*2fe10*/  IMAD R19, R17, c[0x0][0x190], RZ ;  /* 0x0000640011137a24 */ /* 0x000fca00078e02ff */
[----:B------:R-:W-:Y:S01]  /*2fe20*/  STL [R1+0x624], R19 ;  /* 0x0006241301007387 */ /* 0x000fe20000100800 */
[----:B-----5:R-:W-:Y:S02]  /*2fe30*/  IMAD R18, R16, c[0x0][0x190], RZ ;  /* 0x0000640010127a24 */ /* 0x020fe400078e02ff */
        /* <DEDUP_REMOVED lines=20> */
[----:B-----5:R-:W-:Y:S02]  /*2ff80*/  IMAD R10, R25, c[0x0][0x190], RZ ;  /* 0x00006400190a7a24 */ /* 0x020fe400078e02ff */
        /* <DEDUP_REMOVED lines=9> */
[----:B------:R-:W5:Y:S01]  /*30020*/  LDL.LU R22, [R1+0x5b4] ;  /* 0x0005b40001167983 */ /* 0x000f620000300800 */
        /* <DEDUP_REMOVED lines=9> */
[----:B---3--:R-:W-:Y:S02]  /*300c0*/  IMAD R2, R24, c[0x0][0x190], RZ ;  /* 0x0000640018027a24 */ /* 0x008fe400078e02ff */
[----:B------:R-:W3:Y:S03]  /*300d0*/  LDL.LU R24, [R1+0x594] ;  /* 0x0005940001187983 */ /* 0x000ee60000300800 */
[----:B------:R0:W-:Y:S02]  /*300e0*/  STL [R1+0x5c8], R2 ;  /* 0x0005c80201007387 */ /* 0x0001e40000100800 */
[----:B--2---:R-:W-:-:S02]  /*300f0*/  IMAD R0, R8, c[0x0][0x190], RZ ;  /* 0x0000640008007a24 */ /* 0x004fc400078e02ff */
[----:B------:R-:W2:Y:S03]  /*30100*/  LDL.LU R8, [R1+0x58c] ;  /* 0x00058c0001087983 */ /* 0x000ea60000300800 */
[----:B------:R4:W-:Y:S02]  /*30110*/  STL [R1+0x5c4], R0 ;  /* 0x0005c40001007387 */ /* 0x0009e40000100800 */
[----:B------:R-:W2:Y:S02]  /*30120*/  LDL.LU R17, [R1+0x588] ;  /* 0x0005880001117983 */ /* 0x000ea40000300800 */
[----:B0-----:R-:W-:Y:S02]  /*30130*/  IMAD R2, R4, c[0x0][0x190], RZ ;  /* 0x0000640004027a24 */ /* 0x001fe400078e02ff */
[----:B----4-:R-:W-:-:S03]  /*30140*/  IMAD R0, R6, c[0x0][0x190], RZ ;  /* 0x0000640006007a24 */ /* 0x010fc600078e02ff */
[----:B------:R-:W-:Y:S01]  /*30150*/  STL [R1+0x5c0], R2 ;  /* 0x0005c00201007387 */ /* 0x000fe20000100800 */
[----:B------:R-:W4:Y:S03]  /*30160*/  LDL.LU R16, [R1+0x584] ;  /* 0x0005840001107983 */ /* 0x000f260000300800 */
        /* <DEDUP_REMOVED lines=82> */
[----:B-----5:R-:W-:Y:S02]  /*30690*/  IMAD R2, R7, c[0x0][0x190], RZ ;  /* 0x0000640007027a24 */ /* 0x020fe400078e02ff */
        /* <DEDUP_REMOVED lines=42> */
[----:B-----5:R-:W-:Y:S02]  /*30940*/  IMAD R4, R7, c[0x0][0x190], RZ ;  /* 0x0000640007047a24 */ /* 0x020fe400078e02ff */
        /* <DEDUP_REMOVED lines=85> */
[----:B------:R-:W-:-:S02]  /*30ea0*/  IMAD R5, R5, c[0x0][0x190], RZ ;  /* 0x0000640005057a24 */ /* 0x000fc400078e02ff */
[----:B------:R-:W-:Y:S02]  /*30eb0*/  STL [R1+0x474], R20 ;  /* 0x0004741401007387 */ /* 0x000fe40000100800 */
[----:B------:R-:W-:Y:S01]  /*30ec0*/  IMAD R18, R8, c[0x0][0x190], RZ ;  /* 0x0000640008127a24 */ /* 0x000fe200078e02ff */
[----:B------:R-:W-:Y:S01]  /*30ed0*/  STL [R1+0x46c], R19 ;  /* 0x00046c1301007387 */ /* 0x000fe20000100800 */
[----:B------:R-:W2:Y:S02]  /*30ee0*/  LDL.LU R8, [R1+0x3fc] ;  /* 0x0003fc0001087983 */ /* 0x000ea40000300800 */
[----:B------:R4:W-:Y:S01]  /*30ef0*/  STL [R1+0x468], R5 ;  /* 0x0004680501007387 */ /* 0x0009e20000100800 */
[----:B------:R-:W-:Y:S01]  /*30f00*/  STL [R1+0x464], R18 ;  /* 0x0004641201007387 */ /* 0x000fe20000100800 */
[----:B----4-:R-:W-:-:S03]  /*30f10*/  IMAD R5, R6, c[0x0][0x190], RZ ;  /* 0x0000640006057a24 */ /* 0x010fc600078e02ff */
[----:B------:R-:W4:Y:S02]  /*30f20*/  LDL.LU R6, [R1+0x3f8] ;  /* 0x0003f80001067983 */ /* 0x000f240000300800 */
[----:B------:R0:W-:Y:S02]  /*30f30*/  STL [R1+0x460], R5 ;  /* 0x0004600501007387 */ /* 0x0001e40000100800 */
[----:B0-----:R-:W4:Y:S01]  /*30f40*/  LDL.LU R5, [R1+0x3f0] ;  /* 0x0003f00001057983 */ /* 0x001f220000300800 */
[----:B-----5:R-:W-:-:S03]  /*30f50*/  IMAD R18, R7, c[0x0][0x190], RZ ;  /* 0x0000640007127a24 */ /* 0x020fc600078e02ff */
[----:B------:R-:W5:Y:S02]  /*30f60*/  LDL.LU R7, [R1+0x3ec] ;  /* 0x0003ec0001077983 */ /* 0x000f640000300800 */
[----:B------:R0:W-:Y:S02]  /*30f70*/  STL [R1+0x45c], R18 ;  /* 0x00045c1201007387 */ /* 0x0001e40000100800 */
[----:B------:R-:W-:-:S05]  /*30f80*/  IMAD R19, R17, c[0x0][0x190], RZ ;  /* 0x0000640011137a24 */ /* 0x000fca00078e02ff */
        /* <DEDUP_REMOVED lines=65> */
[----:B0-----:R-:W5:Y:S01]  /*313a0*/  LDL.LU R0, [R1+0x37c] ;  /* 0x00037c0001007983 */ /* 0x001f620000300800 */
[----:B------:R-:W5:Y:S02]  /*313b0*/  LDL.LU R2, [R1+0x374] ;  /* 0x0003740001027983 */ /* 0x000f640000300800 */
[----:B------:R-:W5:Y:S02]  /*313c0*/  LDL.LU R3, [R1+0x370] ;  /* 0x0003700001037983 */ /* 0x000f640000300800 */
[----:B------:R-:W5:Y:S01]  /*313d0*/  LDL.LU R5, [R1+0x36c] ;  /* 0x00036c0001057983 */ /* 0x000f620000300800 */
[----:B------:R-:W5:Y:S01]  /*313e0*/  LDL.LU R7, [R1+0x368] ;  /* 0x0003680001077983 */ /* 0x000f620000300800 */
        /* <DEDUP_REMOVED lines=198> */
[----:B------:R-:W4:Y:S02]  /*32050*/  LDL.LU R6, [R1+0x234] ;  /* 0x0002340001067983 */ /* 0x000f240000300800 */
[----:B------:R5:W-:Y:S01]  /*32060*/  STL [R1+0x29c], R4 ;  /* 0x00029c0401007387 */ /* 0x000be20000100800 */
[----:B------:R-:W-:Y:S01]  /*32070*/  STL [R1+0x298], R18 ;  /* 0x0002981201007387 */ /* 0x000fe20000100800 */
[----:B-----5:R-:W-:-:S03]  /*32080*/  IMAD R4, R7, c[0x0][0x190], RZ ;  /* 0x0000640007047a24 */ /* 0x020fc600078e02ff */
[----:B------:R-:W5:Y:S02]  /*32090*/  LDL.LU R7, [R1+0x230] ;  /* 0x0002300001077983 */ /* 0x000f640000300800 */
        /* <DEDUP_REMOVED lines=89> */
[----:B------:R-:W-:Y:S01]  /*32630*/  STL [R1+0x210], R18 ;  /* 0x0002101201007387 */ /* 0x000fe20000100800 */
[----:B------:R0:W-:Y:S04]  /*32640*/  STL [R1+0x20c], R5 ;  /* 0x00020c0501007387 */ /* 0x0001e80000100800 */
[----:B0-----:R-:W2:Y:S01]  /*32650*/  LDL.LU R5, [R1+0x1b4] ;  /* 0x0001b40001057983 */ /* 0x001ea20000300800 */
[----:B----4-:R-:W-:-:S05]  /*32660*/  IMAD R6, R6, c[0x0][0x190], RZ ;  /* 0x0000640006067a24 */ /* 0x010fca00078e02ff */
[----:B------:R0:W-:Y:S04]  /*32670*/  STL [R1+0x208], R6 ;  /* 0x0002080601007387 */ /* 0x0001e80000100800 */
        /* <DEDUP_REMOVED lines=50> */
[----:B0-----:R-:W-:-:S02]  /*329a0*/  IMAD R0, R5, c[0x0][0x190], RZ ;  /* 0x0000640005007a24 */ /* 0x001fc400078e02ff */
[----:B------:R-:W2:Y:S03]  /*329b0*/  LDL.LU R5, [R1+0x188] ;  /* 0x0001880001057983 */ /* 0x000ea60000300800 */
[----:B------:R5:W-:Y:S02]  /*329c0*/  STL [R1+0x1b4], R0 ;  /* 0x0001b40001007387 */ /* 0x000be40000100800 */
[----:B------:R-:W2:Y:S02]  /*329d0*/  LDL.LU R17, [R1+0x184] ;  /* 0x0001840001117983 */ /* 0x000ea40000300800 */
[----:B----4-:R-:W-:Y:S02]  /*329e0*/  IMAD R2, R6, c[0x0][0x190], RZ ;  /* 0x0000640006027a24 */ /* 0x010fe400078e02ff */
[----:B-----5:R-:W-:-:S03]  /*329f0*/  IMAD R0, R7, c[0x0][0x190], RZ ;  /* 0x0000640007007a24 */ /* 0x020fc600078e02ff */
        /* <DEDUP_REMOVED lines=38> */
[----:B------:R-:W-:-:S02]  /*32c60*/  IMAD R18, R5, c[0x0][0x190], RZ ;  /* 0x0000640005127a24 */ /* 0x000fc400078e02ff */
[----:B------:R-:W2:Y:S02]  /*32c70*/  LDL.LU R5, [R1+0x130] ;  /* 0x0001300001057983 */ /* 0x000ea40000300800 */
[----:B------:R-:W-:Y:S01]  /*32c80*/  IMAD R19, R17, c[0x0][0x190], RZ ;  /* 0x0000640011137a24 */ /* 0x000fe200078e02ff */
[----:B------:R4:W-:Y:S04]  /*32c90*/  STL [R1+0x188], R18 ;  /* 0x0001881201007387 */ /* 0x0009e80000100800 */
[----:B------:R-:W-:Y:S02]  /*32ca0*/  STL [R1+0x184], R19 ;  /* 0x0001841301007387 */ /* 0x000fe40000100800 */
[----:B----4-:R-:W-:Y:S02]  /*32cb0*/  IMAD R18, R16, c[0x0][0x190], RZ ;  /* 0x0000640010127a24 */ /* 0x010fe400078e02ff */
[----:B-----5:R-:W-:-:S02]  /*32cc0*/  IMAD R17, R15, c[0x0][0x190], RZ ;  /* 0x000064000f117a24 */ /* 0x020fc400078e02ff */
[----:B------:R-:W-:Y:S02]  /*32cd0*/  IMAD R16, R14, c[0x0][0x190], RZ ;  /* 0x000064000e107a24 */ /* 0x000fe400078e02ff */
[----:B------:R-:W-:Y:S02]  /*32ce0*/  IMAD R15, R13, c[0x0][0x190], RZ ;  /* 0x000064000d0f7a24 */ /* 0x000fe400078e02ff */
[----:B------:R-:W-:Y:S01]  /*32cf0*/  IMAD R14, R12, c[0x0][0x190], RZ ;  /* 0x000064000c0e7a24 */ /* 0x000fe200078e02ff */
[----:B------:R-:W-:Y:S01]  /*32d00*/  STL [R1+0x180], R18 ;  /* 0x0001801201007387 */ /* 0x000fe20000100800 */
[----:B------:R-:W-:Y:S02]  /*32d10*/  IMAD R13, R11, c[0x0][0x190], RZ ;  /* 0x000064000b0d7a24 */ /* 0x000fe400078e02ff */
[----:B------:R-:W-:Y:S02]  /*32d20*/  STL [R1+0x17c], R17 ;  /* 0x00017c1101007387 */ /* 0x000fe40000100800 */
[----:B------:R-:W-:Y:S01]  /*32d30*/  IMAD R12, R10, c[0x0][0x190], RZ ;  /* 0x000064000a0c7a24 */ /* 0x000fe200078e02ff */
[----:B------:R-:W-:Y:S01]  /*32d40*/  STL [R1+0x178], R16 ;  /* 0x0001781001007387 */ /* 0x000fe20000100800 */
[----:B------:R-:W-:-:S02]  /*32d50*/  IMAD R11, R27, c[0x0][0x190], RZ ;  /* 0x000064001b0b7a24 */ /* 0x000fc400078e02ff */
        /* <DEDUP_REMOVED lines=16> */
[----:B------:R-:W-:Y:S01]  /*32e60*/  IMAD R2, R6, c[0x0][0x190], RZ ;  /* 0x0000640006027a24 */ /* 0x000fe200078e02ff */
[----:B------:R-:W-:Y:S01]  /*32e70*/  STL [R1+0x150], R9 ;  /* 0x0001500901007387 */ /* 0x000fe20000100800 */
[----:B------:R0:W-:Y:S02]  /*32e80*/  STL [R1+0x14c], R0 ;  /* 0x00014c0001007387 */ /* 0x0001e40000100800 */
        /* <DEDUP_REMOVED lines=19> */
[----:B-1----:R-:W-:-:S03]  /*32fc0*/  IMAD R0, R5, c[0x0][0x190], RZ ;  /* 0x0000640005007a24 */ /* 0x002fc600078e02ff */
[----:B------:R-:W-:Y:S01]  /*32fd0*/  STL [R1+0x134], R2 ;  /* 0x0001340201007387 */ /* 0x000fe20000100800 */
[----:B------:R-:W2:Y:S03]  /*32fe0*/  LDL.LU R16, [R1+0x104] ;  /* 0x0001040001107983 */ /* 0x000ea60000300800 */
[----:B------:R0:W-:Y:S01]  /*32ff0*/  STL [R1+0x130], R0 ;  /* 0x0001300001007387 */ /* 0x0001e20000100800 */
[----:B------:R-:W2:Y:S03]  /*33000*/  LDL.LU R15, [R1+0x100] ;  /* 0x00010000010f7983 */ /* 0x000ea60000300800 */
        /* <DEDUP_REMOVED lines=10> */
[----:B0-----:R-:W2:Y:S02]  /*330b0*/  LDL.LU R0, [R1+0xd4] ;  /* 0x0000d40001007983 */ /* 0x001ea40000300800 */
[----:B------:R-:W2:Y:S01]  /*330c0*/  LDL.LU R2, [R1+0xd0] ;  /* 0x0000d00001027983 */ /* 0x000ea20000300800 */
[----:B------:R-:W2:Y:S01]  /*330d0*/  LDL.LU R3, [R1+0xcc] ;  /* 0x0000cc0001037983 */ /* 0x000ea20000300800 */
[----:B------:R-:W2:Y:S02]  /*330e0*/  LDL.LU R4, [R1+0xc8] ;  /* 0x0000c80001047983 */ /* 0x000ea40000300800 */
[----:B------:R-:W2:Y:S02]  /*330f0*/  LDL.LU R5, [R1+0xc4] ;  /* 0x0000c40001057983 */ /* 0x000ea40000300800 */
[----:B----4-:R-:W-:-:S02]  /*33100*/  IMAD R22, R22, c[0x0][0x190], RZ ;  /* 0x0000640016167a24 */ /* 0x010fc400078e02ff */
[----:B-----5:R-:W-:-:S03]  /*33110*/  IMAD R21, R21, c[0x0][0x190], RZ ;  /* 0x0000640015157a24 */ /* 0x020fc600078e02ff */
[----:B------:R0:W-:Y:S04]  /*33120*/  STL [R1+0x12c], R22 ;  /* 0x00012c1601007387 */ /* 0x0001e80000100800 */
[----:B------:R1:W-:Y:S01]  /*33130*/  STL [R1+0x128], R21 ;  /* 0x0001281501007387 */ /* 0x0003e20000100800 */
[----:B0-----:R-:W-:Y:S02]  /*33140*/  IMAD R22, R20, c[0x0][0x190], RZ ;  /* 0x0000640014167a24 */ /* 0x001fe400078e02ff */
[----:B-1----:R-:W-:Y:S02]  /*33150*/  IMAD R21, R19, c[0x0][0x190], RZ ;  /* 0x0000640013157a24 */ /* 0x002fe400078e02ff */
[----:B------:R-:W-:Y:S02]  /*33160*/  IMAD R20, R18, c[0x0][0x190], RZ ;  /* 0x0000640012147a24 */ /* 0x000fe400078e02ff */
[----:B------:R-:W-:Y:S01]  /*33170*/  IMAD R19, R6, c[0x0][0x190], RZ ;  /* 0x0000640006137a24 */ /* 0x000fe200078e02ff */
[----:B------:R-:W-:Y:S01]  /*33180*/  STL [R1+0x124], R22 ;  /* 0x0001241601007387 */ /* 0x000fe20000100800 */
[----:B------:R-:W-:Y:S02]  /*33190*/  STL [R1+0x120], R21 ;  /* 0x0001201501007387 */ /* 0x000fe40000100800 */
[----:B------:R-:W-:-:S02]  /*331a0*/  IMAD R18, R7, c[0x0][0x190], RZ ;  /* 0x0000640007127a24 */ /* 0x000fc400078e02ff */
[----:B------:R-:W-:Y:S01]  /*331b0*/  STL [R1+0x11c], R20 ;  /* 0x00011c1401007387 */ /* 0x000fe20000100800 */
[----:B------:R-:W4:Y:S01]  /*331c0*/  LDL.LU R6, [R1+0xc0] ;  /* 0x0000c00001067983 */ /* 0x000f220000300800 */
[----:B------:R-:W-:Y:S02]  /*331d0*/  STL [R1+0x118], R19 ;  /* 0x0001181301007387 */ /* 0x000fe40000100800 */
[----:B------:R-:W-:Y:S02]  /*331e0*/  STL [R1+0x114], R18 ;  /* 0x0001141201007387 */ /* 0x000fe40000100800 */
[----:B---3--:R-:W-:Y:S02]  /*331f0*/  IMAD R7, R24, c[0x0][0x190], RZ ;  /* 0x0000640018077a24 */ /* 0x008fe400078e02ff */
[----:B------:R-:W3:Y:S03]  /*33200*/  LDL.LU R24, [R1+0xbc] ;  /* 0x0000bc0001187983 */ /* 0x000ee60000300800 */
[----:B------:R0:W-:Y:S02]  /*33210*/  STL [R1+0x110], R7 ;  /* 0x0001100701007387 */ /* 0x0001e40000100800 */
[----:B0-----:R-:W5:Y:S01]  /*33220*/  LDL.LU R7, [R1+0xb8] ;  /* 0x0000b80001077983 */ /* 0x001f620000300800 */
[----:B--2---:R-:W-:-:S03]  /*33230*/  IMAD R18, R8, c[0x0][0x190], RZ ;  /* 0x0000640008127a24 */ /* 0x004fc600078e02ff */
[----:B------:R-:W2:Y:S02]  /*33240*/  LDL.LU R8, [R1+0xb4] ;  /* 0x0000b40001087983 */ /* 0x000ea40000300800 */
[----:B------:R0:W-:Y:S02]  /*33250*/  STL [R1+0x10c], R18 ;  /* 0x00010c1201007387 */ /* 0x0001e40000100800 */
[----:B------:R-:W-:-:S05]  /*33260*/  IMAD R19, R17, c[0x0][0x190], RZ ;  /* 0x0000640011137a24 */ /* 0x000fca00078e02ff */
[----:B------:R-:W-:Y:S01]  /*33270*/  STL [R1+0x108], R19 ;  /* 0x0001081301007387 */ /* 0x000fe20000100800 */
[----:B0-----:R-:W-:Y:S02]  /*33280*/  IMAD R18, R16, c[0x0][0x190], RZ ;  /* 0x0000640010127a24 */ /* 0x001fe400078e02ff */
        /* <DEDUP_REMOVED lines=26> */
[----:B------:R-:W-:Y:S02]  /*33430*/  STL [R1+0xd4], R9 ;  /* 0x0000d40901007387 */ /* 0x000fe40000100800 */
[----:B------:R-:W-:Y:S01]  /*33440*/  IMAD R2, R4, c[0x0][0x190], RZ ;  /* 0x0000640004027a24 */ /* 0x000fe200078e02ff */
[----:B------:R0:W-:Y:S01]  /*33450*/  STL [R1+0xd0], R0 ;  /* 0x0000d00001007387 */ /* 0x0001e20000100800 */
        /* <DEDUP_REMOVED lines=11> */
[----:B------:R-:W2:Y:S02]  /*33510*/  LDL.LU R9, [R1+0x94] ;  /* 0x0000940001097983 */ /* 0x000ea40000300800 */
[----:B----4-:R-:W-:-:S05]  /*33520*/  IMAD R2, R6, c[0x0][0x190], RZ ;  /* 0x0000640006027a24 */ /* 0x010fca00078e02ff */
[----:B------:R5:W-:Y:S01]  /*33530*/  STL [R1+0xc0], R2 ;  /* 0x0000c00201007387 */ /* 0x000be20000100800 */
[----:B---3--:R-:W-:-:S03]  /*33540*/  IMAD R0, R24, c[0x0][0x190], RZ ;  /* 0x0000640018007a24 */ /* 0x008fc600078e02ff */
[----:B------:R-:W3:Y:S02]  /*33550*/  LDL.LU R24, [R1+0x90] ;  /* 0x0000900001187983 */ /* 0x000ee40000300800 */
[----:B------:R2:W-:Y:S02]  /*33560*/  STL [R1+0xbc], R0 ;  /* 0x0000bc0001007387 */ /* 0x0005e40000100800 */
[----:B------:R-:W4:Y:S02]  /*33570*/  LDL.LU R17, [R1+0x8c] ;  /* 0x00008c0001117983 */ /* 0x000f240000300800 */
[----:B-----5:R-:W-:-:S05]  /*33580*/  IMAD R2, R7, c[0x0][0x190], RZ ;  /* 0x0000640007027a24 */ /* 0x020fca00078e02ff */
[----:B------:R-:W-:Y:S01]  /*33590*/  STL [R1+0xb8], R2 ;  /* 0x0000b80201007387 */ /* 0x000fe20000100800 */
[----:B------:R-:W5:Y:S02]  /*335a0*/  LDL.LU R16, [R1+0x88] ;  /* 0x0000880001107983 */ /* 0x000f640000300800 */
[----:B--2---:R-:W-:-:S05]  /*335b0*/  IMAD R0, R8, c[0x0][0x190], RZ ;  /* 0x0000640008007a24 */ /* 0x004fca00078e02ff */
[----:B------:R0:W-:Y:S01]  /*335c0*/  STL [R1+0xb4], R0 ;  /* 0x0000b40001007387 */ /* 0x0001e20000100800 */
[----:B------:R-:W2:Y:S03]  /*335d0*/  LDL.LU R25, [R1+0x84] ;  /* 0x0000840001197983 */ /* 0x000ea60000300800 */
[----:B0-----:R-:W2:Y:S01]  /*335e0*/  LDL.LU R0, [R1+0x80] ;  /* 0x0000800001007983 */ /* 0x001ea20000300800 */
        /* <DEDUP_REMOVED lines=14> */
[----:B------:R-:W-:-:S02]  /*336d0*/  IMAD R22, R22, c[0x0][0x190], RZ ;  /* 0x0000640016167a24 */ /* 0x000fc400078e02ff */
[----:B------:R-:W-:-:S03]  /*336e0*/  IMAD R21, R21, c[0x0][0x190], RZ ;  /* 0x0000640015157a24 */ /* 0x000fc600078e02ff */
[----:B------:R0:W-:Y:S01]  /*336f0*/  STL [R1+0xb0], R22 ;  /* 0x0000b01601007387 */ /* 0x0001e20000100800 */
[----:B------:R-:W-:-:S03]  /*33700*/  IMAD R20, R20, c[0x0][0x190], RZ ;  /* 0x0000640014147a24 */ /* 0x000fc600078e02ff */
[----:B0-----:R-:W2:Y:S01]  /*33710*/  LDL.LU R22, [R1+0x2b44] ;  /* 0x002b440001167983 */ /* 0x001ea20000300800 */
[----:B------:R-:W-:Y:S02]  /*33720*/  IMAD R19, R19, c[0x0][0x190], RZ ;  /* 0x0000640013137a24 */ /* 0x000fe400078e02ff */
[----:B------:R0:W-:Y:S02]  /*33730*/  STL [R1+0xac], R21 ;  /* 0x0000ac1501007387 */ /* 0x0001e40000100800 */
[----:B------:R-:W-:Y:S02]  /*33740*/  IMAD R18, R18, c[0x0][0x190], RZ ;  /* 0x0000640012127a24 */ /* 0x000fe400078e02ff */
[----:B------:R-:W-:Y:S01]  /*33750*/  IMAD R10, R10, c[0x0][0x190], RZ ;  /* 0x000064000a0a7a24 */ /* 0x000fe200078e02ff */
[----:B0-----:R-:W2:Y:S01]  /*33760*/  LDL.LU R21, [R1+0x2b40] ;  /* 0x002b400001157983 */ /* 0x001ea20000300800 */
[----:B------:R0:W-:Y:S02]  /*33770*/  STL [R1+0xa8], R20 ;  /* 0x0000a81401007387 */ /* 0x0001e40000100800 */
[----:B------:R-:W-:Y:S01]  /*33780*/  IMAD R9, R9, c[0x0][0x190], RZ ;  /* 0x0000640009097a24 */ /* 0x000fe200078e02ff */
[----:B0-----:R-:W2:Y:S01]  /*33790*/  LDL.LU R20, [R1+0x2b3c] ;  /* 0x002b3c0001147983 */ /* 0x001ea20000300800 */
[----:B------:R0:W-:Y:S03]  /*337a0*/  STL [R1+0xa4], R19 ;  /* 0x0000a41301007387 */ /* 0x0001e60000100800 */
[----:B0-----:R-:W2:Y:S01]  /*337b0*/  LDL.LU R19, [R1+0x2b38] ;  /* 0x002b380001137983 */ /* 0x001ea20000300800 */
[----:B------:R0:W-:Y:S03]  /*337c0*/  STL [R1+0xa0], R18 ;  /* 0x0000a01201007387 */ /* 0x0001e60000100800 */
[----:B0-----:R-:W2:Y:S01]  /*337d0*/  LDL.LU R18, [R1+0x2b34] ;  /* 0x002b340001127983 */ /* 0x001ea20000300800 */
[----:B------:R0:W-:Y:S02]  /*337e0*/  STL [R1+0x9c], R10 ;  /* 0x00009c0a01007387 */ /* 0x0001e40000100800 */
[----:B0-----:R-:W-:-:S02]  /*337f0*/  IMAD R10, R27, c[0x0][0x190], RZ ;  /* 0x000064001b0a7a24 */ /* 0x001fc400078e02ff */
[----:B------:R-:W2:Y:S03]  /*33800*/  LDL.LU R27, [R1+0x30] ;  /* 0x00003000011b7983 */ /* 0x000ea60000300800 */
[----:B------:R0:W-:Y:S02]  /*33810*/  STL [R1+0x98], R10 ;  /* 0x0000980a01007387 */ /* 0x0001e40000100800 */
[----:B0-----:R-:W2:Y:S01]  /*33820*/  LDL.LU R10, [R1+0x28] ;  /* 0x00002800010a7983 */ /* 0x001ea20000300800 */
[----:B------:R3:W-:Y:S02]  /*33830*/  STL [R1+0x94], R9 ;  /* 0x0000940901007387 */ /* 0x0007e40000100800 */
[----:B---3--:R-:W-:Y:S02]  /*33840*/  IMAD R9, R24, c[0x0][0x190], RZ ;  /* 0x0000640018097a24 */ /* 0x008fe400078e02ff */
[----:B------:R-:W3:Y:S01]  /*33850*/  LDL.LU R24, [R1+0x18] ;  /* 0x0000180001187983 */ /* 0x000ee20000300800 */
[----:B----4-:R-:W-:-:S02]  /*33860*/  IMAD R17, R17, c[0x0][0x190], RZ ;  /* 0x0000640011117a24 */ /* 0x010fc400078e02ff */
[----:B------:R0:W-:Y:S02]  /*33870*/  STL [R1+0x90], R9 ;  /* 0x0000900901007387 */ /* 0x0001e40000100800 */
[----:B0-----:R-:W4:Y:S01]  /*33880*/  LDL.LU R9, [R1+0x10] ;  /* 0x0000100001097983 */ /* 0x001f220000300800 */
[----:B-----5:R-:W-:Y:S02]  /*33890*/  IMAD R16, R16, c[0x0][0x190], RZ ;  /* 0x0000640010107a24 */ /* 0x020fe400078e02ff */
[----:B------:R0:W-:Y:S02]  /*338a0*/  STL [R1+0x8c], R17 ;  /* 0x00008c1101007387 */ /* 0x0001e40000100800 */
[----:B0-----:R-:W5:Y:S01]  /*338b0*/  LDL.LU R17, [R1+0x2b30] ;  /* 0x002b300001117983 */ /* 0x001f620000300800 */
[----:B------:R0:W-:Y:S02]  /*338c0*/  STL [R1+0x88], R16 ;  /* 0x0000881001007387 */ /* 0x0001e40000100800 */
[----:B--2---:R-:W-:Y:S01]  /*338d0*/  IMAD R25, R25, c[0x0][0x190], RZ ;  /* 0x0000640019197a24 */ /* 0x004fe200078e02ff */
[----:B0-----:R-:W2:Y:S04]  /*338e0*/  LDL.LU R16, [R1+0x2b2c] ;  /* 0x002b2c0001107983 */ /* 0x001ea80000300800 */
[----:B------:R0:W-:Y:S01]  /*338f0*/  STL [R1+0x84], R25 ;  /* 0x0000841901007387 */ /* 0x0001e20000100800 */
[----:B------:R-:W-:-:S02]  /*33900*/  IMAD R0, R0, c[0x0][0x190], RZ ;  /* 0x0000640000007a24 */ /* 0x000fc400078e02ff */
[----:B------:R-:W-:Y:S02]  /*33910*/  IMAD R2, R2, c[0x0][0x190], RZ ;  /* 0x0000640002027a24 */ /* 0x000fe400078e02ff */
[----:B------:R-:W-:Y:S02]  /*33920*/  IMAD R3, R3, c[0x0][0x190], RZ ;  /* 0x0000640003037a24 */ /* 0x000fe400078e02ff */
[----:B------:R-:W-:Y:S01]  /*33930*/  IMAD R4, R4, c[0x0][0x190], RZ ;  /* 0x0000640004047a24 */ /* 0x000fe200078e02ff */
[----:B0-----:R-:W2:Y:S01]  /*33940*/  LDL.LU R25, [R1+0x2b28] ;  /* 0x002b280001197983 */ /* 0x001ea20000300800 */
[----:B------:R0:W-:Y:S02]  /*33950*/  STL [R1+0x80], R0 ;  /* 0x0000800001007387 */ /* 0x0001e40000100800 */
[----:B------:R-:W-:Y:S02]  /*33960*/  IMAD R5, R5, c[0x0][0x190], RZ ;  /* 0x0000640005057a24 */ /* 0x000fe400078e02ff */
[----:B------:R-:W-:-:S02]  /*33970*/  IMAD R6, R6, c[0x0][0x190], RZ ;  /* 0x0000640006067a24 */ /* 0x000fc400078e02ff */
[----:B------:R-:W-:Y:S01]  /*33980*/  IMAD R7, R7, c[0x0][0x190], RZ ;  /* 0x0000640007077a24 */ /* 0x000fe200078e02ff */
[----:B0-----:R-:W2:Y:S01]  /*33990*/  LDL.LU R0, [R1+0x2b24] ;  /* 0x002b240001007983 */ /* 0x001ea20000300800 */
        /* <DEDUP_REMOVED lines=17> */
[----:B------:R0:W-:Y:S02]  /*33ab0*/  STL [R1+0x60], R15 ;  /* 0x0000600f01007387 */ /* 0x0001e40000100800 */
[----:B------:R1:W-:Y:S02]  /*33ac0*/  STL [R1+0x5c], R14 ;  /* 0x00005c0e01007387 */ /* 0x0003e40000100800 */
[----:B0-----:R-:W-:-:S02]  /*33ad0*/  IMAD R15, R13, c[0x0][0x190], RZ ;  /* 0x000064000d0f7a24 */ /* 0x001fc400078e02ff */
[----:B-1----:R-:W-:Y:S02]  /*33ae0*/  IMAD R14, R12, c[0x0][0x190], RZ ;  /* 0x000064000c0e7a24 */ /* 0x002fe400078e02ff */
[----:B------:R-:W-:Y:S02]  /*33af0*/  IMAD R13, R11, c[0x0][0x190], RZ ;  /* 0x000064000b0d7a24 */ /* 0x000fe400078e02ff */
[----:B------:R-:W-:Y:S02]  /*33b00*/  IMAD R12, R28, c[0x0][0x190], RZ ;  /* 0x000064001c0c7a24 */ /* 0x000fe400078e02ff */
[----:B------:R-:W-:Y:S01]  /*33b10*/  IMAD R11, R29, c[0x0][0x190], RZ ;  /* 0x000064001d0b7a24 */ /* 0x000fe200078e02ff */
[----:B------:R0:W-:Y:S01]  /*33b20*/  STL [R1+0x58], R15 ;  /* 0x0000580f01007387 */ /* 0x0001e20000100800 */
[----:B------:R1:W-:Y:S02]  /*33b30*/  STL [R1+0x54], R14 ;  /* 0x0000540e01007387 */ /* 0x0003e40000100800 */
[----:B------:R1:W-:Y:S02]  /*33b40*/  STL [R1+0x50], R13 ;  /* 0x0000500d01007387 */ /* 0x0003e40000100800 */
[----:B------:R-:W-:Y:S01]  /*33b50*/  IMAD R27, R27, c[0x0][0x190], RZ ;  /* 0x000064001b1b7a24 */ /* 0x000fe200078e02ff */
[----:B0-----:R-:W2:Y:S01]  /*33b60*/  LDL.LU R15, [R1+0x48] ;  /* 0x00004800010f7983 */ /* 0x001ea20000300800 */
[----:B------:R0:W-:Y:S02]  /*33b70*/  STL [R1+0x4c], R12 ;  /* 0x00004c0c01007387 */ /* 0x0001e40000100800 */
[----:B-1----:R-:W2:Y:S02]  /*33b80*/  LDL.LU R14, [R1+0x44] ;  /* 0x00004400010e7983 */ /* 0x002ea40000300800 */
[----:B------:R1:W-:Y:S01]  /*33b90*/  STL [R1+0x40], R11 ;  /* 0x0000400b01007387 */ /* 0x0003e20000100800 */
[----:B------:R-:W2:Y:S01]  /*33ba0*/  LDL.LU R13, [R1+0x3c] ;  /* 0x00003c00010d7983 */ /* 0x000ea20000300800 */
[----:B------:R-:W-:-:S03]  /*33bb0*/  IMAD R10, R10, c[0x0][0x190], RZ ;  /* 0x000064000a0a7a24 */ /* 0x000fc600078e02ff */
[----:B0-----:R-:W2:Y:S01]  /*33bc0*/  LDL.LU R12, [R1+0x38] ;  /* 0x00003800010c7983 */ /* 0x001ea20000300800 */
[----:B-1----:R-:W2:Y:S02]  /*33bd0*/  LDL.LU R11, [R1+0x34] ;  /* 0x00003400010b7983 */ /* 0x002ea40000300800 */
[----:B------:R-:W2:Y:S02]  /*33be0*/  LDL.LU R29, [R1+0x2c] ;  /* 0x00002c00011d7983 */ /* 0x000ea40000300800 */
[----:B------:R-:W2:Y:S01]  /*33bf0*/  LDL.LU R28, [R1+0x24] ;  /* 0x00002400011c7983 */ /* 0x000ea20000300800 */
[----:B------:R0:W-:Y:S04]  /*33c00*/  STL [R1+0x30], R27 ;  /* 0x0000301b01007387 */ /* 0x0001e80000100800 */
[----:B0-----:R-:W2:Y:S01]  /*33c10*/  LDL.LU R27, [R1+0x20] ;  /* 0x00002000011b7983 */ /* 0x001ea20000300800 */
[----:B------:R0:W-:Y:S03]  /*33c20*/  STL [R1+0x28], R10 ;  /* 0x0000280a01007387 */ /* 0x0001e60000100800 */
[----:B0-----:R-:W2:Y:S01]  /*33c30*/  LDL.LU R10, [R1+0x1c] ;  /* 0x00001c00010a7983 */ /* 0x001ea20000300800 */
[----:B---3--:R-:W-:-:S05]  /*33c40*/  IMAD R24, R24, c[0x0][0x190], RZ ;  /* 0x0000640018187a24 */ /* 0x008fca00078e02ff */
[----:B------:R0:W-:Y:S04]  /*33c50*/  STL [R1+0x18], R24 ;  /* 0x0000181801007387 */ /* 0x0001e80000100800 */
[----:B0-----:R-:W3:Y:S01]  /*33c60*/  LDL.LU R24, [R1+0x2b04] ;  /* 0x002b040001187983 */ /* 0x001ee20000300800 */
[----:B----4-:R-:W-:-:S05]  /*33c70*/  IMAD R9, R9, c[0x0][0x190], RZ ;  /* 0x0000640009097a24 */ /* 0x010fca00078e02ff */
[----:B------:R3:W-:Y:S02]  /*33c80*/  STL [R1+0x10], R9 ;  /* 0x0000100901007387 */ /* 0x0007e40000100800 */
[----:B---3--:R-:W-:Y:S02]  /*33c90*/  IMAD R9, R24, c[0x0][0x190], RZ ;  /* 0x0000640018097a24 */ /* 0x008fe400078e02ff */
[----:B------:R-:W3:Y:S01]  /*33ca0*/  LDL.LU R24, [R1+0x2b00] ;  /* 0x002b000001187983 */ /* 0x000ee20000300800 */
[----:B--2---:R-:W-:Y:S02]  /*33cb0*/  IMAD R8, R8, c[0x0][0x190], RZ ;  /* 0x0000640008087a24 */ /* 0x004fe400078e02ff */
[----:B------:R-:W-:Y:S02]  /*33cc0*/  IMAD R7, R7, c[0x0][0x190], RZ ;  /* 0x0000640007077a24 */ /* 0x000fe400078e02ff */
[----:B------:R-:W-:Y:S02]  /*33cd0*/  IMAD R6, R6, c[0x0][0x190], RZ ;  /* 0x0000640006067a24 */ /* 0x000fe400078e02ff */
[----:B------:R-:W-:Y:S01]  /*33ce0*/  IMAD R5, R5, c[0x0][0x190], RZ ;  /* 0x0000640005057a24 */ /* 0x000fe200078e02ff */
[----:B------:R0:W-:Y:S01]  /*33cf0*/  STL [R1+0x2ac8], R8 ;  /* 0x002ac80801007387 */ /* 0x0001e20000100800 */
[----:B------:R-:W-:Y:S03]  /*33d00*/  STL [R1], R9 ;  /* 0x0000000901007387 */ /* 0x000fe60000100800 */
[----:B0-----:R-:W2:Y:S01]  /*33d10*/  LDL.LU R8, [R1+0x4] ;  /* 0x0000040001087983 */ /* 0x001ea20000300800 */
[----:B------:R0:W-:Y:S03]  /*33d20*/  STL [R1+0x2acc], R7 ;  /* 0x002acc0701007387 */ /* 0x0001e60000100800 */
[----:B0-----:R-:W4:Y:S01]  /*33d30*/  LDL.LU R7, [R1+0x8] ;  /* 0x0000080001077983 */ /* 0x001f220000300800 */
[----:B------:R0:W-:Y:S03]  /*33d40*/  STL [R1+0x2ad0], R6 ;  /* 0x002ad00601007387 */ /* 0x0001e60000100800 */
[----:B0-----:R-:W2:Y:S01]  /*33d50*/  LDL.LU R6, [R1+0xc] ;  /* 0x00000c0001067983 */ /* 0x001ea20000300800 */
[----:B------:R0:W-:Y:S03]  /*33d60*/  STL [R1+0x2ad4], R5 ;  /* 0x002ad40501007387 */ /* 0x0001e60000100800 */
[----:B0-----:R-:W2:Y:S01]  /*33d70*/  LDL.LU R5, [R1+0x14] ;  /* 0x0000140001057983 */ /* 0x001ea20000300800 */
[----:B---3--:R-:W-:-:S05]  /*33d80*/  LEA R9, P6, R15, R24, 0x1 ;  /* 0x000000180f097211 */ /* 0x008fca00078c08ff */
[----:B------:R0:W-:Y:S02]  /*33d90*/  STL [R1+0x227c], R9 ;  /* 0x00227c0901007387 */ /* 0x0001e40000100800 */
[----:B0-----:R-:W-:-:S05]  /*33da0*/  LEA R9, P5, R14, R24, 0x1 ;  /* 0x000000180e097211 */ /* 0x001fca00078a08ff */
        /* <DEDUP_REMOVED lines=10> */
[----:B------:R0:W-:Y:S04]  /*33e50*/  STL [R1+0x2294], R9 ;  /* 0x0022940901007387 */ /* 0x0001e80000100800 */
[----:B0-----:R-:W3:Y:S02]  /*33e60*/  LDL.LU R9, [R1+0x2afc] ;  /* 0x002afc0001097983 */ /* 0x001ee40000300800 */
[-C--:B---3--:R-:W-:Y:S02]  /*33e70*/  LEA.HI.X.SX32 R15, R15, R9.reuse, 0x1, P6 ;  /* 0x000000090f0f7211 */ /* 0x088fe400030f0eff */
[----:B------:R-:W-:-:S03]  /*33e80*/  LEA.HI.X.SX32 R14, R14, R9, 0x1, P5 ;  /* 0x000000090e0e7211 */ /* 0x000fc600028f0eff */
[----:B------:R0:W-:Y:S02]  /*33e90*/  STL [R1+0x2274], R15 ;  /* 0x0022740f01007387 */ /* 0x0001e40000100800 */
[----:B0-----:R-:W-:-:S05]  /*33ea0*/  LEA R15, P6, R27, R24, 0x1 ;  /* 0x000000181b0f7211 */ /* 0x001fca00078c08ff */
[----:B------:R0:W-:Y:S01]  /*33eb0*/  STL [R1+0x2278], R15 ;  /* 0x0022780f01007387 */ /* 0x0001e20000100800 */
[----:B------:R-:W-:-:S03]  /*33ec0*/  LEA.HI.X.SX32 R13, R13, R9, 0x1, P4 ;  /* 0x000000090d0d7211 */ /* 0x000fc600020f0eff */
[----:B0-----:R-:W3:Y:S01]  /*33ed0*/  LDL.LU R15, [R1+0x2af8] ;  /* 0x002af800010f7983 */ /* 0x001ee20000300800 */
[----:B------:R0:W-:Y:S02]  /*33ee0*/  STL [R1+0x226c], R14 ;  /* 0x00226c0e01007387 */ /* 0x0001e40000100800 */
[----:B0-----:R-:W-:-:S05]  /*33ef0*/  LEA R14, P5, R10, R24, 0x1 ;  /* 0x000000180a0e7211 */ /* 0x001fca00078a08ff */
[----:B------:R0:W-:Y:S01]  /*33f00*/  STL [R1+0x2270], R14 ;  /* 0x0022700e01007387 */ /* 0x0001e20000100800 */
[----:B------:R-:W-:-:S03]  /*33f10*/  LEA.HI.X.SX32 R12, R12, R9, 0x1, P3 ;  /* 0x000000090c0c7211 */ /* 0x000fc600018f0eff */
[----:B0-----:R-:W3:Y:S01]  /*33f20*/  LDL.LU R14, [R1+0x2af4] ;  /* 0x002af400010e7983 */ /* 0x001ee20000300800 */
[----:B------:R2:W-:Y:S02]  /*33f30*/  STL [R1+0x2264], R13 ;  /* 0x0022640d01007387 */ /* 0x0005e40000100800 */
[----:B--2---:R-:W-:-:S05]  /*33f40*/  LEA R13, P4, R5, R24, 0x1 ;  /* 0x00000018050d7211 */ /* 0x004fca00078808ff */
[----:B------:R0:W-:Y:S01]  /*33f50*/  STL [R1+0x2268], R13 ;  /* 0x0022680d01007387 */ /* 0x0001e20000100800 */
[----:B------:R-:W-:-:S03]  /*33f60*/  LEA.HI.X.SX32 R11, R11, R9, 0x1, P2 ;  /* 0x000000090b0b7211 */ /* 0x000fc600010f0eff */
[----:B0-----:R-:W2:Y:S01]  /*33f70*/  LDL.LU R13, [R1+0x2af0] ;  /* 0x002af000010d7983 */ /* 0x001ea20000300800 */
[----:B------:R0:W-:Y:S02]  /*33f80*/  STL [R1+0x225c], R12 ;  /* 0x00225c0c01007387 */ /* 0x0001e40000100800 */
[----:B0-----:R-:W-:-:S05]  /*33f90*/  LEA R12, P3, R6, R24, 0x1 ;  /* 0x00000018060c7211 */ /* 0x001fca00078608ff */
[----:B------:R0:W-:Y:S01]  /*33fa0*/  STL [R1+0x2260], R12 ;  /* 0x0022600c01007387 */ /* 0x0001e20000100800 */
[----:B------:R-:W-:-:S03]  /*33fb0*/  LEA.HI.X.SX32 R29, R29, R9, 0x1, P1 ;  /* 0x000000091d1d7211 */ /* 0x000fc600008f0eff */
[----:B0-----:R-:W2:Y:S01]  /*33fc0*/  LDL.LU R12, [R1+0x2aec] ;  /* 0x002aec00010c7983 */ /* 0x001ea20000300800 */
[----:B------:R4:W-:Y:S02]  /*33fd0*/  STL [R1+0x2254], R11 ;  /* 0x0022540b01007387 */ /* 0x0009e40000100800 */
[----:B----4-:R-:W-:-:S05]  /*33fe0*/  LEA R11, P2, R7, R24, 0x1 ;  /* 0x00000018070b7211 */ /* 0x010fca00078408ff */
[----:B------:R0:W-:Y:S04]  /*33ff0*/  STL [R1+0x2258], R11 ;  /* 0x0022580b01007387 */ /* 0x0001e80000100800 */
[----:B0-----:R-:W4:Y:S01]  /*34000*/  LDL.LU R11, [R1+0x2ae8] ;  /* 0x002ae800010b7983 */ /* 0x001f220000300800 */
[----:B------:R0:W-:Y:S02]  /*34010*/  STL [R1+0x224c], R29 ;  /* 0x00224c1d01007387 */ /* 0x0001e40000100800 */
[----:B0-----:R-:W-:-:S05]  /*34020*/  LEA R29, P1, R8, R24, 0x1 ;  /* 0x00000018081d7211 */ /* 0x001fca00078208ff */
[----:B------:R0:W-:Y:S04]  /*34030*/  STL [R1+0x2250], R29 ;  /* 0x0022501d01007387 */ /* 0x0001e80000100800 */
[----:B0-----:R-:W2:Y:S01]  /*34040*/  LDL.LU R29, [R1+0x2ae4] ;  /* 0x002ae400011d7983 */ /* 0x001ea20000300800 */
[----:B------:R-:W-:-:S05]  /*34050*/  LEA.HI.X.SX32 R28, R28, R9, 0x1, P0 ;  /* 0x000000091c1c7211 */ /* 0x000fca00000f0eff */
[----:B------:R2:W-:Y:S02]  /*34060*/  STL [R1+0x2244], R28 ;  /* 0x0022441c01007387 */ /* 0x0005e40000100800 */
[----:B--2---:R-:W-:-:S05]  /*34070*/  LEA R28, P0, R29, R24, 0x1 ;  /* 0x000000181d1c7211 */ /* 0x004fca00078008ff */
        /* <DEDUP_REMOVED lines=13> */
[----:B------:R2:W-:Y:S01]  /*34150*/  STL [R1+0x222c], R5 ;  /* 0x00222c0501007387 */ /* 0x0005e20000100800 */
[----:B------:R-:W-:Y:S02]  /*34160*/  IMAD R23, R23, c[0x0][0x190], RZ ;  /* 0x0000640017177a24 */ /* 0x000fe400078e02ff */
[----:B------:R-:W-:Y:S01]  /*34170*/  IMAD R26, R26, c[0x0][0x190], RZ ;  /* 0x000064001a1a7a24 */ /* 0x000fe200078e02ff */
[----:B--2---:R-:W-:-:S05]  /*34180*/  LEA R5, P4, R10, R24, 0x1 ;  /* 0x000000180a057211 */ /* 0x004fca00078808ff */
[----:B------:R0:W-:Y:S02]  /*34190*/  STL [R1+0x2230], R5 ;  /* 0x0022300501007387 */ /* 0x0001e40000100800 */
[----:B0-----:R-:W-:Y:S01]  /*341a0*/  LEA.HI.X.SX32 R5, R6, R9, 0x1, P3 ;  /* 0x0000000906057211 */ /* 0x001fe200018f0eff */
[----:B----4-:R-:W-:-:S04]  /*341b0*/  LEA R6, P3, R11, R24, 0x1 ;  /* 0x000000180b067211 */ /* 0x010fc800078608ff */
[----:B------:R0:W-:Y:S01]  /*341c0*/  STL [R1+0x2224], R5 ;  /* 0x0022240501007387 */ /* 0x0001e20000100800 */
[----:B------:R1:W-:Y:S01]  /*341d0*/  STL [R1+0x2228], R6 ;  /* 0x0022280601007387 */ /* 0x0003e20000100800 */
[-C--:B0-----:R-:W-:Y:S01]  /*341e0*/  LEA.HI.X.SX32 R5, R7, R9.reuse, 0x1, P2 ;  /* 0x0000000907057211 */ /* 0x081fe200010f0eff */
[----:B------:R-:W-:Y:S01]  /*341f0*/  LEA R7, P2, R12, R24, 0x1 ;  /* 0x000000180c077211 */ /* 0x000fe200078408ff */
[----:B-1----:R-:W-:-:S03]  /*34200*/  LEA.HI.X.SX32 R6, R8, R9, 0x1, P1 ;  /* 0x0000000908067211 */ /* 0x002fc600008f0eff */
[----:B------:R0:W-:Y:S01]  /*34210*/  STL [R1+0x221c], R5 ;  /* 0x00221c0501007387 */ /* 0x0001e20000100800 */
[----:B------:R1:W-:Y:S02]  /*34220*/  STL [R1+0x2220], R7 ;  /* 0x0022200701007387 */ /* 0x0003e40000100800 */
[----:B------:R3:W-:Y:S01]  /*34230*/  STL [R1+0x2214], R6 ;  /* 0x0022140601007387 */ /* 0x0007e20000100800 */
[-C--:B0-----:R-:W-:Y:S02]  /*34240*/  LEA R5, P1, R13, R24.reuse, 0x1 ;  /* 0x000000180d057211 */ /* 0x081fe400078208ff */
[-C--:B-1----:R-:W-:Y:S01]  /*34250*/  LEA.HI.X.SX32 R7, R29, R9.reuse, 0x1, P0 ;  /* 0x000000091d077211 */ /* 0x082fe200000f0eff */
[-C--:B---3--:R-:W-:Y:S02]  /*34260*/  LEA R6, P0, R14, R24.reuse, 0x1 ;  /* 0x000000180e067211 */ /* 0x088fe400078008ff */
[----:B------:R0:W-:Y:S02]  /*34270*/  STL [R1+0x2218], R5 ;  /* 0x0022180501007387 */ /* 0x0001e40000100800 */
[----:B------:R1:W-:Y:S01]  /*34280*/  STL [R1+0x220c], R7 ;  /* 0x00220c0701007387 */ /* 0x0003e20000100800 */
[-C--:B0-----:R-:W-:Y:S01]  /*34290*/  LEA.HI.X.SX32 R5, R28, R9.reuse, 0x1, P6 ;  /* 0x000000091c057211 */ /* 0x081fe200030f0eff */
[-C--:B-1----:R-:W-:Y:S01]  /*342a0*/  LEA R7, P6, R15, R24.reuse, 0x1 ;  /* 0x000000180f077211 */ /* 0x082fe200078c08ff */
[----:B------:R-:W2:Y:S01]  /*342b0*/  LDL.LU R28, [R1+0x258] ;  /* 0x00025800011c7983 */ /* 0x000ea20000300800 */
[----:B------:R0:W-:Y:S02]  /*342c0*/  STL [R1+0x2210], R6 ;  /* 0x0022100601007387 */ /* 0x0001e40000100800 */
[----:B------:R1:W-:Y:S01]  /*342d0*/  STL [R1+0x2204], R5 ;  /* 0x0022040501007387 */ /* 0x0003e20000100800 */
[----:B------:R3:W-:Y:S01]  /*342e0*/  STL [R1+0x2208], R7 ;  /* 0x0022080701007387 */ /* 0x0007e20000100800 */
[-C--:B0-----:R-:W-:Y:S01]  /*342f0*/  LEA.HI.X.SX32 R6, R27, R9.reuse, 0x1, P5 ;  /* 0x000000091b067211 */ /* 0x081fe200028f0eff */
[----:B-1----:R-:W-:Y:S01]  /*34300*/  LEA R5, P5, R16, R24, 0x1 ;  /* 0x0000001810057211 */ /* 0x002fe200078a08ff */
[----:B---3--:R-:W-:-:S03]  /*34310*/  LEA.HI.X.SX32 R7, R10, R9, 0x1, P4 ;  /* 0x000000090a077211 */ /* 0x008fc600020f0eff */
[----:B------:R5:W-:Y:S01]  /*34320*/  STL [R1+0x21fc], R6 ;  /* 0x0021fc0601007387 */ /* 0x000be20000100800 */
[----:B------:R0:W-:Y:S02]  /*34330*/  STL [R1+0x2200], R5 ;  /* 0x0022000501007387 */ /* 0x0001e40000100800 */
[----:B------:R-:W-:Y:S01]  /*34340*/  STL [R1+0x21f4], R7 ;  /* 0x0021f40701007387 */ /* 0x000fe20000100800 */
[-C--:B-----5:R-:W-:Y:S02]  /*34350*/  LEA R6, P4, R17, R24.reuse, 0x1 ;  /* 0x0000001811067211 */ /* 0x0a0fe400078808ff */
[----:B0-----:R-:W-:Y:S02]  /*34360*/  LEA.HI.X.SX32 R5, R11, R9, 0x1, P3 ;  /* 0x000000090b057211 */ /* 0x001fe400018f0eff */
[----:B------:R-:W3:Y:S01]  /*34370*/  LDL.LU R11, [R1+0x280] ;  /* 0x00028000010b7983 */ /* 0x000ee20000300800 */
[----:B------:R0:W-:Y:S02]  /*34380*/  STL [R1+0x21f8], R6 ;  /* 0x0021f80601007387 */ /* 0x0001e40000100800 */
[----:B------:R1:W-:Y:S01]  /*34390*/  STL [R1+0x21ec], R5 ;  /* 0x0021ec0501007387 */ /* 0x0003e20000100800 */
[----:B0-----:R-:W-:-:S02]  /*343a0*/  LEA R6, P3, R18, R24, 0x1 ;  /* 0x0000001812067211 */ /* 0x001fc400078608ff */
[-C--:B-1----:R-:W-:Y:S02]  /*343b0*/  LEA.HI.X.SX32 R5, R12, R9.reuse, 0x1, P2 ;  /* 0x000000090c057211 */ /* 0x082fe400010f0eff */
[----:B------:R-:W4:Y:S01]  /*343c0*/  LDL.LU R12, [R1+0x268] ;  /* 0x00026800010c7983 */ /* 0x000f220000300800 */
[----:B------:R0:W-:Y:S02]  /*343d0*/  STL [R1+0x21f0], R6 ;  /* 0x0021f00601007387 */ /* 0x0001e40000100800 */
[----:B------:R-:W5:Y:S02]  /*343e0*/  LDL.LU R10, [R1+0x2a8] ;  /* 0x0002a800010a7983 */ /* 0x000f640000300800 */
[----:B------:R1:W-:Y:S01]  /*343f0*/  STL [R1+0x21e4], R5 ;  /* 0x0021e40501007387 */ /* 0x0003e20000100800 */
[----:B------:R-:W3:Y:S01]  /*34400*/  LDL.LU R27, [R1+0x2b8] ;  /* 0x0002b800011b7983 */ /* 0x000ee20000300800 */
[----:B0-----:R-:W-:Y:S02]  /*34410*/  LEA R6, P2, R19, R24, 0x1 ;  /* 0x0000001813067211 */ /* 0x001fe400078408ff */
[----:B-1----:R-:W-:-:S03]  /*34420*/  LEA.HI.X.SX32 R5, R13, R9, 0x1, P1 ;  /* 0x000000090d057211 */ /* 0x002fc600008f0eff */
[----:B------:R0:W-:Y:S02]  /*34430*/  STL [R1+0x21e8], R6 ;  /* 0x0021e80601007387 */ /* 0x0001e40000100800 */
[----:B------:R1:W-:Y:S02]  /*34440*/  STL [R1+0x21dc], R5 ;  /* 0x0021dc0501007387 */ /* 0x0003e40000100800 */
[----:B------:R-:W5:Y:S01]  /*34450*/  LDL.LU R29, [R1+0x2d0] ;  /* 0x0002d000011d7983 */ /* 0x000f620000300800 */
[-C--:B0-----:R-:W-:Y:S02]  /*34460*/  LEA R6, P1, R20, R24.reuse, 0x1 ;  /* 0x0000001814067211 */ /* 0x081fe400078208ff */
[-C--:B-1----:R-:W-:Y:S01]  /*34470*/  LEA.HI.X.SX32 R5, R14, R9.reuse, 0x1, P0 ;  /* 0x000000090e057211 */ /* 0x082fe200000f0eff */
[-C--:B------:R-:W-:Y:S02]  /*34480*/  LEA R7, P0, R21, R24.reuse, 0x1 ;  /* 0x0000001815077211 */ /* 0x080fe400078008ff */
[----:B------:R0:W-:Y:S02]  /*34490*/  STL [R1+0x21e0], R6 ;  /* 0x0021e00601007387 */ /* 0x0001e40000100800 */
[----:B------:R1:W-:Y:S01]  /*344a0*/  STL [R1+0x21d4], R5 ;  /* 0x0021d40501007387 */ /* 0x0003e20000100800 */
[----:B0-----:R-:W-:Y:S01]  /*344b0*/  LEA.HI.X.SX32 R6, R15, R9, 0x1, P6 ;  /* 0x000000090f067211 */ /* 0x001fe200030f0eff */
[----:B-1----:R-:W5:Y:S01]  /*344c0*/  LDL.LU R5, [R1+0x2e4] ;  /* 0x0002e40001057983 */ /* 0x002f620000300800 */
[----:B------:R-:W-:Y:S01]  /*344d0*/  STL [R1+0x21d8], R7 ;  /* 0x0021d80701007387 */ /* 0x000fe20000100800 */
[----:B------:R-:W-:-:S02]  /*344e0*/  LEA R8, P6, R22, R24, 0x1 ;  /* 0x0000001816087211 */ /* 0x000fc400078c08ff */
[----:B------:R0:W-:Y:S03]  /*344f0*/  STL [R1+0x21cc], R6 ;  /* 0x0021cc0601007387 */ /* 0x0001e60000100800 */
[----:B------:R1:W-:Y:S01]  /*34500*/  STL [R1+0x21d0], R8 ;  /* 0x0021d00801007387 */ /* 0x0003e20000100800 */
[-C--:B0-----:R-:W-:Y:S01]  /*34510*/  LEA.HI.X.SX32 R6, R16, R9.reuse, 0x1, P5 ;  /* 0x0000000910067211 */ /* 0x081fe200028f0eff */
[----:B------:R-:W-:Y:S01]  /*34520*/  LEA R7, P5, R23, R24, 0x1 ;  /* 0x0000001817077211 */ /* 0x000fe200078a08ff */
[----:B-1----:R-:W-:-:S03]  /*34530*/  LEA.HI.X.SX32 R8, R17, R9, 0x1, P4 ;  /* 0x0000000911087211 */ /* 0x002fc600020f0eff */
[----:B------:R0:W-:Y:S04]  /*34540*/  STL [R1+0x21c4], R6 ;  /* 0x0021c40601007387 */ /* 0x0001e80000100800 */
[----:B0-----:R-:W5:Y:S01]  /*34550*/  LDL.LU R6, [R1+0x310] ;  /* 0x0003100001067983 */ /* 0x001f620000300800 */
[----:B------:R0:W-:Y:S02]  /*34560*/  STL [R1+0x21c8], R7 ;  /* 0x0021c80701007387 */ /* 0x0001e40000100800 */
[----:B------:R1:W-:Y:S01]  /*34570*/  STL [R1+0x21bc], R8 ;  /* 0x0021bc0801007387 */ /* 0x0003e20000100800 */
[----:B0-----:R-:W-:Y:S02]  /*34580*/  LEA R7, P4, R26, R24, 0x1 ;  /* 0x000000181a077211 */ /* 0x001fe400078808ff */
[----:B-1----:R-:W-:-:S02]  /*34590*/  LEA.HI.X.SX32 R8, R18, R9, 0x1, P3 ;  /* 0x0000000912087211 */ /* 0x002fc400018f0eff */
[----:B------:R-:W5:Y:S01]  /*345a0*/  LDL.LU R18, [R1+0x2f8] ;  /* 0x0002f80001127983 */ /* 0x000f620000300800 */
[----:B------:R0:W-:Y:S03]  /*345b0*/  STL [R1+0x21c0], R7 ;  /* 0x0021c00701007387 */ /* 0x0001e60000100800 */
[----:B0-----:R-:W5:Y:S01]  /*345c0*/  LDL.LU R7, [R1+0x324] ;  /* 0x0003240001077983 */ /* 0x001f620000300800 */
[----:B------:R0:W-:Y:S02]  /*345d0*/  STL [R1+0x21b4], R8 ;  /* 0x0021b40801007387 */ /* 0x0001e40000100800 */
[----:B0-----:R-:W-:Y:S02]  /*345e0*/  LEA.HI.X.SX32 R8, R19, R9, 0x1, P2 ;  /* 0x0000000913087211 */ /* 0x001fe400010f0eff */
[----:B------:R-:W5:Y:S01]  /*345f0*/  LDL.LU R19, [R1+0x290] ;  /* 0x0002900001137983 */ /* 0x000f620000300800 */
[----:B--2---:R-:W-:-:S05]  /*34600*/  LEA R13, P3, R28, R24, 0x1 ;  /* 0x000000181c0d7211 */ /* 0x004fca00078608ff */
[----:B------:R-:W-:Y:S01]  /*34610*/  STL [R1+0x21b8], R13 ;  /* 0x0021b80d01007387 */ /* 0x000fe20000100800 */
[----:B------:R-:W2:Y:S02]  /*34620*/  LDL.LU R17, [R1+0x338] ;  /* 0x0003380001117983 */ /* 0x000ea40000300800 */
[----:B------:R0:W-:Y:S02]  /*34630*/  STL [R1+0x21ac], R8 ;  /* 0x0021ac0801007387 */ /* 0x0001e40000100800 */
[----:B0-----:R-:W2:Y:S01]  /*34640*/  LDL.LU R8, [R1+0x350] ;  /* 0x0003500001087983 */ /* 0x001ea20000300800 */
[----:B------:R-:W-:Y:S02]  /*34650*/  LEA.HI.X.SX32 R13, R20, R9, 0x1, P1 ;  /* 0x00000009140d7211 */ /* 0x000fe400008f0eff */
[----:B----4-:R-:W-:-:S05]  /*34660*/  LEA R14, P2, R12, R24, 0x1 ;  /* 0x000000180c0e7211 */ /* 0x010fca00078408ff */
[----:B------:R3:W-:Y:S01]  /*34670*/  STL [R1+0x21b0], R14 ;  /* 0x0021b00e01007387 */ /* 0x0007e20000100800 */
[----:B------:R0:W-:Y:S02]  /*34680*/  STL [R1+0x21a4], R13 ;  /* 0x0021a40d01007387 */ /* 0x0001e40000100800 */
[----:B------:R-:W4:Y:S01]  /*34690*/  LDL.LU R16, [R1+0x360] ;  /* 0x0003600001107983 */ /* 0x000f220000300800 */
[----:B---3--:R-:W-:Y:S02]  /*346a0*/  LEA R14, P1, R11, R24, 0x1 ;  /* 0x000000180b0e7211 */ /* 0x008fe400078208ff */
[----:B0-----:R-:W-:-:S03]  /*346b0*/  LEA.HI.X.SX32 R13, R21, R9, 0x1, P0 ;  /* 0x00000009150d7211 */ /* 0x001fc600000f0eff */
[----:B------:R-:W-:Y:S02]  /*346c0*/  STL [R1+0x21a8], R14 ;  /* 0x0021a80e01007387 */ /* 0x000fe40000100800 */
[----:B------:R0:W-:Y:S02]  /*346d0*/  STL [R1+0x219c], R13 ;  /* 0x00219c0d01007387 */ /* 0x0001e40000100800 */
[----:B------:R-:W3:Y:S01]  /*346e0*/  LDL.LU R15, [R1+0x378] ;  /* 0x00037800010f7983 */ /* 0x000ee20000300800 */
[----:B0-----:R-:W-:Y:S01]  /*346f0*/  LEA.HI.X.SX32 R13, R22, R9, 0x1, P6 ;  /* 0x00000009160d7211 */ /* 0x001fe200030f0eff */
[-C--:B-----5:R-:W-:Y:S01]  /*34700*/  LEA R20, P6, R10, R24.reuse, 0x1 ;  /* 0x000000180a147211 */ /* 0x0a0fe200078c08ff */
[----:B------:R-:W-:-:S05]  /*34710*/  LEA R14, P0, R19, R24, 0x1 ;  /* 0x00000018130e7211 */ /* 0x000fca00078008ff */
[----:B------:R0:W-:Y:S01]  /*34720*/  STL [R1+0x21a0], R14 ;  /* 0x0021a00e01007387 */ /* 0x0001e20000100800 */
[----:B------:R1:W-:Y:S03]  /*34730*/  STL [R1+0x2194], R13 ;  /* 0x0021940d01007387 */ /* 0x0003e60000100800 */
[----:B0-----:R-:W5:Y:S01]  /*34740*/  LDL.LU R14, [R1+0x388] ;  /* 0x00038800010e7983 */ /* 0x001f620000300800 */
[----:B-1----:R-:W-:Y:S01]  /*34750*/  LEA.HI.X.SX32 R13, R23, R9, 0x1, P5 ;  /* 0x00000009170d7211 */ /* 0x002fe200028f0eff */
[----:B------:R0:W-:Y:S01]  /*34760*/  STL [R1+0x2198], R20 ;  /* 0x0021981401007387 */ /* 0x0001e20000100800 */
[----:B------:R-:W-:-:S03]  /*34770*/  LEA R21, P5, R27, R24, 0x1 ;  /* 0x000000181b157211 */ /* 0x000fc600078a08ff */
[----:B------:R1:W-:Y:S01]  /*34780*/  STL [R1+0x218c], R13 ;  /* 0x00218c0d01007387 */ /* 0x0003e20000100800 */
[----:B0-----:R-:W-:-:S03]  /*34790*/  LEA.HI.X.SX32 R20, R26, R9, 0x1, P4 ;  /* 0x000000091a147211 */ /* 0x001fc600020f0eff */
[----:B-1----:R-:W5:Y:S01]  /*347a0*/  LDL.LU R13, [R1+0x3a0] ;  /* 0x0003a000010d7983 */ /* 0x002f620000300800 */
[----:B------:R-:W-:Y:S02]  /*347b0*/  STL [R1+0x2190], R21 ;  /* 0x0021901501007387 */ /* 0x000fe40000100800 */
[----:B------:R0:W-:Y:S02]  /*347c0*/  STL [R1+0x12b8], R20 ;  /* 0x0012b81401007387 */ /* 0x0001e40000100800 */
[----:B0-----:R-:W-:Y:S02]  /*347d0*/  LEA.HI.X.SX32 R20, R28, R9, 0x1, P3 ;  /* 0x000000091c147211 */ /* 0x001fe400018f0eff */
[----:B------:R-:W5:Y:S01]  /*347e0*/  LDL.LU R28, [R1+0x3b4] ;  /* 0x0003b400011c7983 */ /* 0x000f620000300800 */
[----:B------:R-:W-:-:S05]  /*347f0*/  LEA R21, P4, R29, R24, 0x1 ;  /* 0x000000181d157211 */ /* 0x000fca00078808ff */
[----:B------:R0:W-:Y:S01]  /*34800*/  STL [R1+0x12d8], R21 ;  /* 0x0012d81501007387 */ /* 0x0001e20000100800 */
[----:B------:R1:W-:Y:S01]  /*34810*/  STL [R1+0x12bc], R20 ;  /* 0x0012bc1401007387 */ /* 0x0003e20000100800 */
[-C--:B0-----:R-:W-:Y:S02]  /*34820*/  LEA R21, P3, R5, R24.reuse, 0x1 ;  /* 0x0000001805157211 */ /* 0x081fe400078608ff */
[----:B-1----:R-:W-:Y:S02]  /*34830*/  LEA.HI.X.SX32 R20, R12, R9, 0x1, P2 ;  /* 0x000000090c147211 */ /* 0x002fe400010f0eff */
[----:B------:R-:W5:Y:S01]  /*34840*/  LDL.LU R12, [R1+0x3c8] ;  /* 0x0003c800010c7983 */ /* 0x000f620000300800 */
[----:B------:R0:W-:Y:S02]  /*34850*/  STL [R1+0x12e0], R21 ;  /* 0x0012e01501007387 */ /* 0x0001e40000100800 */
[----:B------:R1:W-:Y:S01]  /*34860*/  STL [R1+0x12c0], R20 ;  /* 0x0012c01401007387 */ /* 0x0003e20000100800 */
[----:B0-----:R-:W-:-:S02]  /*34870*/  LEA R21, P2, R18, R24, 0x1 ;  /* 0x0000001812157211 */ /* 0x001fc400078408ff */
[-C--:B-1----:R-:W-:Y:S02]  /*34880*/  LEA.HI.X.SX32 R20, R11, R9.reuse, 0x1, P1 ;  /* 0x000000090b147211 */ /* 0x082fe400008f0eff */
[----:B------:R-:W5:Y:S01]  /*34890*/  LDL.LU R11, [R1+0x3e0] ;  /* 0x0003e000010b7983 */ /* 0x000f620000300800 */
[----:B------:R0:W-:Y:S02]  /*348a0*/  STL [R1+0x12e8], R21 ;  /* 0x0012e81501007387 */ /* 0x0001e40000100800 */
        /* <DEDUP_REMOVED lines=9> */
[----:B------:R-:W-:Y:S02]  /*34940*/  STL [R1+0x12f8], R21 ;  /* 0x0012f81501007387 */ /* 0x000fe40000100800 */
[----:B------:R0:W-:Y:S02]  /*34950*/  STL [R1+0x12cc], R20 ;  /* 0x0012cc1401007387 */ /* 0x0001e40000100800 */
[----:B0-----:R-:W-:Y:S02]  /*34960*/  LEA.HI.X.SX32 R20, R27, R9, 0x1, P5 ;  /* 0x000000091b147211 */ /* 0x001fe400028f0eff */
[----:B------:R-:W5:Y:S01]  /*34970*/  LDL.LU R27, [R1+0x420] ;  /* 0x00042000011b7983 */ /* 0x000f620000300800 */
[----:B--2---:R-:W-:-:S05]  /*34980*/  LEA R21, P6, R17, R24, 0x1 ;  /* 0x0000001811157211 */ /* 0x004fca00078c08ff */
[----:B------:R0:W-:Y:S01]  /*34990*/  STL [R1+0x1300], R21 ;  /* 0x0013001501007387 */ /* 0x0001e20000100800 */
[----:B------:R1:W-:Y:S01]  /*349a0*/  STL [R1+0x12d0], R20 ;  /* 0x0012d01401007387 */ /* 0x0003e20000100800 */
[----:B0-----:R-:W-:Y:S02]  /*349b0*/  LEA R21, P5, R8, R24, 0x1 ;  /* 0x0000001808157211 */ /* 0x001fe400078a08ff */
[-C--:B-1----:R-:W-:Y:S02]  /*349c0*/  LEA.HI.X.SX32 R20, R29, R9.reuse, 0x1, P4 ;  /* 0x000000091d147211 */ /* 0x082fe400020f0eff */
[----:B------:R-:W2:Y:S01]  /*349d0*/  LDL.LU R29, [R1+0x430] ;  /* 0x00043000011d7983 */ /* 0x000ea20000300800 */
[----:B------:R-:W-:Y:S02]  /*349e0*/  STL [R1+0x1308], R21 ;  /* 0x0013081501007387 */ /* 0x000fe40000100800 */
[----:B------:R0:W-:Y:S02]  /*349f0*/  STL [R1+0x12d4], R20 ;  /* 0x0012d41401007387 */ /* 0x0001e40000100800 */
[----:B0-----:R-:W-:-:S02]  /*34a00*/  LEA.HI.X.SX32 R20, R5, R9, 0x1, P3 ;  /* 0x0000000905147211 */ /* 0x001fc400018f0eff */
[----:B------:R-:W2:Y:S01]  /*34a10*/  LDL.LU R5, [R1+0x448] ;  /* 0x0004480001057983 */ /* 0x000ea20000300800 */
[----:B----4-:R-:W-:-:S05]  /*34a20*/  LEA R21, P4, R16, R24, 0x1 ;  /* 0x0000001810157211 */ /* 0x010fca00078808ff */
[----:B------:R-:W-:Y:S01]  /*34a30*/  STL [R1+0x1310], R21 ;  /* 0x0013101501007387 */ /* 0x000fe20000100800 */
[----:B------:R0:W-:Y:S02]  /*34a40*/  STL [R1+0x12dc], R20 ;  /* 0x0012dc1401007387 */ /* 0x0001e40000100800 */
[-C--:B0-----:R-:W-:Y:S02]  /*34a50*/  LEA.HI.X.SX32 R20, R18, R9.reuse, 0x1, P2 ;  /* 0x0000000912147211 */ /* 0x081fe400010f0eff */
[----:B---3--:R-:W-:Y:S01]  /*34a60*/  LEA R21, P3, R15, R24, 0x1 ;  /* 0x000000180f157211 */ /* 0x008fe200078608ff */
[----:B------:R-:W3:Y:S04]  /*34a70*/  LDL.LU R18, [R1+0x458] ;  /* 0x0004580001127983 */ /* 0x000ee80000300800 */
[----:B------:R-:W-:Y:S01]  /*34a80*/  STL [R1+0x1318], R21 ;  /* 0x0013181501007387 */ /* 0x000fe20000100800 */
[----:B------:R0:W-:Y:S02]  /*34a90*/  STL [R1+0x12e4], R20 ;  /* 0x0012e41401007387 */ /* 0x0001e40000100800 */
[----:B0-----:R-:W-:-:S02]  /*34aa0*/  LEA.HI.X.SX32 R20, R6, R9, 0x1, P1 ;  /* 0x0000000906147211 */ /* 0x001fc400008f0eff */
[----:B------:R-:W4:Y:S01]  /*34ab0*/  LDL.LU R6, [R1+0x470] ;  /* 0x0004700001067983 */ /* 0x000f220000300800 */
[----:B-----5:R-:W-:-:S05]  /*34ac0*/  LEA R21, P2, R14, R24, 0x1 ;  /* 0x000000180e157211 */ /* 0x020fca00078408ff */
[----:B------:R0:W-:Y:S01]  /*34ad0*/  STL [R1+0x1320], R21 ;  /* 0x0013201501007387 */ /* 0x0001e20000100800 */
[----:B------:R1:W-:Y:S01]  /*34ae0*/  STL [R1+0x12ec], R20 ;  /* 0x0012ec1401007387 */ /* 0x0003e20000100800 */
[----:B0-----:R-:W-:Y:S02]  /*34af0*/  LEA R21, P1, R13, R24, 0x1 ;  /* 0x000000180d157211 */ /* 0x001fe400078208ff */
[-C--:B-1----:R-:W-:Y:S02]  /*34b00*/  LEA.HI.X.SX32 R20, R7, R9.reuse, 0x1, P0 ;  /* 0x0000000907147211 */ /* 0x082fe400000f0eff */
[----:B------:R-:W5:Y:S01]  /*34b10*/  LDL.LU R7, [R1+0x484] ;  /* 0x0004840001077983 */ /* 0x000f620000300800 */
[----:B------:R-:W-:Y:S02]  /*34b20*/  STL [R1+0x1328], R21 ;  /* 0x0013281501007387 */ /* 0x000fe40000100800 */
[----:B------:R0:W-:Y:S02]  /*34b30*/  STL [R1+0x12f4], R20 ;  /* 0x0012f41401007387 */ /* 0x0001e40000100800 */
[----:B0-----:R-:W-:-:S02]  /*34b40*/  LEA.HI.X.SX32 R20, R17, R9, 0x1, P6 ;  /* 0x0000000911147211 */ /* 0x001fc400030f0eff */
[----:B------:R-:W5:Y:S01]  /*34b50*/  LDL.LU R17, [R1+0x498] ;  /* 0x0004980001117983 */ /* 0x000f620000300800 */
[----:B------:R-:W-:-:S05]  /*34b60*/  LEA R21, P0, R28, R24, 0x1 ;  /* 0x000000181c157211 */ /* 0x000fca00078008ff */
[----:B------:R-:W-:Y:S01]  /*34b70*/  STL [R1+0x1330], R21 ;  /* 0x0013301501007387 */ /* 0x000fe20000100800 */
        /* <DEDUP_REMOVED lines=38> */
[----:B---3--:R-:W-:-:S05]  /*34de0*/  LEA R21, P6, R18, R24, 0x1 ;  /* 0x0000001812157211 */ /* 0x008fca00078c08ff */
[----:B------:R-:W-:Y:S01]  /*34df0*/  STL [R1+0x1370], R21 ;  /* 0x0013701501007387 */ /* 0x000fe20000100800 */
[----:B------:R0:W-:Y:S02]  /*34e00*/  STL [R1+0x133c], R20 ;  /* 0x00133c1401007387 */ /* 0x0001e40000100800 */
[-C--:B0-----:R-:W-:Y:S02]  /*34e10*/  LEA.HI.X.SX32 R20, R19, R9.reuse, 0x1, P4 ;  /* 0x0000000913147211 */ /* 0x081fe400020f0eff */
[----:B----4-:R-:W-:Y:S01]  /*34e20*/  LEA R21, P5, R6, R24, 0x1 ;  /* 0x0000001806157211 */ /* 0x010fe200078a08ff */
        /* <DEDUP_REMOVED lines=1862> */
[----:B------:R0:W-:Y:S01]  /*3c290*/  STL [R1+0x1ee4], R20 ;  /* 0x001ee41401007387 */ /* 0x0001e20000100800 */
[----:B------:R-:W-:-:S02]  /*3c2a0*/  LEA.HI.X.SX32 R19, R19, R9, 0x1, P1 ;  /* 0x0000000913137211 */ /* 0x000fc400008f0eff */
[----:B0-----:R-:W-:Y:S02]  /*3c2b0*/  LEA.HI.X.SX32 R20, R11, R9, 0x1, P2 ;  /* 0x000000090b147211 */ /* 0x001fe400010f0eff */
[----:B------:R-:W4:Y:S01]  /*3c2c0*/  LDL.LU R11, [R1+0x128] ;  /* 0x00012800010b7983 */ /* 0x000f220000300800 */
[----:B-----5:R-:W-:-:S05]  /*3c2d0*/  LEA R21, P3, R18, R24, 0x1 ;  /* 0x0000001812157211 */ /* 0x020fca00078608ff */
[----:B------:R0:W-:Y:S01]  /*3c2e0*/  STL [R1+0x1f20], R21 ;  /* 0x001f201501007387 */ /* 0x0001e20000100800 */
[----:B------:R1:W-:Y:S01]  /*3c2f0*/  STL [R1+0x1eec], R20 ;  /* 0x001eec1401007387 */ /* 0x0003e20000100800 */
[----:B0-----:R-:W-:Y:S02]  /*3c300*/  LEA R21, P2, R6, R24, 0x1 ;  /* 0x0000001806157211 */ /* 0x001fe400078408ff */
[----:B-1----:R-:W5:Y:S04]  /*3c310*/  LDL.LU R20, [R1+0x124] ;  /* 0x0001240001147983 */ /* 0x002f680000300800 */
[----:B------:R-:W-:Y:S01]  /*3c320*/  STL [R1+0x1f28], R21 ;  /* 0x001f281501007387 */ /* 0x000fe20000100800 */
        /* <DEDUP_REMOVED lines=11> */
[----:B0-----:R-:W-:Y:S02]  /*3c3e0*/  LEA R21, P6, R8, R24, 0x1 ;  /* 0x0000001808157211 */ /* 0x001fe400078c08ff */
[-C--:B-1----:R-:W-:Y:S02]  /*3c3f0*/  LEA.HI.X.SX32 R19, R29, R9.reuse, 0x1, P5 ;  /* 0x000000091d137211 */ /* 0x082fe400028f0eff */
[----:B------:R-:W5:Y:S01]  /*3c400*/  LDL.LU R29, [R1+0x118] ;  /* 0x00011800011d7983 */ /* 0x000f620000300800 */
[----:B------:R0:W-:Y:S02]  /*3c410*/  STL [R1+0x1f40], R21 ;  /* 0x001f401501007387 */ /* 0x0001e40000100800 */
[----:B------:R1:W-:Y:S01]  /*3c420*/  STL [R1+0x1f0c], R19 ;  /* 0x001f0c1301007387 */ /* 0x0003e20000100800 */
[----:B------:R-:W-:-:S02]  /*3c430*/  LEA.HI.X.SX32 R18, R18, R9, 0x1, P3 ;  /* 0x0000000912127211 */ /* 0x000fc400018f0eff */
[-C--:B0-----:R-:W-:Y:S02]  /*3c440*/  LEA R21, P5, R16, R24.reuse, 0x1 ;  /* 0x0000001810157211 */ /* 0x081fe400078a08ff */
[----:B-1----:R-:W-:Y:S02]  /*3c450*/  LEA.HI.X.SX32 R19, R5, R9, 0x1, P4 ;  /* 0x0000000905137211 */ /* 0x002fe400020f0eff */
[----:B------:R-:W5:Y:S01]  /*3c460*/  LDL.LU R5, [R1+0x114] ;  /* 0x0001140001057983 */ /* 0x000f620000300800 */
[----:B------:R0:W-:Y:S02]  /*3c470*/  STL [R1+0x1f48], R21 ;  /* 0x001f481501007387 */ /* 0x0001e40000100800 */
[----:B------:R1:W-:Y:S01]  /*3c480*/  STL [R1+0x1f14], R19 ;  /* 0x001f141301007387 */ /* 0x0003e20000100800 */
[-C--:B0-----:R-:W-:Y:S01]  /*3c490*/  LEA R21, P4, R15, R24.reuse, 0x1 ;  /* 0x000000180f157211 */ /* 0x081fe200078808ff */
[----:B-1----:R-:W5:Y:S04]  /*3c4a0*/  LDL.LU R19, [R1+0x110] ;  /* 0x0001100001137983 */ /* 0x002f680000300800 */
[----:B------:R0:W-:Y:S01]  /*3c4b0*/  STL [R1+0x1f50], R21 ;  /* 0x001f501501007387 */ /* 0x0001e20000100800 */
[----:B------:R1:W-:Y:S01]  /*3c4c0*/  STL [R1+0x1f1c], R18 ;  /* 0x001f1c1201007387 */ /* 0x0003e20000100800 */
[----:B0-----:R-:W-:-:S02]  /*3c4d0*/  LEA R21, P3, R14, R24, 0x1 ;  /* 0x000000180e157211 */ /* 0x001fc400078608ff */
[-C--:B-1----:R-:W-:Y:S02]  /*3c4e0*/  LEA.HI.X.SX32 R18, R6, R9.reuse, 0x1, P2 ;  /* 0x0000000906127211 */ /* 0x082fe400010f0eff */
[----:B------:R-:W5:Y:S01]  /*3c4f0*/  LDL.LU R6, [R1+0x10c] ;  /* 0x00010c0001067983 */ /* 0x000f620000300800 */
[----:B------:R-:W-:Y:S02]  /*3c500*/  STL [R1+0x1f58], R21 ;  /* 0x001f581501007387 */ /* 0x000fe40000100800 */
[----:B------:R0:W-:Y:S01]  /*3c510*/  STL [R1+0x1f24], R18 ;  /* 0x001f241201007387 */ /* 0x0001e20000100800 */
[-C--:B------:R-:W-:Y:S02]  /*3c520*/  LEA.HI.X.SX32 R17, R17, R9.reuse, 0x1, P0 ;  /* 0x0000000911117211 */ /* 0x080fe400000f0eff */
[----:B0-----:R-:W-:Y:S02]  /*3c530*/  LEA.HI.X.SX32 R18, R7, R9, 0x1, P1 ;  /* 0x0000000907127211 */ /* 0x001fe400008f0eff */
[----:B------:R-:W5:Y:S01]  /*3c540*/  LDL.LU R7, [R1+0x108] ;  /* 0x0001080001077983 */ /* 0x000f620000300800 */
[----:B--2---:R-:W-:-:S05]  /*3c550*/  LEA R21, P2, R13, R24, 0x1 ;  /* 0x000000180d157211 */ /* 0x004fca00078408ff */
[----:B------:R0:W-:Y:S01]  /*3c560*/  STL [R1+0x1f60], R21 ;  /* 0x001f601501007387 */ /* 0x0001e20000100800 */
[----:B------:R1:W-:Y:S01]  /*3c570*/  STL [R1+0x1f2c], R18 ;  /* 0x001f2c1201007387 */ /* 0x0003e20000100800 */
[----:B0-----:R-:W-:Y:S02]  /*3c580*/  LEA R21, P1, R28, R24, 0x1 ;  /* 0x000000181c157211 */ /* 0x001fe400078208ff */
[----:B-1----:R-:W2:Y:S04]  /*3c590*/  LDL.LU R18, [R1+0x104] ;  /* 0x0001040001127983 */ /* 0x002ea80000300800 */
[----:B------:R-:W-:Y:S01]  /*3c5a0*/  STL [R1+0x1f68], R21 ;  /* 0x001f681501007387 */ /* 0x000fe20000100800 */
[----:B------:R0:W-:Y:S02]  /*3c5b0*/  STL [R1+0x1f34], R17 ;  /* 0x001f341101007387 */ /* 0x0001e40000100800 */
[----:B0-----:R-:W-:-:S02]  /*3c5c0*/  LEA.HI.X.SX32 R17, R8, R9, 0x1, P6 ;  /* 0x0000000908117211 */ /* 0x001fc400030f0eff */
[----:B------:R-:W2:Y:S01]  /*3c5d0*/  LDL.LU R8, [R1+0x100] ;  /* 0x0001000001087983 */ /* 0x000ea20000300800 */
[----:B---3--:R-:W-:-:S05]  /*3c5e0*/  LEA R21, P0, R12, R24, 0x1 ;  /* 0x000000180c157211 */ /* 0x008fca00078008ff */
[----:B------:R-:W-:Y:S01]  /*3c5f0*/  STL [R1+0x1f70], R21 ;  /* 0x001f701501007387 */ /* 0x000fe20000100800 */
[----:B------:R0:W-:Y:S01]  /*3c600*/  STL [R1+0x1f3c], R17 ;  /* 0x001f3c1101007387 */ /* 0x0001e20000100800 */
[-C--:B------:R-:W-:Y:S02]  /*3c610*/  LEA.HI.X.SX32 R16, R16, R9.reuse, 0x1, P5 ;  /* 0x0000000910107211 */ /* 0x080fe400028f0eff */
[----:B0-----:R-:W3:Y:S01]  /*3c620*/  LDL.LU R17, [R1+0xfc] ;  /* 0x0000fc0001117983 */ /* 0x001ee20000300800 */
[----:B----4-:R-:W-:Y:S02]  /*3c630*/  LEA R21, P6, R11, R24, 0x1 ;  /* 0x000000180b157211 */ /* 0x010fe400078c08ff */
[----:B------:R-:W-:-:S03]  /*3c640*/  LEA.HI.X.SX32 R15, R15, R9, 0x1, P4 ;  /* 0x000000090f0f7211 */ /* 0x000fc600020f0eff */
[----:B------:R-:W-:Y:S01]  /*3c650*/  STL [R1+0x1f78], R21 ;  /* 0x001f781501007387 */ /* 0x000fe20000100800 */
[----:B------:R0:W-:Y:S01]  /*3c660*/  STL [R1+0x1f44], R16 ;  /* 0x001f441001007387 */ /* 0x0001e20000100800 */
[-C--:B------:R-:W-:Y:S02]  /*3c670*/  LEA.HI.X.SX32 R14, R14, R9.reuse, 0x1, P3 ;  /* 0x000000090e0e7211 */ /* 0x080fe400018f0eff */
[----:B0-----:R-:W4:Y:S01]  /*3c680*/  LDL.LU R16, [R1+0xf8] ;  /* 0x0000f80001107983 */ /* 0x001f220000300800 */
[----:B------:R-:W-:Y:S02]  /*3c690*/  LEA.HI.X.SX32 R22, R13, R9, 0x1, P2 ;  /* 0x000000090d167211 */ /* 0x000fe400010f0eff */
[----:B-----5:R-:W-:-:S05]  /*3c6a0*/  LEA R21, P5, R20, R24, 0x1 ;  /* 0x0000001814157211 */ /* 0x020fca00078a08ff */
[----:B------:R-:W-:Y:S01]  /*3c6b0*/  STL [R1+0x1f80], R21 ;  /* 0x001f801501007387 */ /* 0x000fe20000100800 */
[----:B------:R0:W-:Y:S03]  /*3c6c0*/  STL [R1+0x1f4c], R15 ;  /* 0x001f4c0f01007387 */ /* 0x0001e60000100800 */
[----:B0-----:R-:W5:Y:S01]  /*3c6d0*/  LDL.LU R15, [R1+0xf4] ;  /* 0x0000f400010f7983 */ /* 0x001f620000300800 */
[----:B------:R-:W-:-:S05]  /*3c6e0*/  LEA R21, P4, R10, R24, 0x1 ;  /* 0x000000180a157211 */ /* 0x000fca00078808ff */
[----:B------:R-:W-:Y:S01]  /*3c6f0*/  STL [R1+0x1f88], R21 ;  /* 0x001f881501007387 */ /* 0x000fe20000100800 */
[----:B------:R0:W-:Y:S03]  /*3c700*/  STL [R1+0x1f54], R14 ;  /* 0x001f540e01007387 */ /* 0x0001e60000100800 */
[----:B0-----:R-:W5:Y:S01]  /*3c710*/  LDL.LU R14, [R1+0xf0] ;  /* 0x0000f000010e7983 */ /* 0x001f620000300800 */
[----:B------:R-:W-:-:S05]  /*3c720*/  LEA R21, P3, R27, R24, 0x1 ;  /* 0x000000181b157211 */ /* 0x000fca00078608ff */
[----:B------:R-:W-:Y:S01]  /*3c730*/  STL [R1+0x1f90], R21 ;  /* 0x001f901501007387 */ /* 0x000fe20000100800 */
[----:B------:R-:W5:Y:S02]  /*3c740*/  LDL.LU R13, [R1+0xec] ;  /* 0x0000ec00010d7983 */ /* 0x000f640000300800 */
[----:B------:R0:W-:Y:S02]  /*3c750*/  STL [R1+0x1f5c], R22 ;  /* 0x001f5c1601007387 */ /* 0x0001e40000100800 */
[----:B0-----:R-:W-:Y:S02]  /*3c760*/  LEA.HI.X.SX32 R22, R28, R9, 0x1, P1 ;  /* 0x000000091c167211 */ /* 0x001fe400008f0eff */
[----:B------:R-:W-:-:S05]  /*3c770*/  LEA R21, P2, R29, R24, 0x1 ;  /* 0x000000181d157211 */ /* 0x000fca00078408ff */
[----:B------:R0:W-:Y:S01]  /*3c780*/  STL [R1+0x1f98], R21 ;  /* 0x001f981501007387 */ /* 0x0001e20000100800 */
[----:B------:R-:W5:Y:S02]  /*3c790*/  LDL.LU R28, [R1+0xe8] ;  /* 0x0000e800011c7983 */ /* 0x000f640000300800 */
[----:B------:R1:W-:Y:S01]  /*3c7a0*/  STL [R1+0x1f64], R22 ;  /* 0x001f641601007387 */ /* 0x0003e20000100800 */
[----:B0-----:R-:W-:Y:S02]  /*3c7b0*/  LEA R21, P1, R5, R24, 0x1 ;  /* 0x0000001805157211 */ /* 0x001fe400078208ff */
[----:B-1----:R-:W-:-:S03]  /*3c7c0*/  LEA.HI.X.SX32 R22, R12, R9, 0x1, P0 ;  /* 0x000000090c167211 */ /* 0x002fc600000f0eff */
        /* <DEDUP_REMOVED lines=8> */
[-C--:B0-----:R-:W-:Y:S02]  /*3c850*/  LEA R21, P6, R6, R24.reuse, 0x1 ;  /* 0x0000001806157211 */ /* 0x081fe400078c08ff */
[-C--:B-1----:R-:W-:Y:S01]  /*3c860*/  LEA.HI.X.SX32 R22, R20, R9.reuse, 0x1, P5 ;  /* 0x0000000914167211 */ /* 0x082fe200028f0eff */
[----:B------:R-:W-:Y:S02]  /*3c870*/  LEA.HI.X.SX32 R20, R10, R9, 0x1, P4 ;  /* 0x000000090a147211 */ /* 0x000fe400020f0eff */
[----:B------:R0:W-:Y:S02]  /*3c880*/  STL [R1+0x1fb0], R21 ;  /* 0x001fb01501007387 */ /* 0x0001e40000100800 */
[----:B------:R-:W-:Y:S02]  /*3c890*/  STL [R1+0x1f7c], R22 ;  /* 0x001f7c1601007387 */ /* 0x000fe40000100800 */
[----:B------:R-:W5:Y:S01]  /*3c8a0*/  LDL.LU R10, [R1+0xdc] ;  /* 0x0000dc00010a7983 */ /* 0x000f620000300800 */
[----:B0-----:R-:W-:-:S05]  /*3c8b0*/  LEA R21, P5, R7, R24, 0x1 ;  /* 0x0000001807157211 */ /* 0x001fca00078a08ff */
[----:B------:R-:W-:Y:S01]  /*3c8c0*/  STL [R1+0x1fb8], R21 ;  /* 0x001fb81501007387 */ /* 0x000fe20000100800 */
[----:B------:R0:W-:Y:S02]  /*3c8d0*/  STL [R1+0x1f84], R20 ;  /* 0x001f841401007387 */ /* 0x0001e40000100800 */
[----:B0-----:R-:W-:Y:S02]  /*3c8e0*/  LEA.HI.X.SX32 R20, R27, R9, 0x1, P3 ;  /* 0x000000091b147211 */ /* 0x001fe400018f0eff */
[----:B------:R-:W5:Y:S01]  /*3c8f0*/  LDL.LU R27, [R1+0xd8] ;  /* 0x0000d800011b7983 */ /* 0x000f620000300800 */
[----:B--2---:R-:W-:-:S05]  /*3c900*/  LEA R21, P4, R18, R24, 0x1 ;  /* 0x0000001812157211 */ /* 0x004fca00078808ff */
[----:B------:R-:W-:Y:S01]  /*3c910*/  STL [R1+0x1fc0], R21 ;  /* 0x001fc01501007387 */ /* 0x000fe20000100800 */
[----:B------:R0:W-:Y:S02]  /*3c920*/  STL [R1+0x1f8c], R20 ;  /* 0x001f8c1401007387 */ /* 0x0001e40000100800 */
[-C--:B0-----:R-:W-:Y:S02]  /*3c930*/  LEA.HI.X.SX32 R20, R29, R9.reuse, 0x1, P2 ;  /* 0x000000091d147211 */ /* 0x081fe400010f0eff */
[----:B------:R-:W-:Y:S01]  /*3c940*/  LEA R21, P3, R8, R24, 0x1 ;  /* 0x0000001808157211 */ /* 0x000fe200078608ff */
[----:B------:R-:W2:Y:S04]  /*3c950*/  LDL.LU R29, [R1+0xd4] ;  /* 0x0000d400011d7983 */ /* 0x000ea80000300800 */
[----:B------:R-:W-:Y:S01]  /*3c960*/  STL [R1+0x1fc8], R21 ;  /* 0x001fc81501007387 */ /* 0x000fe20000100800 */
[----:B------:R0:W-:Y:S02]  /*3c970*/  STL [R1+0x1f94], R20 ;  /* 0x001f941401007387 */ /* 0x0001e40000100800 */
[----:B0-----:R-:W-:-:S02]  /*3c980*/  LEA.HI.X.SX32 R20, R5, R9, 0x1, P1 ;  /* 0x0000000905147211 */ /* 0x001fc400008f0eff */
[----:B------:R-:W2:Y:S01]  /*3c990*/  LDL.LU R5, [R1+0xd0] ;  /* 0x0000d00001057983 */ /* 0x000ea20000300800 */
[----:B---3--:R-:W-:-:S05]  /*3c9a0*/  LEA R21, P2, R17, R24, 0x1 ;  /* 0x0000001811157211 */ /* 0x008fca00078408ff */
[----:B------:R-:W-:Y:S01]  /*3c9b0*/  STL [R1+0x1fd0], R21 ;  /* 0x001fd01501007387 */ /* 0x000fe20000100800 */
[----:B------:R0:W-:Y:S01]  /*3c9c0*/  STL [R1+0x1f9c], R20 ;  /* 0x001f9c1401007387 */ /* 0x0001e20000100800 */
[----:B------:R-:W-:Y:S02]  /*3c9d0*/  LEA.HI.X.SX32 R19, R19, R9, 0x1, P0 ;  /* 0x0000000913137211 */ /* 0x000fe400000f0eff */
[----:B0-----:R-:W3:Y:S01]  /*3c9e0*/  LDL.LU R20, [R1+0xcc] ;  /* 0x0000cc0001147983 */ /* 0x001ee20000300800 */
[----:B----4-:R-:W-:-:S05]  /*3c9f0*/  LEA R21, P1, R16, R24, 0x1 ;  /* 0x0000001810157211 */ /* 0x010fca00078208ff */
[----:B------:R0:W-:Y:S01]  /*3ca00*/  STL [R1+0x1fd8], R21 ;  /* 0x001fd81501007387 */ /* 0x0001e20000100800 */
[----:B------:R1:W-:Y:S01]  /*3ca10*/  STL [R1+0x1fa4], R19 ;  /* 0x001fa41301007387 */ /* 0x0003e20000100800 */
[----:B0-----:R-:W-:Y:S02]  /*3ca20*/  LEA.HI.X.SX32 R21, R6, R9, 0x1, P6 ;  /* 0x0000000906157211 */ /* 0x001fe400030f0eff */
[----:B-----5:R-:W-:-:S05]  /*3ca30*/  LEA R22, P0, R15, R24, 0x1 ;  /* 0x000000180f167211 */ /* 0x020fca00078008ff */
[----:B------:R-:W-:Y:S01]  /*3ca40*/  STL [R1+0x1fe0], R22 ;  /* 0x001fe01601007387 */ /* 0x000fe20000100800 */
[----:B------:R-:W4:Y:S02]  /*3ca50*/  LDL.LU R6, [R1+0xc8] ;  /* 0x0000c80001067983 */ /* 0x000f240000300800 */
[----:B------:R0:W-:Y:S01]  /*3ca60*/  STL [R1+0x1fac], R21 ;  /* 0x001fac1501007387 */ /* 0x0001e20000100800 */
[----:B-1----:R-:W-:Y:S02]  /*3ca70*/  LEA R19, P6, R14, R24, 0x1 ;  /* 0x000000180e137211 */ /* 0x002fe400078c08ff */
[----:B0-----:R-:W-:-:S03]  /*3ca80*/  LEA.HI.X.SX32 R21, R7, R9, 0x1, P5 ;  /* 0x0000000907157211 */ /* 0x001fc600028f0eff */
[----:B------:R0:W-:Y:S01]  /*3ca90*/  STL [R1+0x1fe8], R19 ;  /* 0x001fe81301007387 */ /* 0x0001e20000100800 */
[----:B------:R-:W5:Y:S03]  /*3caa0*/  LDL.LU R7, [R1+0xc4] ;  /* 0x0000c40001077983 */ /* 0x000f660000300800 */
[----:B------:R-:W-:Y:S01]  /*3cab0*/  STL [R1+0x1fb4], R21 ;  /* 0x001fb41501007387 */ /* 0x000fe20000100800 */
[----:B0-----:R-:W-:-:S05]  /*3cac0*/  LEA R19, P5, R13, R24, 0x1 ;  /* 0x000000180d137211 */ /* 0x001fca00078a08ff */
[----:B------:R0:W-:Y:S04]  /*3cad0*/  STL [R1+0x1ff0], R19 ;  /* 0x001ff01301007387 */ /* 0x0001e80000100800 */
[----:B0-----:R-:W5:Y:S01]  /*3cae0*/  LDL.LU R19, [R1+0xc0] ;  /* 0x0000c00001137983 */ /* 0x001f620000300800 */
[----:B------:R-:W-:Y:S01]  /*3caf0*/  LEA.HI.X.SX32 R21, R18, R9, 0x1, P4 ;  /* 0x0000000912157211 */ /* 0x000fe200020f0eff */
[----:B------:R-:W-:-:S04]  /*3cb00*/  LEA R18, P4, R28, R24, 0x1 ;  /* 0x000000181c127211 */ /* 0x000fc800078808ff */
[----:B------:R0:W-:Y:S01]  /*3cb10*/  STL [R1+0x1fbc], R21 ;  /* 0x001fbc1501007387 */ /* 0x0001e20000100800 */
[----:B------:R1:W-:Y:S01]  /*3cb20*/  STL [R1+0x1ff8], R18 ;  /* 0x001ff81201007387 */ /* 0x0003e20000100800 */
[-C--:B0-----:R-:W-:Y:S01]  /*3cb30*/  LEA.HI.X.SX32 R21, R8, R9.reuse, 0x1, P3 ;  /* 0x0000000908157211 */ /* 0x081fe200018f0eff */
[-C--:B-1----:R-:W-:Y:S01]  /*3cb40*/  LEA R18, P3, R12, R24.reuse, 0x1 ;  /* 0x000000180c127211 */ /* 0x082fe200078608ff */
[----:B------:R-:W5:Y:S03]  /*3cb50*/  LDL.LU R8, [R1+0xbc] ;  /* 0x0000bc0001087983 */ /* 0x000f660000300800 */
[----:B------:R0:W-:Y:S01]  /*3cb60*/  STL [R1+0x1fc4], R21 ;  /* 0x001fc41501007387 */ /* 0x0001e20000100800 */
[----:B------:R1:W-:Y:S01]  /*3cb70*/  STL [R1+0x2000], R18 ;  /* 0x0020001201007387 */ /* 0x0003e20000100800 */
[-C--:B------:R-:W-:Y:S02]  /*3cb80*/  LEA.HI.X.SX32 R16, R16, R9.reuse, 0x1, P1 ;  /* 0x0000000910107211 */ /* 0x080fe400008f0eff */
[-C--:B0-----:R-:W-:Y:S01]  /*3cb90*/  LEA.HI.X.SX32 R21, R17, R9.reuse, 0x1, P2 ;  /* 0x0000000911157211 */ /* 0x081fe200010f0eff */
[----:B------:R-:W-:Y:S01]  /*3cba0*/  LEA R17, P2, R11, R24, 0x1 ;  /* 0x000000180b117211 */ /* 0x000fe200078408ff */
[----:B-1----:R-:W5:Y:S03]  /*3cbb0*/  LDL.LU R18, [R1+0xb8] ;  /* 0x0000b80001127983 */ /* 0x002f660000300800 */
[----:B------:R-:W-:Y:S02]  /*3cbc0*/  STL [R1+0x1fcc], R21 ;  /* 0x001fcc1501007387 */ /* 0x000fe40000100800 */
[----:B------:R0:W-:Y:S01]  /*3cbd0*/  STL [R1+0x2008], R17 ;  /* 0x0020081101007387 */ /* 0x0001e20000100800 */
[----:B------:R-:W-:-:S02]  /*3cbe0*/  LEA.HI.X.SX32 R15, R15, R9, 0x1, P0 ;  /* 0x000000090f0f7211 */ /* 0x000fc400000f0eff */
[----:B------:R-:W-:Y:S01]  /*3cbf0*/  LEA.HI.X.SX32 R14, R14, R9, 0x1, P6 ;  /* 0x000000090e0e7211 */ /* 0x000fe200030f0eff */
[----:B0-----:R-:W5:Y:S01]  /*3cc00*/  LDL.LU R17, [R1+0xb4] ;  /* 0x0000b40001117983 */ /* 0x001f620000300800 */
[-C--:B------:R-:W-:Y:S01]  /*3cc10*/  LEA R21, P1, R10, R24.reuse, 0x1 ;  /* 0x000000180a157211 */ /* 0x080fe200078208ff */
[----:B------:R0:W-:Y:S02]  /*3cc20*/  STL [R1+0x1fd4], R16 ;  /* 0x001fd41001007387 */ /* 0x0001e40000100800 */
[----:B0-----:R-:W5:Y:S02]  /*3cc30*/  LDL.LU R16, [R1+0xb0] ;  /* 0x0000b00001107983 */ /* 0x001f640000300800 */
[----:B------:R-:W-:Y:S02]  /*3cc40*/  STL [R1+0x2010], R21 ;  /* 0x0020101501007387 */ /* 0x000fe40000100800 */
[----:B------:R0:W-:Y:S02]  /*3cc50*/  STL [R1+0x1fdc], R15 ;  /* 0x001fdc0f01007387 */ /* 0x0001e40000100800 */
[----:B0-----:R-:W5:Y:S01]  /*3cc60*/  LDL.LU R15, [R1+0xac] ;  /* 0x0000ac00010f7983 */ /* 0x001f620000300800 */
[----:B------:R-:W-:-:S05]  /*3cc70*/  LEA R21, P0, R27, R24, 0x1 ;  /* 0x000000181b157211 */ /* 0x000fca00078008ff */
[----:B------:R-:W-:Y:S01]  /*3cc80*/  STL [R1+0x2018], R21 ;  /* 0x0020181501007387 */ /* 0x000fe20000100800 */
[----:B------:R0:W-:Y:S03]  /*3cc90*/  STL [R1+0x1fe4], R14 ;  /* 0x001fe40e01007387 */ /* 0x0001e60000100800 */
[----:B0-----:R-:W5:Y:S01]  /*3cca0*/  LDL.LU R14, [R1+0xa8] ;  /* 0x0000a800010e7983 */ /* 0x001f620000300800 */
[----:B------:R-:W-:Y:S02]  /*3ccb0*/  LEA.HI.X.SX32 R21, R13, R9, 0x1, P5 ;  /* 0x000000090d157211 */ /* 0x000fe400028f0eff */
[----:B--2---:R-:W-:-:S05]  /*3ccc0*/  LEA R22, P6, R29, R24, 0x1 ;  /* 0x000000181d167211 */ /* 0x004fca00078c08ff */
[----:B------:R0:W-:Y:S01]  /*3ccd0*/  STL [R1+0x2020], R22 ;  /* 0x0020201601007387 */ /* 0x0001e20000100800 */
[----:B------:R-:W2:Y:S02]  /*3cce0*/  LDL.LU R13, [R1+0xa4] ;  /* 0x0000a400010d7983 */ /* 0x000ea40000300800 */
[----:B------:R1:W-:Y:S01]  /*3ccf0*/  STL [R1+0x1fec], R21 ;  /* 0x001fec1501007387 */ /* 0x0003e20000100800 */
[----:B0-----:R-:W-:Y:S02]  /*3cd00*/  LEA R22, P5, R5, R24, 0x1 ;  /* 0x0000001805167211 */ /* 0x001fe400078a08ff */
[----:B-1----:R-:W-:-:S03]  /*3cd10*/  LEA.HI.X.SX32 R21, R28, R9, 0x1, P4 ;  /* 0x000000091c157211 */ /* 0x002fc600020f0eff */
[----:B------:R-:W-:Y:S01]  /*3cd20*/  STL [R1+0x2028], R22 ;  /* 0x0020281601007387 */ /* 0x000fe20000100800 */
[----:B------:R-:W2:Y:S02]  /*3cd30*/  LDL.LU R28, [R1+0xa0] ;  /* 0x0000a000011c7983 */ /* 0x000ea40000300800 */
[----:B------:R0:W-:Y:S02]  /*3cd40*/  STL [R1+0x1ff4], R21 ;  /* 0x001ff41501007387 */ /* 0x0001e40000100800 */
[----:B0-----:R-:W-:Y:S02]  /*3cd50*/  LEA.HI.X.SX32 R21, R12, R9, 0x1, P3 ;  /* 0x000000090c157211 */ /* 0x001fe400018f0eff */
[----:B---3--:R-:W-:-:S05]  /*3cd60*/  LEA R22, P4, R20, R24, 0x1 ;  /* 0x0000001814167211 */ /* 0x008fca00078808ff */
[----:B------:R-:W-:Y:S01]  /*3cd70*/  STL [R1+0x2030], R22 ;  /* 0x0020301601007387 */ /* 0x000fe20000100800 */
[----:B------:R-:W3:Y:S02]  /*3cd80*/  LDL.LU R12, [R1+0x9c] ;  /* 0x00009c00010c7983 */ /* 0x000ee40000300800 */
[----:B------:R0:W-:Y:S02]  /*3cd90*/  STL [R1+0x1ffc], R21 ;  /* 0x001ffc1501007387 */ /* 0x0001e40000100800 */
[----:B0-----:R-:W-:Y:S02]  /*3cda0*/  LEA.HI.X.SX32 R21, R11, R9, 0x1, P2 ;  /* 0x000000090b157211 */ /* 0x001fe400010f0eff */
[----:B------:R-:W3:Y:S01]  /*3cdb0*/  LDL.LU R11, [R1+0x98] ;  /* 0x00009800010b7983 */ /* 0x000ee20000300800 */
[----:B----4-:R-:W-:-:S05]  /*3cdc0*/  LEA R22, P3, R6, R24, 0x1 ;  /* 0x0000001806167211 */ /* 0x010fca00078608ff */
[----:B------:R-:W-:Y:S01]  /*3cdd0*/  STL [R1+0x2038], R22 ;  /* 0x0020381601007387 */ /* 0x000fe20000100800 */
[----:B------:R0:W-:Y:S02]  /*3cde0*/  STL [R1+0x2004], R21 ;  /* 0x0020041501007387 */ /* 0x0001e40000100800 */
[-C--:B0-----:R-:W-:Y:S02]  /*3cdf0*/  LEA.HI.X.SX32 R21, R10, R9.reuse, 0x1, P1 ;  /* 0x000000090a157211 */ /* 0x081fe400008f0eff */
[----:B-----5:R-:W-:Y:S01]  /*3ce00*/  LEA R22, P2, R7, R24, 0x1 ;  /* 0x0000001807167211 */ /* 0x020fe200078408ff */
[----:B------:R-:W4:Y:S04]  /*3ce10*/  LDL.LU R10, [R1+0x94] ;  /* 0x00009400010a7983 */ /* 0x000f280000300800 */
        /* <DEDUP_REMOVED lines=12> */
[----:B------:R-:W-:Y:S02]  /*3cee0*/  LEA R23, P6, R18, R24, 0x1 ;  /* 0x0000001812177211 */ /* 0x000fe400078c08ff */
[----:B0-----:R-:W-:-:S03]  /*3cef0*/  LEA.HI.X.SX32 R22, R5, R9, 0x1, P5 ;  /* 0x0000000905167211 */ /* 0x001fc600028f0eff */
[----:B------:R-:W-:Y:S01]  /*3cf00*/  STL [R1+0x2058], R23 ;  /* 0x0020581701007387 */ /* 0x000fe20000100800 */
[----:B------:R-:W5:Y:S03]  /*3cf10*/  LDL.LU R5, [R1+0x88] ;  /* 0x0000880001057983 */ /* 0x000f660000300800 */
[----:B------:R0:W-:Y:S01]  /*3cf20*/  STL [R1+0x2024], R22 ;  /* 0x0020241601007387 */ /* 0x0001e20000100800 */
[----:B-1----:R-:W-:Y:S02]  /*3cf30*/  LEA R21, P5, R17, R24, 0x1 ;  /* 0x0000001811157211 */ /* 0x002fe400078a08ff */
[----:B0-----:R-:W-:-:S03]  /*3cf40*/  LEA.HI.X.SX32 R22, R20, R9, 0x1, P4 ;  /* 0x0000000914167211 */ /* 0x001fc600020f0eff */
[----:B------:R0:W-:Y:S01]  /*3cf50*/  STL [R1+0x2060], R21 ;  /* 0x0020601501007387 */ /* 0x0001e20000100800 */
[----:B------:R-:W-:-:S03]  /*3cf60*/  LEA.HI.X.SX32 R20, R6, R9, 0x1, P3 ;  /* 0x0000000906147211 */ /* 0x000fc600018f0eff */
[----:B------:R1:W-:Y:S01]  /*3cf70*/  STL [R1+0x202c], R22 ;  /* 0x00202c1601007387 */ /* 0x0003e20000100800 */
[----:B------:R-:W5:Y:S01]  /*3cf80*/  LDL.LU R6, [R1+0x84] ;  /* 0x0000840001067983 */ /* 0x000f620000300800 */
[----:B0-----:R-:W-:-:S05]  /*3cf90*/  LEA R21, P4, R16, R24, 0x1 ;  /* 0x0000001810157211 */ /* 0x001fca00078808ff */
[----:B------:R0:W-:Y:S01]  /*3cfa0*/  STL [R1+0x2068], R21 ;  /* 0x0020681501007387 */ /* 0x0001e20000100800 */
[----:B-1----:R-:W-:-:S03]  /*3cfb0*/  LEA R22, P3, R15, R24, 0x1 ;  /* 0x000000180f167211 */ /* 0x002fc600078608ff */
[----:B------:R1:W-:Y:S01]  /*3cfc0*/  STL [R1+0x2034], R20 ;  /* 0x0020341401007387 */ /* 0x0003e20000100800 */
        /* <DEDUP_REMOVED lines=8> */
[----:B------:R-:W-:Y:S01]  /*3d050*/  STL [R1+0x2044], R21 ;  /* 0x0020441501007387 */ /* 0x000fe20000100800 */
[----:B------:R-:W5:Y:S01]  /*3d060*/  LDL.LU R8, [R1+0x7c] ;  /* 0x00007c0001087983 */ /* 0x000f620000300800 */
[----:B--2---:R-:W-:-:S05]  /*3d070*/  LEA R20, P1, R13, R24, 0x1 ;  /* 0x000000180d147211 */ /* 0x004fca00078208ff */
[----:B------:R0:W-:Y:S01]  /*3d080*/  STL [R1+0x2080], R20 ;  /* 0x0020801401007387 */ /* 0x0001e20000100800 */
[----:B------:R1:W-:Y:S01]  /*3d090*/  STL [R1+0x204c], R19 ;  /* 0x00204c1301007387 */ /* 0x0003e20000100800 */
[----:B0-----:R-:W-:Y:S02]  /*3d0a0*/  LEA R20, P0, R28, R24, 0x1 ;  /* 0x000000181c147211 */ /* 0x001fe400078008ff */
[----:B-1----:R-:W-:-:S03]  /*3d0b0*/  LEA.HI.X.SX32 R19, R18, R9, 0x1, P6 ;  /* 0x0000000912137211 */ /* 0x002fc600030f0eff */
[----:B------:R-:W-:Y:S01]  /*3d0c0*/  STL [R1+0x2088], R20 ;  /* 0x0020881401007387 */ /* 0x000fe20000100800 */
[----:B------:R-:W2:Y:S02]  /*3d0d0*/  LDL.LU R26, [R1+0x78] ;  /* 0x00007800011a7983 */ /* 0x000ea40000300800 */
[----:B------:R0:W-:Y:S02]  /*3d0e0*/  STL [R1+0x2054], R19 ;  /* 0x0020541301007387 */ /* 0x0001e40000100800 */
[-C--:B0-----:R-:W-:Y:S02]  /*3d0f0*/  LEA.HI.X.SX32 R19, R17, R9.reuse, 0x1, P5 ;  /* 0x0000000911137211 */ /* 0x081fe400028f0eff */
[----:B---3--:R-:W-:Y:S01]  /*3d100*/  LEA R18, P6, R12, R24, 0x1 ;  /* 0x000000180c127211 */ /* 0x008fe200078c08ff */
[----:B------:R-:W-:-:S04]  /*3d110*/  LEA.HI.X.SX32 R17, R16, R9, 0x1, P4 ;  /* 0x0000000910117211 */ /* 0x000fc800020f0eff */
[----:B------:R0:W-:Y:S01]  /*3d120*/  STL [R1+0x2090], R18 ;  /* 0x0020901201007387 */ /* 0x0001e20000100800 */
[----:B------:R-:W-:Y:S02]  /*3d130*/  STL [R1+0x205c], R19 ;  /* 0x00205c1301007387 */ /* 0x000fe40000100800 */
[----:B------:R-:W3:Y:S01]  /*3d140*/  LDL.LU R23, [R1+0x74] ;  /* 0x0000740001177983 */ /* 0x000ee20000300800 */
[----:B0-----:R-:W-:Y:S02]  /*3d150*/  LEA R18, P5, R11, R24, 0x1 ;  /* 0x000000180b127211 */ /* 0x001fe400078a08ff */
[----:B------:R-:W-:-:S03]  /*3d160*/  LEA.HI.X.SX32 R15, R15, R9, 0x1, P3 ;  /* 0x000000090f0f7211 */ /* 0x000fc600018f0eff */
[----:B------:R-:W-:Y:S01]  /*3d170*/  STL [R1+0x2098], R18 ;  /* 0x0020981201007387 */ /* 0x000fe20000100800 */
[----:B------:R-:W-:Y:S02]  /*3d180*/  STL [R1+0x2064], R17 ;  /* 0x0020641101007387 */ /* 0x000fe40000100800 */
[----:B------:R-:W3:Y:S01]  /*3d190*/  LDL.LU R22, [R1+0x70] ;  /* 0x0000700001167983 */ /* 0x000ee20000300800 */
[----:B------:R-:W-:Y:S02]  /*3d1a0*/  LEA.HI.X.SX32 R13, R13, R9, 0x1, P1 ;  /* 0x000000090d0d7211 */ /* 0x000fe400008f0eff */
[----:B----4-:R-:W-:-:S05]  /*3d1b0*/  LEA R16, P4, R10, R24, 0x1 ;  /* 0x000000180a107211 */ /* 0x010fca00078808ff */
[----:B------:R-:W-:Y:S01]  /*3d1c0*/  STL [R1+0x20a0], R16 ;  /* 0x0020a01001007387 */ /* 0x000fe20000100800 */
[----:B------:R0:W-:Y:S02]  /*3d1d0*/  STL [R1+0x206c], R15 ;  /* 0x00206c0f01007387 */ /* 0x0001e40000100800 */
[----:B------:R-:W4:Y:S01]  /*3d1e0*/  LDL.LU R21, [R1+0x6c] ;  /* 0x00006c0001157983 */ /* 0x000f220000300800 */
[----:B0-----:R-:W-:Y:S02]  /*3d1f0*/  LEA.HI.X.SX32 R15, R14, R9, 0x1, P2 ;  /* 0x000000090e0f7211 */ /* 0x001fe400010f0eff */
[----:B-----5:R-:W-:-:S05]  /*3d200*/  LEA R16, P3, R27, R24, 0x1 ;  /* 0x000000181b107211 */ /* 0x020fca00078608ff */
[----:B------:R-:W-:Y:S01]  /*3d210*/  STL [R1+0x20a8], R16 ;  /* 0x0020a81001007387 */ /* 0x000fe20000100800 */
[----:B------:R-:W-:Y:S02]  /*3d220*/  STL [R1+0x2074], R15 ;  /* 0x0020740f01007387 */ /* 0x000fe40000100800 */
[----:B------:R-:W5:Y:S01]  /*3d230*/  LDL.LU R20, [R1+0x68] ;  /* 0x0000680001147983 */ /* 0x000f620000300800 */
[----:B------:R-:W-:-:S05]  /*3d240*/  LEA R14, P2, R29, R24, 0x1 ;  /* 0x000000181d0e7211 */ /* 0x000fca00078408ff */
[----:B------:R-:W-:Y:S01]  /*3d250*/  STL [R1+0x20b0], R14 ;  /* 0x0020b00e01007387 */ /* 0x000fe20000100800 */
[----:B------:R-:W5:Y:S02]  /*3d260*/  LDL.LU R19, [R1+0x64] ;  /* 0x0000640001137983 */ /* 0x000f640000300800 */
[----:B------:R0:W-:Y:S02]  /*3d270*/  STL [R1+0x207c], R13 ;  /* 0x00207c0d01007387 */ /* 0x0001e40000100800 */
[----:B------:R-:W5:Y:S01]  /*3d280*/  LDL.LU R18, [R1+0x60] ;  /* 0x0000600001127983 */ /* 0x000f620000300800 */
[----:B0-----:R-:W-:Y:S02]  /*3d290*/  LEA.HI.X.SX32 R13, R28, R9, 0x1, P0 ;  /* 0x000000091c0d7211 */ /* 0x001fe400000f0eff */
[----:B------:R-:W-:-:S05]  /*3d2a0*/  LEA R14, P1, R5, R24, 0x1 ;  /* 0x00000018050e7211 */ /* 0x000fca00078208ff */
[----:B------:R0:W-:Y:S01]  /*3d2b0*/  STL [R1+0x20b8], R14 ;  /* 0x0020b80e01007387 */ /* 0x0001e20000100800 */
[----:B------:R-:W5:Y:S02]  /*3d2c0*/  LDL.LU R17, [R1+0x5c] ;  /* 0x00005c0001117983 */ /* 0x000f640000300800 */
[----:B------:R1:W-:Y:S02]  /*3d2d0*/  STL [R1+0x2084], R13 ;  /* 0x0020840d01007387 */ /* 0x0003e40000100800 */
[----:B------:R-:W5:Y:S01]  /*3d2e0*/  LDL.LU R28, [R1+0x58] ;  /* 0x00005800011c7983 */ /* 0x000f620000300800 */
[-C--:B------:R-:W-:Y:S02]  /*3d2f0*/  LEA.HI.X.SX32 R11, R11, R9.reuse, 0x1, P5 ;  /* 0x000000090b0b7211 */ /* 0x080fe400028f0eff */
[----:B0-----:R-:W-:Y:S02]  /*3d300*/  LEA R14, P0, R6, R24, 0x1 ;  /* 0x00000018060e7211 */ /* 0x001fe400078008ff */
[----:B-1----:R-:W-:-:S03]  /*3d310*/  LEA.HI.X.SX32 R13, R12, R9, 0x1, P6 ;  /* 0x000000090c0d7211 */ /* 0x002fc600030f0eff */
[----:B------:R0:W-:Y:S01]  /*3d320*/  STL [R1+0x20c0], R14 ;  /* 0x0020c00e01007387 */ /* 0x0001e20000100800 */
[----:B------:R-:W5:Y:S02]  /*3d330*/  LDL.LU R16, [R1+0x54] ;  /* 0x0000540001107983 */ /* 0x000f640000300800 */
[----:B------:R1:W-:Y:S02]  /*3d340*/  STL [R1+0x208c], R13 ;  /* 0x00208c0d01007387 */ /* 0x0003e40000100800 */
[----:B------:R-:W5:Y:S01]  /*3d350*/  LDL.LU R15, [R1+0x50] ;  /* 0x00005000010f7983 */ /* 0x000f620000300800 */
[----:B------:R-:W-:Y:S02]  /*3d360*/  LEA.HI.X.SX32 R27, R27, R9, 0x1, P3 ;  /* 0x000000091b1b7211 */ /* 0x000fe400018f0eff */
[----:B------:R-:W-:-:S05]  /*3d370*/  LEA R12, P6, R7, R24, 0x1 ;  /* 0x00000018070c7211 */ /* 0x000fca00078c08ff */
[----:B------:R-:W-:Y:S01]  /*3d380*/  STL [R1+0x20c8], R12 ;  /* 0x0020c80c01007387 */ /* 0x000fe20000100800 */
[----:B0-----:R-:W5:Y:S02]  /*3d390*/  LDL.LU R14, [R1+0x4c] ;  /* 0x00004c00010e7983 */ /* 0x001f640000300800 */
[----:B------:R0:W-:Y:S02]  /*3d3a0*/  STL [R1+0x2094], R11 ;  /* 0x0020940b01007387 */ /* 0x0001e40000100800 */
[----:B-1----:R-:W5:Y:S01]  /*3d3b0*/  LDL.LU R13, [R1+0x40] ;  /* 0x00004000010d7983 */ /* 0x002f620000300800 */
[----:B0-----:R-:W-:Y:S02]  /*3d3c0*/  LEA.HI.X.SX32 R11, R10, R9, 0x1, P4 ;  /* 0x000000090a0b7211 */ /* 0x001fe400020f0eff */
[----:B------:R-:W-:-:S05]  /*3d3d0*/  LEA R12, P5, R8, R24, 0x1 ;  /* 0x00000018080c7211 */ /* 0x000fca00078a08ff */
[----:B------:R0:W-:Y:S01]  /*3d3e0*/  STL [R1+0x20d0], R12 ;  /* 0x0020d00c01007387 */ /* 0x0001e20000100800 */
[----:B------:R-:W-:-:S03]  /*3d3f0*/  LEA.HI.X.SX32 R29, R29, R9, 0x1, P2 ;  /* 0x000000091d1d7211 */ /* 0x000fc600010f0eff */
[----:B0-----:R-:W5:Y:S01]  /*3d400*/  LDL.LU R12, [R1+0x30] ;  /* 0x00003000010c7983 */ /* 0x001f620000300800 */
[----:B------:R0:W-:Y:S03]  /*3d410*/  STL [R1+0x209c], R11 ;  /* 0x00209c0b01007387 */ /* 0x0001e60000100800 */
[----:B0-----:R-:W5:Y:S01]  /*3d420*/  LDL.LU R11, [R1+0x28] ;  /* 0x00002800010b7983 */ /* 0x001f620000300800 */
[----:B--2---:R-:W-:-:S05]  /*3d430*/  LEA R10, P4, R26, R24, 0x1 ;  /* 0x000000181a0a7211 */ /* 0x004fca00078808ff */
[----:B------:R0:W-:Y:S04]  /*3d440*/  STL [R1+0x20d8], R10 ;  /* 0x0020d80a01007387 */ /* 0x0001e80000100800 */
[----:B0-----:R-:W2:Y:S01]  /*3d450*/  LDL.LU R10, [R1+0x18] ;  /* 0x00001800010a7983 */ /* 0x001ea20000300800 */
[----:B------:R3:W-:Y:S02]  /*3d460*/  STL [R1+0x20a4], R27 ;  /* 0x0020a41b01007387 */ /* 0x0007e40000100800 */
[----:B---3--:R-:W-:-:S05]  /*3d470*/  LEA R27, P3, R23, R24, 0x1 ;  /* 0x00000018171b7211 */ /* 0x008fca00078608ff */
[----:B------:R0:W-:Y:S01]  /*3d480*/  STL [R1+0x20e0], R27 ;  /* 0x0020e01b01007387 */ /* 0x0001e20000100800 */
[----:B------:R-:W-:-:S03]  /*3d490*/  LEA.HI.X.SX32 R5, R5, R9, 0x1, P1 ;  /* 0x0000000905057211 */ /* 0x000fc600008f0eff */
[----:B0-----:R-:W3:Y:S01]  /*3d4a0*/  LDL.LU R27, [R1+0x10] ;  /* 0x00001000011b7983 */ /* 0x001ee20000300800 */
[----:B------:R0:W-:Y:S02]  /*3d4b0*/  STL [R1+0x20ac], R29 ;  /* 0x0020ac1d01007387 */ /* 0x0001e40000100800 */
[----:B0-----:R-:W-:-:S05]  /*3d4c0*/  LEA R29, P2, R22, R24, 0x1 ;  /* 0x00000018161d7211 */ /* 0x001fca00078408ff */
[----:B------:R0:W-:Y:S01]  /*3d4d0*/  STL [R1+0x20e8], R29 ;  /* 0x0020e81d01007387 */ /* 0x0001e20000100800 */
[----:B------:R-:W-:-:S03]  /*3d4e0*/  LEA.HI.X.SX32 R6, R6, R9, 0x1, P0 ;  /* 0x0000000906067211 */ /* 0x000fc600000f0eff */
[----:B0-----:R-:W3:Y:S01]  /*3d4f0*/  LDL.LU R29, [R1] ;  /* 0x00000000011d7983 */ /* 0x001ee20000300800 */
[----:B------:R4:W-:Y:S01]  /*3d500*/  STL [R1+0x20b4], R5 ;  /* 0x0020b40501007387 */ /* 0x0009e20000100800 */
[-C--:B------:R-:W-:Y:S02]  /*3d510*/  LEA.HI.X.SX32 R7, R7, R9.reuse, 0x1, P6 ;  /* 0x0000000907077211 */ /* 0x080fe400030f0eff */
[----:B------:R-:W-:Y:S02]  /*3d520*/  LEA.HI.X.SX32 R8, R8, R9, 0x1, P5 ;  /* 0x0000000908087211 */ /* 0x000fe400028f0eff */
[----:B----4-:R-:W-:-:S05]  /*3d530*/  LEA R5, P1, R21, R24, 0x1 ;  /* 0x0000001815057211 */ /* 0x010fca00078208ff */
[----:B------:R0:W-:Y:S04]  /*3d540*/  STL [R1+0x20f0], R5 ;  /* 0x0020f00501007387 */ /* 0x0001e80000100800 */
[----:B0-----:R-:W4:Y:S01]  /*3d550*/  LDL.LU R5, [R1+0x2ad4] ;  /* 0x002ad40001057983 */ /* 0x001f220000300800 */
[----:B------:R5:W-:Y:S02]  /*3d560*/  STL [R1+0x20bc], R6 ;  /* 0x0020bc0601007387 */ /* 0x000be40000100800 */
[----:B-----5:R-:W-:-:S05]  /*3d570*/  LEA R6, P0, R20, R24, 0x1 ;  /* 0x0000001814067211 */ /* 0x020fca00078008ff */
[----:B------:R0:W-:Y:S04]  /*3d580*/  STL [R1+0x20f8], R6 ;  /* 0x0020f80601007387 */ /* 0x0001e80000100800 */
[----:B0-----:R-:W5:Y:S01]  /*3d590*/  LDL.LU R6, [R1+0x2ad0] ;  /* 0x002ad00001067983 */ /* 0x001f620000300800 */
[----:B------:R0:W-:Y:S02]  /*3d5a0*/  STL [R1+0x20c4], R7 ;  /* 0x0020c40701007387 */ /* 0x0001e40000100800 */
[----:B0-----:R-:W-:-:S05]  /*3d5b0*/  LEA R7, P6, R19, R24, 0x1 ;  /* 0x0000001813077211 */ /* 0x001fca00078c08ff */
[----:B------:R0:W-:Y:S04]  /*3d5c0*/  STL [R1+0x2100], R7 ;  /* 0x0021000701007387 */ /* 0x0001e80000100800 */
[----:B0-----:R-:W4:Y:S01]  /*3d5d0*/  LDL.LU R7, [R1+0x2acc] ;  /* 0x002acc0001077983 */ /* 0x001f220000300800 */
[----:B------:R0:W-:Y:S02]  /*3d5e0*/  STL [R1+0x20cc], R8 ;  /* 0x0020cc0801007387 */ /* 0x0001e40000100800 */
[----:B0-----:R-:W-:-:S05]  /*3d5f0*/  LEA R8, P5, R18, R24, 0x1 ;  /* 0x0000001812087211 */ /* 0x001fca00078a08ff */
[----:B------:R0:W-:Y:S04]  /*3d600*/  STL [R1+0x2108], R8 ;  /* 0x0021080801007387 */ /* 0x0001e80000100800 */
[----:B0-----:R-:W5:Y:S01]  /*3d610*/  LDL.LU R8, [R1+0x2ac8] ;  /* 0x002ac80001087983 */ /* 0x001f620000300800 */
[-C--:B------:R-:W-:Y:S02]  /*3d620*/  LEA.HI.X.SX32 R26, R26, R9.reuse, 0x1, P4 ;  /* 0x000000091a1a7211 */ /* 0x080fe400020f0eff */
[----:B------:R-:W-:-:S03]  /*3d630*/  LEA.HI.X.SX32 R23, R23, R9, 0x1, P3 ;  /* 0x0000000917177211 */ /* 0x000fc600018f0eff */
[----:B------:R0:W-:Y:S02]  /*3d640*/  STL [R1+0x20d4], R26 ;  /* 0x0020d41a01007387 */ /* 0x0001e40000100800 */
[----:B0-----:R-:W-:-:S05]  /*3d650*/  LEA R26, P4, R17, R24, 0x1 ;  /* 0x00000018111a7211 */ /* 0x001fca00078808ff */
[----:B------:R0:W-:Y:S01]  /*3d660*/  STL [R1+0x2110], R26 ;  /* 0x0021101a01007387 */ /* 0x0001e20000100800 */
[----:B------:R1:W-:Y:S01]  /*3d670*/  STL [R1+0x20dc], R23 ;  /* 0x0020dc1701007387 */ /* 0x0003e20000100800 */
[----:B0-----:R-:W-:Y:S02]  /*3d680*/  LEA R26, P3, R28, R24, 0x1 ;  /* 0x000000181c1a7211 */ /* 0x001fe400078608ff */
[-C--:B-1----:R-:W-:Y:S01]  /*3d690*/  LEA.HI.X.SX32 R23, R22, R9.reuse, 0x1, P2 ;  /* 0x0000000916177211 */ /* 0x082fe200010f0eff */
[-C--:B------:R-:W-:Y:S02]  /*3d6a0*/  LEA.HI.X.SX32 R22, R21, R9.reuse, 0x1, P1 ;  /* 0x0000000915167211 */ /* 0x080fe400008f0eff */
[----:B------:R0:W-:Y:S02]  /*3d6b0*/  STL [R1+0x2118], R26 ;  /* 0x0021181a01007387 */ /* 0x0001e40000100800 */
[----:B------:R1:W-:Y:S01]  /*3d6c0*/  STL [R1+0x20e4], R23 ;  /* 0x0020e41701007387 */ /* 0x0003e20000100800 */
[----:B------:R-:W-:-:S02]  /*3d6d0*/  LEA.HI.X.SX32 R21, R20, R9, 0x1, P0 ;  /* 0x0000000914157211 */ /* 0x000fc400000f0eff */
[-C--:B0-----:R-:W-:Y:S02]  /*3d6e0*/  LEA R26, P2, R16, R24.reuse, 0x1 ;  /* 0x00000018101a7211 */ /* 0x081fe400078408ff */
[----:B-1----:R-:W-:Y:S01]  /*3d6f0*/  LEA R23, P1, R15, R24, 0x1 ;  /* 0x000000180f177211 */ /* 0x002fe200078208ff */
[-C--:B------:R-:W-:Y:S02]  /*3d700*/  LEA.HI.X.SX32 R20, R19, R9.reuse, 0x1, P6 ;  /* 0x0000000913147211 */ /* 0x080fe400030f0eff */
[----:B------:R-:W-:Y:S01]  /*3d710*/  STL [R1+0x2120], R26 ;  /* 0x0021201a01007387 */ /* 0x000fe20000100800 */
[----:B------:R0:W-:Y:S02]  /*3d720*/  STL [R1+0x20ec], R22 ;  /* 0x0020ec1601007387 */ /* 0x0001e40000100800 */
[----:B------:R-:W-:Y:S02]  /*3d730*/  STL [R1+0x2128], R23 ;  /* 0x0021281701007387 */ /* 0x000fe40000100800 */
[----:B------:R1:W-:Y:S01]  /*3d740*/  STL [R1+0x20f4], R21 ;  /* 0x0020f41501007387 */ /* 0x0003e20000100800 */
[----:B------:R-:W-:-:S02]  /*3d750*/  LEA.HI.X.SX32 R19, R18, R9, 0x1, P5 ;  /* 0x0000000912137211 */ /* 0x000fc400028f0eff */
[-C--:B0-----:R-:W-:Y:S02]  /*3d760*/  LEA R22, P0, R14, R24.reuse, 0x1 ;  /* 0x000000180e167211 */ /* 0x081fe400078008ff */
[----:B-1----:R-:W-:-:S03]  /*3d770*/  LEA R21, P6, R13, R24, 0x1 ;  /* 0x000000180d157211 */ /* 0x002fc600078c08ff */
[----:B------:R-:W-:Y:S01]  /*3d780*/  STL [R1+0x2130], R22 ;  /* 0x0021301601007387 */ /* 0x000fe20000100800 */
[----:B------:R0:W-:Y:S02]  /*3d790*/  STL [R1+0x20fc], R20 ;  /* 0x0020fc1401007387 */ /* 0x0001e40000100800 */
[----:B------:R-:W-:Y:S01]  /*3d7a0*/  STL [R1+0x2138], R21 ;  /* 0x0021381501007387 */ /* 0x000fe20000100800 */
[-C--:B------:R-:W-:Y:S01]  /*3d7b0*/  LEA.HI.X.SX32 R18, R17, R9.reuse, 0x1, P4 ;  /* 0x0000000911127211 */ /* 0x080fe200020f0eff */
[----:B------:R1:W-:Y:S01]  /*3d7c0*/  STL [R1+0x2104], R19 ;  /* 0x0021041301007387 */ /* 0x0003e20000100800 */
[----:B------:R-:W-:Y:S02]  /*3d7d0*/  LEA.HI.X.SX32 R17, R28, R9, 0x1, P3 ;  /* 0x000000091c117211 */ /* 0x000fe400018f0eff */
[-C--:B0-----:R-:W-:Y:S02]  /*3d7e0*/  LEA R20, P5, R12, R24.reuse, 0x1 ;  /* 0x000000180c147211 */ /* 0x081fe400078a08ff */
[----:B-1----:R-:W-:-:S03]  /*3d7f0*/  LEA R19, P4, R11, R24, 0x1 ;  /* 0x000000180b137211 */ /* 0x002fc600078808ff */
[----:B------:R-:W-:Y:S01]  /*3d800*/  STL [R1+0x2140], R20 ;  /* 0x0021401401007387 */ /* 0x000fe20000100800 */
[----:B------:R2:W-:Y:S02]  /*3d810*/  STL [R1+0x210c], R18 ;  /* 0x00210c1201007387 */ /* 0x0005e40000100800 */
[----:B------:R-:W-:Y:S02]  /*3d820*/  STL [R1+0x2148], R19 ;  /* 0x0021481301007387 */ /* 0x000fe40000100800 */
[----:B------:R-:W5:Y:S01]  /*3d830*/  LDL R28, [R1+0x22c4] ;  /* 0x0022c400011c7983 */ /* 0x000f620000100800 */
[----:B------:R0:W-:Y:S01]  /*3d840*/  STL [R1+0x2114], R17 ;  /* 0x0021141101007387 */ /* 0x0001e20000100800 */
[-C--:B------:R-:W-:Y:S02]  /*3d850*/  LEA.HI.X.SX32 R15, R15, R9.reuse, 0x1, P1 ;  /* 0x000000090f0f7211 */ /* 0x080fe400008f0eff */
[----:B--2---:R-:W-:Y:S02]  /*3d860*/  LEA R18, P3, R10, R24, 0x1 ;  /* 0x000000180a127211 */ /* 0x004fe400078608ff */
[----:B0-----:R-:W-:-:S03]  /*3d870*/  LEA.HI.X.SX32 R17, R16, R9, 0x1, P2 ;  /* 0x0000000910117211 */ /* 0x001fc600010f0eff */
[----:B------:R-:W-:Y:S02]  /*3d880*/  STL [R1+0x2150], R18 ;  /* 0x0021501201007387 */ /* 0x000fe40000100800 */
[----:B------:R-:W-:Y:S01]  /*3d890*/  STL [R1+0x211c], R17 ;  /* 0x00211c1101007387 */ /* 0x000fe20000100800 */
[----:B---3--:R-:W-:-:S05]  /*3d8a0*/  LEA R16, P2, R27, R24, 0x1 ;  /* 0x000000181b107211 */ /* 0x008fca00078408ff */
[----:B------:R0:W-:Y:S01]  /*3d8b0*/  STL [R1+0x2158], R16 ;  /* 0x0021581001007387 */ /* 0x0001e20000100800 */
[----:B------:R5:W-:Y:S01]  /*3d8c0*/  STL [R1+0x2124], R15 ;  /* 0x0021240f01007387 */ /* 0x000be20000100800 */
[-C--:B------:R-:W-:Y:S01]  /*3d8d0*/  LEA.HI.X.SX32 R12, R12, R9.reuse, 0x1, P5 ;  /* 0x000000090c0c7211 */ /* 0x080fe200028f0eff */
[----:B------:R-:W-:Y:S01]  /*3d8e0*/  IMAD R4, R4, c[0x0][0x190], RZ ;  /* 0x0000640004047a24 */ /* 0x000fe200078e02ff */
[-C--:B0-----:R-:W-:Y:S01]  /*3d8f0*/  LEA.HI.X.SX32 R16, R14, R9.reuse, 0x1, P0 ;  /* 0x000000090e107211 */ /* 0x081fe200000f0eff */
[----:B------:R-:W-:Y:S01]  /*3d900*/  LEA.HI.X.SX32 R14, R13, R9, 0x1, P6 ;  /* 0x000000090d0e7211 */ /* 0x000fe200030f0eff */
[----:B------:R-:W-:-:S05]  /*3d910*/  LEA R17, P1, R29, R24, 0x1 ;  /* 0x000000181d117211 */ /* 0x000fca00078208ff */
[----:B------:R-:W-:Y:S01]  /*3d920*/  STL [R1+0x2160], R17 ;  /* 0x0021601101007387 */ /* 0x000fe20000100800 */
[----:B------:R-:W-:Y:S02]  /*3d930*/  STL [R1+0x212c], R16 ;  /* 0x00212c1001007387 */ /* 0x000fe40000100800 */
[----:B------:R-:W-:Y:S02]  /*3d940*/  IMAD R3, R3, c[0x0][0x190], RZ ;  /* 0x0000640003037a24 */ /* 0x000fe400078e02ff */
[----:B------:R-:W-:Y:S02]  /*3d950*/  IMAD R0, R0, c[0x0][0x190], RZ ;  /* 0x0000640000007a24 */ /* 0x000fe400078e02ff */
[----:B------:R-:W-:Y:S02]  /*3d960*/  IMAD R2, R2, c[0x0][0x190], RZ ;  /* 0x0000640002027a24 */ /* 0x000fe400078e02ff */
[----:B------:R-:W-:Y:S01]  /*3d970*/  IMAD R25, R25, c[0x0][0x190], RZ ;  /* 0x0000640019197a24 */ /* 0x000fe200078e02ff */
[----:B----4-:R-:W-:-:S02]  /*3d980*/  LEA R13, P6, R7, R24, 0x1 ;  /* 0x00000018070d7211 */ /* 0x010fc400078c08ff */
[----:B-----5:R-:W-:-:S05]  /*3d990*/  LEA R15, P0, R8, R24, 0x1 ;  /* 0x00000018080f7211 */ /* 0x020fca00078008ff */
[----:B------:R-:W-:Y:S01]  /*3d9a0*/  STL [R1+0x2168], R15 ;  /* 0x0021680f01007387 */ /* 0x000fe20000100800 */
[----:B------:R0:W-:Y:S02]  /*3d9b0*/  STL [R1+0x2134], R14 ;  /* 0x0021340e01007387 */ /* 0x0001e40000100800 */
[----:B------:R1:W-:Y:S02]  /*3d9c0*/  STL [R1+0x2170], R13 ;  /* 0x0021700d01007387 */ /* 0x0003e40000100800 */
[----:B------:R2:W-:Y:S01]  /*3d9d0*/  STL [R1+0x213c], R12 ;  /* 0x00213c0c01007387 */ /* 0x0005e20000100800 */
[-C--:B0-----:R-:W-:Y:S02]  /*3d9e0*/  LEA R14, P5, R6, R24.reuse, 0x1 ;  /* 0x00000018060e7211 */ /* 0x081fe400078a08ff */
[-C--:B-1----:R-:W-:Y:S01]  /*3d9f0*/  LEA.HI.X.SX32 R13, R11, R9.reuse, 0x1, P4 ;  /* 0x000000090b0d7211 */ /* 0x082fe200020f0eff */
[-C--:B--2---:R-:W-:Y:S01]  /*3da00*/  LEA R12, P4, R5, R24.reuse, 0x1 ;  /* 0x00000018050c7211 */ /* 0x084fe200078808ff */
[-C--:B------:R-:W-:Y:S01]  /*3da10*/  LEA.HI.X.SX32 R11, R10, R9.reuse, 0x1, P3 ;  /* 0x000000090a0b7211 */ /* 0x080fe200018f0eff */
[-C--:B------:R-:W-:Y:S01]  /*3da20*/  LEA R10, P3, R4, R24.reuse, 0x1 ;  /* 0x00000018040a7211 */ /* 0x080fe200078608ff */
[----:B------:R-:W-:Y:S01]  /*3da30*/  STL [R1+0x2174], R14 ;  /* 0x0021740e01007387 */ /* 0x000fe20000100800 */
[----:B------:R-:W-:Y:S02]  /*3da40*/  STL [R1+0x2144], R13 ;  /* 0x0021440d01007387 */ /* 0x000fe40000100800 */
[----:B------:R0:W-:Y:S02]  /*3da50*/  STL [R1+0x2178], R12 ;  /* 0x0021780c01007387 */ /* 0x0001e40000100800 */
[----:B------:R1:W-:Y:S01]  /*3da60*/  STL [R1+0x214c], R11 ;  /* 0x00214c0b01007387 */ /* 0x0003e20000100800 */
[----:B------:R2:W-:Y:S01]  /*3da70*/  STL [R1+0x217c], R10 ;  /* 0x00217c0a01007387 */ /* 0x0005e20000100800 */
[-C--:B0-----:R-:W-:Y:S01]  /*3da80*/  LEA.HI.X.SX32 R12, R27, R9.reuse, 0x1, P2 ;  /* 0x000000091b0c7211 */ /* 0x081fe200010f0eff */
[----:B-1----:R-:W-:Y:S01]  /*3da90*/  LEA R11, P2, R3, R24, 0x1 ;  /* 0x00000018030b7211 */ /* 0x002fe200078408ff */
[----:B--2---:R-:W-:-:S03]  /*3daa0*/  LEA.HI.X.SX32 R10, R29, R9, 0x1, P1 ;  /* 0x000000091d0a7211 */ /* 0x004fc600008f0eff */
[----:B------:R0:W-:Y:S01]  /*3dab0*/  STL [R1+0x2154], R12 ;  /* 0x0021540c01007387 */ /* 0x0001e20000100800 */
[----:B------:R1:W-:Y:S02]  /*3dac0*/  STL [R1+0x2180], R11 ;  /* 0x0021800b01007387 */ /* 0x0003e40000100800 */
[----:B------:R2:W-:Y:S01]  /*3dad0*/  STL [R1+0x215c], R10 ;  /* 0x00215c0a01007387 */ /* 0x0005e20000100800 */
[-C--:B------:R-:W-:Y:S02]  /*3dae0*/  LEA.HI.X.SX32 R6, R6, R9.reuse, 0x1, P5 ;  /* 0x0000000906067211 */ /* 0x080fe400028f0eff */
[-C--:B------:R-:W-:Y:S02]  /*3daf0*/  LEA.HI.X.SX32 R5, R5, R9.reuse, 0x1, P4 ;  /* 0x0000000905057211 */ /* 0x080fe400020f0eff */
[-C--:B0-----:R-:W-:Y:S02]  /*3db00*/  LEA R12, P1, R0, R24.reuse, 0x1 ;  /* 0x00000018000c7211 */ /* 0x081fe400078208ff */
[-C--:B-1----:R-:W-:Y:S01]  /*3db10*/  LEA.HI.X.SX32 R11, R8, R9.reuse, 0x1, P0 ;  /* 0x00000009080b7211 */ /* 0x082fe200000f0eff */
[-C--:B--2---:R-:W-:Y:S01]  /*3db20*/  LEA R10, P0, R2, R24.reuse, 0x1 ;  /* 0x00000018020a7211 */ /* 0x084fe200078008ff */
[-C--:B------:R-:W-:Y:S01]  /*3db30*/  LEA.HI.X.SX32 R8, R7, R9.reuse, 0x1, P6 ;  /* 0x0000000907087211 */ /* 0x080fe200030f0eff */
[----:B------:R-:W-:Y:S01]  /*3db40*/  LEA R7, P6, R25, R24, 0x1 ;  /* 0x0000001819077211 */ /* 0x000fe200078c08ff */
[----:B------:R-:W-:Y:S01]  /*3db50*/  STL [R1+0x2184], R12 ;  /* 0x0021840c01007387 */ /* 0x000fe20000100800 */
[----:B------:R-:W-:Y:S02]  /*3db60*/  STL [R1+0x2164], R11 ;  /* 0x0021640b01007387 */ /* 0x000fe40000100800 */
[----:B------:R-:W-:Y:S01]  /*3db70*/  STL [R1+0x2188], R10 ;  /* 0x0021880a01007387 */ /* 0x000fe20000100800 */
[-C--:B------:R-:W-:Y:S01]  /*3db80*/  LEA.HI.X.SX32 R4, R4, R9.reuse, 0x1, P3 ;  /* 0x0000000904047211 */ /* 0x080fe200018f0eff */
[----:B------:R-:W-:Y:S01]  /*3db90*/  STL [R1+0x216c], R8 ;  /* 0x00216c0801007387 */ /* 0x000fe20000100800 */
[-C--:B------:R-:W-:Y:S01]  /*3dba0*/  LEA.HI.X.SX32 R3, R3, R9.reuse, 0x1, P2 ;  /* 0x0000000903037211 */ /* 0x080fe200010f0eff */
[----:B------:R-:W-:Y:S01]  /*3dbb0*/  STL [R1+0x12b0], R7 ;  /* 0x0012b00701007387 */ /* 0x000fe20000100800 */
[-C--:B------:R-:W-:Y:S01]  /*3dbc0*/  LEA.HI.X.SX32 R0, R0, R9.reuse, 0x1, P1 ;  /* 0x0000000900007211 */ /* 0x080fe200008f0eff */
[----:B------:R-:W-:Y:S01]  /*3dbd0*/  STL [R1+0x129c], R6 ;  /* 0x00129c0601007387 */ /* 0x000fe20000100800 */
[----:B------:R-:W-:Y:S02]  /*3dbe0*/  STL [R1+0x12a0], R5 ;  /* 0x0012a00501007387 */ /* 0x000fe40000100800 */
[----:B------:R-:W-:Y:S02]  /*3dbf0*/  STL [R1+0x12a4], R4 ;  /* 0x0012a40401007387 */ /* 0x000fe40000100800 */
[----:B------:R-:W-:Y:S01]  /*3dc00*/  STL [R1+0x12a8], R3 ;  /* 0x0012a80301007387 */ /* 0x000fe20000100800 */
[-C--:B------:R-:W-:Y:S01]  /*3dc10*/  LEA.HI.X.SX32 R2, R2, R9.reuse, 0x1, P0 ;  /* 0x0000000902027211 */ /* 0x080fe200000f0eff */
[----:B------:R0:W-:Y:S04]  /*3dc20*/  STL [R1+0x12ac], R0 ;  /* 0x0012ac0001007387 */ /* 0x0001e80000100800 */
[----:B------:R1:W-:Y:S01]  /*3dc30*/  STL [R1+0x12b4], R2 ;  /* 0x0012b40201007387 */ /* 0x0003e20000100800 */
[----:B0-----:R-:W-:-:S05]  /*3dc40*/  LEA.HI.X.SX32 R0, R25, R9, 0x1, P6 ;  /* 0x0000000919007211 */ /* 0x001fca00030f0eff */
[----:B------:R0:W-:Y:S01]  /*3dc50*/  STL [R1+0xea0], R0 ;  /* 0x000ea00001007387 */ /* 0x0001e20000100800 */
[----:B------:R0:W-:Y:S02]  /*3dc60*/  STL [R1+0xe9c], RZ ;  /* 0x000e9cff01007387 */ /* 0x0001e40000100800 */
[----:B------:R0:W-:Y:S02]  /*3dc70*/  STL [R1+0xe30], RZ ;  /* 0x000e30ff01007387 */ /* 0x0001e40000100800 */
[----:B------:R0:W-:Y:S01]  /*3dc80*/  STL [R1+0xe34], RZ ;  /* 0x000e34ff01007387 */ /* 0x0001e20000100800 */
[----:B------:R0:W-:Y:S01]  /*3dc90*/  STL [R1+0xe38], RZ ;  /* 0x000e38ff01007387 */ /* 0x0001e20000100800 */
        /* <DEDUP_REMOVED lines=369> */
[----:B------:R0:W-:Y:S01]  /*3f3b0*/  STL [R1+0x340], RZ ;  /* 0x000340ff01007387 */ /* 0x0001e20000100800 */
[----:B------:R-:W2:Y:S01]  /*3f3c0*/  S2R R29, SR_TID.X ;  /* 0x00000000001d7919 */ /* 0x000ea20000002100 */
        /* <DEDUP_REMOVED lines=10> */
[----:B------:R-:W-:-:S02]  /*3f470*/  ISETP.GE.AND P1, PT, R28, RZ, PT ;  /* 0x000000ff1c00720c */ /* 0x000fc40003f26270 */
[----:B------:R-:W-:Y:S01]  /*3f480*/  ISETP.NE.AND P0, PT, RZ, c[0x0][0x178], PT ;  /* 0x00005e00ff007a0c */ /* 0x000fe20003f05270 */
[----:B------:R-:W-:Y:S01]  /*3f490*/  IMAD.MOV.U32 R3, RZ, RZ, c[0x0][0x188] ;  /* 0x00006200ff037624 */ /* 0x000fe200078e00ff */
[----:B------:R-:W-:Y:S01]  /*3f4a0*/  ULDC UR4, c[0x0][0x18c] ;  /* 0x0000630000047ab9 */ /* 0x000fe20000000800 */
[----:B--2---:R-:W-:-:S05]  /*3f4b0*/  LOP3.LUT R29, R29, 0x7f, RZ, 0xc0, !PT ;  /* 0x0000007f1d1d7812 */ /* 0x004fca00078ec0ff */
[----:B-1----:R-:W-:Y:S02]  /*3f4c0*/  IMAD.SHL.U32 R2, R29, 0x2, RZ ;  /* 0x000000021d027824 */ /* 0x002fe400078e00ff */
[----:B0-----:R-:W2:Y:S01]  /*3f4d0*/  LDL.LU R0, [R1+0x910] ;  /* 0x0009100001007983 */ /* 0x001ea20000300800 */
[----:B------:R-:W-:Y:S01]  /*3f4e0*/  IMAD.MOV.U32 R4, RZ, RZ, 0x7f ;  /* 0x0000007fff047424 */ /* 0x000fe200078e00ff */
[----:B------:R-:W-:Y:S01]  /*3f4f0*/  USHF.L.U32 UR4, UR4, 0x7, URZ ;  /* 0x0000000704047899 */ /* 0x000fe2000800063f */
[C---:B------:R-:W-:Y:S02]  /*3f500*/  IMAD R6, R3.reuse, 0x7e, RZ ;  /* 0x0000007e03067824 */ /* 0x040fe400078e02ff */
[C---:B------:R-:W-:Y:S01]  /*3f510*/  IMAD R7, R3.reuse, 0x7a, RZ ;  /* 0x0000007a03077824 */ /* 0x040fe200078e02ff */
[----:B------:R-:W-:Y:S01]  /*3f520*/  IADD3 R4, R4, c[0x0][0x180], RZ ;  /* 0x0000600004047a10 */ /* 0x000fe20007ffe0ff */
[C---:B------:R-:W-:Y:S02]  /*3f530*/  IMAD R8, R3.reuse, 0x76, RZ ;  /* 0x0000007603087824 */ /* 0x040fe400078e02ff */
[C---:B------:R-:W-:Y:S01]  /*3f540*/  IMAD R9, R3.reuse, 0x72, RZ ;  /* 0x0000007203097824 */ /* 0x040fe200078e02ff */
[----:B------:R-:W-:Y:S01]  /*3f550*/  SHF.R.S32.HI R2, RZ, 0x1f, R4 ;  /* 0x0000001fff027819 */ /* 0x000fe20000011404 */
[----:B------:R-:W-:-:S02]  /*3f560*/  IMAD.SHL.U32 R5, R3, 0x80, RZ ;  /* 0x0000008003057824 */ /* 0x000fc400078e00ff */
[C---:B------:R-:W-:Y:S02]  /*3f570*/  IMAD R10, R3.reuse, 0x6e, RZ ;  /* 0x0000006e030a7824 */ /* 0x040fe400078e02ff */
[C---:B------:R-:W-:Y:S02]  /*3f580*/  IMAD R11, R3.reuse, 0x6a, RZ ;  /* 0x0000006a030b7824 */ /* 0x040fe400078e02ff */
[C---:B------:R-:W-:Y:S02]  /*3f590*/  IMAD R12, R3.reuse, 0x66, RZ ;  /* 0x00000066030c7824 */ /* 0x040fe400078e02ff */
[C---:B------:R-:W-:Y:S02]  /*3f5a0*/  IMAD R13, R3.reuse, 0x62, RZ ;  /* 0x00000062030d7824 */ /* 0x040fe400078e02ff */
[C---:B------:R-:W-:Y:S02]  /*3f5b0*/  IMAD R14, R3.reuse, 0x5e, RZ ;  /* 0x0000005e030e7824 */ /* 0x040fe400078e02ff */
[----:B------:R-:W-:-:S02]  /*3f5c0*/  IMAD R15, R3, 0x5a, RZ ;  /* 0x0000005a030f7824 */ /* 0x000fc400078e02ff */
        /* <DEDUP_REMOVED lines=13> */
[----:B------:R-:W-:Y:S01]  /*3f6a0*/  IMAD R29, R3, 0x32, RZ ;  /* 0x00000032031d7824 */ /* 0x000fe200078e02ff */
[----:B------:R-:W-:Y:S02]  /*3f6b0*/  USHF.R.S32.HI UR5, URZ, 0x1f, UR4 ;  /* 0x0000001f3f057899 */ /* 0x000fe40008011404 */
[----:B------:R-:W-:Y:S01]  /*3f6c0*/  USHF.L.U32 UR8, UR4, 0x1, URZ ;  /* 0x0000000104087899 */ /* 0x000fe2000800063f */
[----:B--2---:R-:W-:Y:S01]  /*3f6d0*/  @!P1 IMAD.MOV R0, RZ, RZ, -R0 ;  /* 0x000000ffff009224 */ /* 0x004fe200078e0a00 */
[----:B------:R-:W-:-:S05]  /*3f6e0*/  @!P0 LOP3.LUT R0, RZ, c[0x0][0x178], RZ, 0x33, !PT ;  /* 0x00005e00ff008a12 */ /* 0x000fca00078e33ff */
[----:B------:R-:W-:Y:S02]  /*3f6f0*/  IMAD R4, R0, c[0x0][0x184], RZ ;  /* 0x0000610000047a24 */ /* 0x000fe400078e02ff */
[----:B------:R-:W-:-:S05]  /*3f700*/  IMAD.MOV.U32 R0, RZ, RZ, 0x7f ;  /* 0x0000007fff007424 */ /* 0x000fca00078e00ff */
[----:B------:R-:W-:-:S04]  /*3f710*/  IADD3 R0, R0, c[0x0][0x180], RZ ;  /* 0x0000600000007a10 */ /* 0x000fc80007ffe0ff */
[----:B------:R-:W-:-:S04]  /*3f720*/  LEA.HI R2, R2, R0, RZ, 0x7 ;  /* 0x0000000002027211 */ /* 0x000fc800078f38ff */
[----:B------:R-:W-:Y:S02]  /*3f730*/  SHF.R.S32.HI R2, RZ, 0x7, R2 ;  /* 0x00000007ff027819 */ /* 0x000fe40000011402 */
[----:B------:R-:W-:-:S04]  /*3f740*/  SHF.R.S32.HI R0, RZ, 0x1f, R5 ;  /* 0x0000001fff007819 */ /* 0x000fc80000011405 */
[----:B------:R-:W0:Y:S01]  /*3f750*/  S2R R2, SR_TID.X ;  /* 0x0000000000027919 */ /* 0x000e220000002100 */
[----:B------:R-:W-:Y:S02]  /*3f760*/  SHF.L.U64.HI R0, R5, 0x1, R0 ;  /* 0x0000000105007819 */ /* 0x000fe40000010200 */
[----:B------:R-:W-:-:S05]  /*3f770*/  LEA R5, P0, R4, c[0x0][0x160], 0x1 ;  /* 0x0000580004057a11 */ /* 0x000fca00078008ff */
[----:B------:R1:W-:Y:S01]  /*3f780*/  STL [R1+0xe48], R5 ;  /* 0x000e480501007387 */ /* 0x0003e20000100800 */
[----:B0-----:R-:W-:-:S05]  /*3f790*/  LOP3.LUT R2, R2, 0x7f, RZ, 0xc0, !PT ;  /* 0x0000007f02027812 */ /* 0x001fca00078ec0ff */
[----:B------:R-:W-:-:S06]  /*3f7a0*/  IMAD.SHL.U32 R2, R2, 0x2, RZ ;  /* 0x0000000202027824 */ /* 0x000fcc00078e00ff */
[----:B-1----:R-:W2:Y:S01]  /*3f7b0*/  LDL R2, [R1+0xe48] ;  /* 0x000e480001027983 */ /* 0x002ea20000100800 */
[C---:B------:R-:W-:Y:S01]  /*3f7c0*/  IMAD R7, R3.reuse, 0xfe, RZ ;  /* 0x000000fe03077824 */ /* 0x040fe200078e02ff */
[----:B------:R-:W-:Y:S01]  /*3f7d0*/  LEA.HI.X.SX32 R4, R4, c[0x0][0x164], 0x1, P0 ;  /* 0x0000590004047a11 */ /* 0x000fe200000f0eff */
[C---:B------:R-:W-:Y:S01]  /*3f7e0*/  IMAD R8, R3.reuse, 0xfa, RZ ;  /* 0x000000fa03087824 */ /* 0x040fe200078e02ff */
[----:B------:R-:W-:Y:S01]  /*3f7f0*/  USHF.L.U64.HI UR5, UR4, 0x1, UR5 ;  /* 0x0000000104057899 */ /* 0x000fe20008010205 */
[----:B------:R-:W-:Y:S01]  /*3f800*/  IMAD R5, R3, 0xf6, RZ ;  /* 0x000000f603057824 */ /* 0x000fe200078e02ff */
[----:B--2---:R-:W-:-:S04]  /*3f810*/  IADD3 R7, P2, R7, R2, RZ ;  /* 0x0000000207077210 */ /* 0x004fc80007f5e0ff */
[-C--:B------:R-:W-:Y:S01]  /*3f820*/  IADD3 R5, P5, R5, R2.reuse, RZ ;  /* 0x0000000205057210 */ /* 0x080fe20007fbe0ff */
[----:B------:R0:W-:Y:S02]  /*3f830*/  STL [R1+0xea8], R7 ;  /* 0x000ea80701007387 */ /* 0x0001e40000100800 */
[----:B0-----:R-:W-:Y:S01]  /*3f840*/  IADD3 R7, P4, R8, R2, RZ ;  /* 0x0000000208077210 */ /* 0x001fe20007f9e0ff */
[----:B------:R-:W-:-:S04]  /*3f850*/  IMAD R8, R3, 0xf2, RZ ;  /* 0x000000f203087824 */ /* 0x000fc800078e02ff */
[----:B------:R0:W-:Y:S01]  /*3f860*/  STL [R1+0xeb8], R7 ;  /* 0x000eb80701007387 */ /* 0x0001e20000100800 */
[----:B------:R-:W-:-:S03]  /*3f870*/  IADD3 R8, P6, R8, R2, RZ ;  /* 0x0000000208087210 */ /* 0x000fc60007fde0ff */
[----:B------:R-:W-:Y:S04]  /*3f880*/  STL [R1+0xe44], R4 ;  /* 0x000e440401007387 */ /* 0x000fe80000100800 */
[----:B------:R1:W-:Y:S01]  /*3f890*/  STL [R1+0xec8], R5 ;  /* 0x000ec80501007387 */ /* 0x0003e20000100800 */
[----:B0-----:R-:W-:-:S03]  /*3f8a0*/  IMAD R7, R3, 0xee, RZ ;  /* 0x000000ee03077824 */ /* 0x001fc600078e02ff */
[----:B------:R0:W-:Y:S02]  /*3f8b0*/  STL [R1+0xed8], R8 ;  /* 0x000ed80801007387 */ /* 0x0001e40000100800 */
[----:B------:R-:W-:Y:S01]  /*3f8c0*/  IADD3 R7, P0, R7, R2, RZ ;  /* 0x0000000207077210 */ /* 0x000fe20007f1e0ff */
[----:B-1----:R-:W-:-:S04]  /*3f8d0*/  IMAD R5, R3, 0xea, RZ ;  /* 0x000000ea03057824 */ /* 0x002fc800078e02ff */
[----:B------:R1:W-:Y:S01]  /*3f8e0*/  STL [R1+0xee8], R7 ;  /* 0x000ee80701007387 */ /* 0x0003e20000100800 */
[----:B0-----:R-:W-:-:S05]  /*3f8f0*/  IMAD R8, R3, 0xe6, RZ ;  /* 0x000000e603087824 */ /* 0x001fca00078e02ff */
[-C--:B------:R-:W-:Y:S02]  /*3f900*/  IADD3 R8, P1, R8, R2.reuse, RZ ;  /* 0x0000000208087210 */ /* 0x080fe40007f3e0ff */
[----:B-1----:R-:W-:Y:S01]  /*3f910*/  IADD3 R7, P3, R5, R2, RZ ;  /* 0x0000000205077210 */ /* 0x002fe20007f7e0ff */
[----:B------:R-:W-:-:S04]  /*3f920*/  IMAD R5, R3, 0x7f, RZ ;  /* 0x0000007f03057824 */ /* 0x000fc800078e02ff */
[----:B------:R0:W-:Y:S01]  /*3f930*/  STL [R1+0xef8], R7 ;  /* 0x000ef80701007387 */ /* 0x0001e20000100800 */
[----:B------:R-:W-:-:S03]  /*3f940*/  LEA.HI.X.SX32 R5, R5, R4, 0x1, P2 ;  /* 0x0000000405057211 */ /* 0x000fc600010f0eff */
[----:B------:R1:W-:Y:S04]  /*3f950*/  STL [R1+0xf08], R8 ;  /* 0x000f080801007387 */ /* 0x0003e80000100800 */
[----:B------:R2:W-:Y:S01]  /*3f960*/  STL [R1+0xea4], R5 ;  /* 0x000ea40501007387 */ /* 0x0005e20000100800 */
[C---:B0-----:R-:W-:Y:S02]  /*3f970*/  IMAD R7, R3.reuse, 0xe2, RZ ;  /* 0x000000e203077824 */ /* 0x041fe400078e02ff */
[----:B-1----:R-:W-:-:S03]  /*3f980*/  IMAD R8, R3, 0x7d, RZ ;  /* 0x0000007d03087824 */ /* 0x002fc600078e02ff */
[----:B------:R-:W-:Y:S01]  /*3f990*/  IADD3 R7, P2, R7, R2, RZ ;  /* 0x0000000207077210 */ /* 0x000fe20007f5e0ff */
[----:B--2---:R-:W-:-:S04]  /*3f9a0*/  IMAD R5, R3, 0xde, RZ ;  /* 0x000000de03057824 */ /* 0x004fc800078e02ff */
[----:B------:R0:W-:Y:S02]  /*3f9b0*/  STL [R1+0xf18], R7 ;  /* 0x000f180701007387 */ /* 0x0001e40000100800 */
[----:B0-----:R-:W-:Y:S01]  /*3f9c0*/  LEA.HI.X.SX32 R7, R8, R4, 0x1, P4 ;  /* 0x0000000408077211 */ /* 0x001fe200020f0eff */
[----:B------:R-:W-:Y:S01]  /*3f9d0*/  IMAD R8, R3, 0x7b, RZ ;  /* 0x0000007b03087824 */ /* 0x000fe200078e02ff */
[----:B------:R-:W-:-:S03]  /*3f9e0*/  IADD3 R5, P4, R5, R2, RZ ;  /* 0x0000000205057210 */ /* 0x000fc60007f9e0ff */
        /* <DEDUP_REMOVED lines=163> */
[----:B--2---:R-:W-:Y:S01]  /*40420*/  IMAD R5, R3, 0xdc, RZ ;  /* 0x000000dc03057824 */ /* 0x004fe200078e02ff */
[----:B------:R-:W-:-:S03]  /*40430*/  LEA.HI.X.SX32 R8, R8, R4, 0x1, P4 ;  /* 0x0000000408087211 */ /* 0x000fc600020f0eff */
[----:B------:R0:W-:Y:S01]  /*40440*/  STL [R1+0xf10], R7 ;  /* 0x000f100701007387 */ /* 0x0001e20000100800 */
[----:B------:R-:W-:-:S03]  /*40450*/  IADD3 R5, P4, R5, R2, RZ ;  /* 0x0000000205057210 */ /* 0x000fc60007f9e0ff */
[----:B------:R1:W-:Y:S04]  /*40460*/  STL [R1+0x1074], R8 ;  /* 0x0010740801007387 */ /* 0x0003e80000100800 */
[----:B------:R2:W-:Y:S01]  /*40470*/  STL [R1+0xf30], R5 ;  /* 0x000f300501007387 */ /* 0x0005e20000100800 */
[C---:B0-----:R-:W-:Y:S02]  /*40480*/  IMAD R7, R3.reuse, 0x43, RZ ;  /* 0x0000004303077824 */ /* 0x041fe400078e02ff */
[----:B-1----:R-:W-:-:S03]  /*40490*/  IMAD R8, R3, 0x41, RZ ;  /* 0x0000004103087824 */ /* 0x002fc600078e02ff */
[-C--:B------:R-:W-:Y:S01]  /*404a0*/  LEA.HI.X.SX32 R7, R7, R4.reuse, 0x1, P5 ;  /* 0x0000000407077211 */ /* 0x080fe200028f0eff */
[----:B--2---:R-:W-:Y:S01]  /*404b0*/  IMAD R5, R3, 0xd4, RZ ;  /* 0x000000d403057824 */ /* 0x004fe200078e02ff */
[----:B------:R-:W-:-:S03]  /*404c0*/  LEA.HI.X.SX32 R8, R8, R4, 0x1, P6 ;  /* 0x0000000408087211 */ /* 0x000fc600030f0eff */
[----:B------:R0:W-:Y:S02]  /*404d0*/  STL [R1+0x1084], R7 ;  /* 0x0010840701007387 */ /* 0x0001e40000100800 */
[----:B0-----:R-:W-:-:S05]  /*404e0*/  IADD3 R7, P5, R6, R2, RZ ;  /* 0x0000000206077210 */ /* 0x001fca0007fbe0ff */
[----:B------:R0:W-:Y:S04]  /*404f0*/  STL [R1+0x10a8], R7 ;  /* 0x0010a80701007387 */ /* 0x0001e80000100800 */
[----:B------:R1:W-:Y:S01]  /*40500*/  STL [R1+0x1094], R8 ;  /* 0x0010940801007387 */ /* 0x0003e20000100800 */
[----:B0-----:R-:W-:Y:S01]  /*40510*/  IMAD R7, R3, 0x7a, RZ ;  /* 0x0000007a03077824 */ /* 0x001fe200078e02ff */
[----:B-1----:R-:W-:Y:S01]  /*40520*/  IADD3 R8, P6, R5, R2, RZ ;  /* 0x0000000205087210 */ /* 0x002fe20007fde0ff */
[----:B------:R-:W-:-:S04]  /*40530*/  IMAD R5, R3, 0xcc, RZ ;  /* 0x000000cc03057824 */ /* 0x000fc800078e02ff */
[----:B------:R0:W-:Y:S02]  /*40540*/  STL [R1+0xf50], R8 ;  /* 0x000f500801007387 */ /* 0x0001e40000100800 */
[----:B0-----:R-:W-:Y:S01]  /*40550*/  LEA.HI.X.SX32 R8, R6, R4, 0x1, P0 ;  /* 0x0000000406087211 */ /* 0x001fe200000f0eff */
[----:B------:R-:W-:-:S04]  /*40560*/  IMAD R6, R3, 0x3f, RZ ;  /* 0x0000003f03067824 */ /* 0x000fc800078e02ff */
[----:B------:R0:W-:Y:S01]  /*40570*/  STL [R1+0xeac], R8 ;  /* 0x000eac0801007387 */ /* 0x0001e20000100800 */
[----:B------:R-:W-:Y:S02]  /*40580*/  LEA.HI.X.SX32 R6, R6, R4, 0x1, P5 ;  /* 0x0000000406067211 */ /* 0x000fe400028f0eff */
[-C--:B------:R-:W-:Y:S02]  /*40590*/  IADD3 R5, P5, R5, R2.reuse, RZ ;  /* 0x0000000205057210 */ /* 0x080fe40007fbe0ff */
[C---:B0-----:R-:W-:Y:S02]  /*405a0*/  IADD3 R8, P0, R7.reuse, R2, RZ ;  /* 0x0000000207087210 */ /* 0x041fe40007f1e0ff */
[----:B------:R-:W-:-:S03]  /*405b0*/  LEA.HI.X.SX32 R7, R7, R4, 0x1, P3 ;  /* 0x0000000407077211 */ /* 0x000fc600018f0eff */
[----:B------:R0:W-:Y:S04]  /*405c0*/  STL [R1+0x10b8], R8 ;  /* 0x0010b80801007387 */ /* 0x0001e80000100800 */
[----:B------:R1:W-:Y:S04]  /*405d0*/  STL [R1+0x10a4], R6 ;  /* 0x0010a40601007387 */ /* 0x0003e80000100800 */
[----:B------:R2:W-:Y:S01]  /*405e0*/  STL [R1+0xf70], R5 ;  /* 0x000f700501007387 */ /* 0x0005e20000100800 */
[----:B0-----:R-:W-:-:S03]  /*405f0*/  IMAD R8, R3, 0x76, RZ ;  /* 0x0000007603087824 */ /* 0x001fc600078e02ff */
[----:B------:R0:W-:Y:S01]  /*40600*/  STL [R1+0xecc], R7 ;  /* 0x000ecc0701007387 */ /* 0x0001e20000100800 */
[C---:B-1----:R-:W-:Y:S02]  /*40610*/  IMAD R6, R3.reuse, 0x3d, RZ ;  /* 0x0000003d03067824 */ /* 0x042fe400078e02ff */
[----:B--2---:R-:W-:-:S03]  /*40620*/  IMAD R5, R3, 0xc4, RZ ;  /* 0x000000c403057824 */ /* 0x004fc600078e02ff */
[----:B------:R-:W-:Y:S02]  /*40630*/  LEA.HI.X.SX32 R6, R6, R4, 0x1, P0 ;  /* 0x0000000406067211 */ /* 0x000fe400000f0eff */
[C---:B0-----:R-:W-:Y:S02]  /*40640*/  IADD3 R7, P3, R8.reuse, R2, RZ ;  /* 0x0000000208077210 */ /* 0x041fe40007f7e0ff */
[----:B------:R-:W-:-:S03]  /*40650*/  LEA.HI.X.SX32 R8, R8, R4, 0x1, P1 ;  /* 0x0000000408087211 */ /* 0x000fc600008f0eff */
[----:B------:R0:W-:Y:S04]  /*40660*/  STL [R1+0x10c8], R7 ;  /* 0x0010c80701007387 */ /* 0x0001e80000100800 */
[----:B------:R1:W-:Y:S01]  /*40670*/  STL [R1+0x10b4], R6 ;  /* 0x0010b40601007387 */ /* 0x0003e20000100800 */
[-C--:B0-----:R-:W-:Y:S01]  /*40680*/  IADD3 R7, P0, R5, R2.reuse, RZ ;  /* 0x0000000205077210 */ /* 0x081fe20007f1e0ff */
[C---:B------:R-:W-:Y:S02]  /*40690*/  IMAD R5, R3.reuse, 0xbc, RZ ;  /* 0x000000bc03057824 */ /* 0x040fe400078e02ff */
[----:B-1----:R-:W-:Y:S02]  /*406a0*/  IMAD R6, R3, 0x3b, RZ ;  /* 0x0000003b03067824 */ /* 0x002fe400078e02ff */
[----:B------:R0:W-:Y:S04]  /*406b0*/  STL [R1+0xf90], R7 ;  /* 0x000f900701007387 */ /* 0x0001e80000100800 */
[----:B------:R1:W-:Y:S01]  /*406c0*/  STL [R1+0xeec], R8 ;  /* 0x000eec0801007387 */ /* 0x0003e20000100800 */
[----:B0-----:R-:W-:-:S02]  /*406d0*/  IADD3 R7, P1, R9, R2, RZ ;  /* 0x0000000209077210 */ /* 0x001fc40007f3e0ff */
[----:B-1----:R-:W-:-:S03]  /*406e0*/  LEA.HI.X.SX32 R8, R6, R4, 0x1, P3 ;  /* 0x0000000406087211 */ /* 0x002fc600018f0eff */
[----:B------:R0:W-:Y:S01]  /*406f0*/  STL [R1+0x10d8], R7 ;  /* 0x0010d80701007387 */ /* 0x0001e20000100800 */
[----:B------:R-:W-:-:S03]  /*40700*/  IMAD R6, R3, 0x39, RZ ;  /* 0x0000003903067824 */ /* 0x000fc600078e02ff */
[----:B------:R1:W-:Y:S01]  /*40710*/  STL [R1+0x10c4], R8 ;  /* 0x0010c40801007387 */ /* 0x0003e20000100800 */
[----:B0-----:R-:W-:Y:S01]  /*40720*/  IADD3 R7, P3, R5, R2, RZ ;  /* 0x0000000205077210 */ /* 0x001fe20007f7e0ff */
[----:B------:R-:W-:Y:S01]  /*40730*/  IMAD R5, R3, 0xb4, RZ ;  /* 0x000000b403057824 */ /* 0x000fe200078e02ff */
[----:B-1----:R-:W-:-:S03]  /*40740*/  LEA.HI.X.SX32 R8, R6, R4, 0x1, P1 ;  /* 0x0000000406087211 */ /* 0x002fc600008f0eff */
[----:B------:R0:W-:Y:S01]  /*40750*/  STL [R1+0xfb0], R7 ;  /* 0x000fb00701007387 */ /* 0x0001e20000100800 */
[----:B------:R-:W-:Y:S01]  /*40760*/  IMAD R6, R3, 0x37, RZ ;  /* 0x0000003703067824 */ /* 0x000fe200078e02ff */
[----:B0-----:R-:W-:Y:S02]  /*40770*/  LEA.HI.X.SX32 R7, R9, R4, 0x1, P2 ;  /* 0x0000000409077211 */ /* 0x001fe400010f0eff */
[----:B------:R-:W-:-:S03]  /*40780*/  IADD3 R9, P2, R10, R2, RZ ;  /* 0x000000020a097210 */ /* 0x000fc60007f5e0ff */
[----:B------:R0:W-:Y:S04]  /*40790*/  STL [R1+0xf0c], R7 ;  /* 0x000f0c0701007387 */ /* 0x0001e80000100800 */
[----:B------:R-:W-:Y:S04]  /*407a0*/  STL [R1+0x10e8], R9 ;  /* 0x0010e80901007387 */ /* 0x000fe80000100800 */
[----:B------:R1:W-:Y:S01]  /*407b0*/  STL [R1+0x10d4], R8 ;  /* 0x0010d40801007387 */ /* 0x0003e20000100800 */
[----:B0-----:R-:W-:Y:S01]  /*407c0*/  IADD3 R7, P1, R5, R2, RZ ;  /* 0x0000000205077210 */ /* 0x001fe20007f3e0ff */
[----:B------:R-:W-:-:S04]  /*407d0*/  IMAD R5, R3, 0xac, RZ ;  /* 0x000000ac03057824 */ /* 0x000fc800078e02ff */
[----:B------:R0:W-:Y:S01]  /*407e0*/  STL [R1+0xfd0], R7 ;  /* 0x000fd00701007387 */ /* 0x0001e20000100800 */
[-C--:B-1----:R-:W-:Y:S01]  /*407f0*/  LEA.HI.X.SX32 R8, R6, R4.reuse, 0x1, P2 ;  /* 0x0000000406087211 */ /* 0x082fe200010f0eff */
        /* <DEDUP_REMOVED lines=84> */
[----:B------:R1:W-:Y:S04]  /*40d40*/  STL [R1+0x1178], R9 ;  /* 0x0011780901007387 */ /* 0x0003e80000100800 */
[----:B------:R2:W-:Y:S01]  /*40d50*/  STL [R1+0x1164], R8 ;  /* 0x0011640801007387 */ /* 0x0005e20000100800 */
[----:B0-----:R-:W-:Y:S01]  /*40d60*/  IADD3 R7, P4, R5, R2, RZ ;  /* 0x0000000205077210 */ /* 0x001fe20007f9e0ff */
[----:B------:R-:W-:Y:S01]  /*40d70*/  IMAD R5, R3, 0xc8, RZ ;  /* 0x000000c803057824 */ /* 0x000fe200078e02ff */
[----:B-1----:R-:W-:-:S03]  /*40d80*/  LEA.HI.X.SX32 R9, R19, R4, 0x1, P5 ;  /* 0x0000000413097211 */ /* 0x002fc600028f0eff */
[----:B------:R0:W-:Y:S01]  /*40d90*/  STL [R1+0xf40], R7 ;  /* 0x000f400701007387 */ /* 0x0001e20000100800 */
[----:B--2---:R-:W-:-:S03]  /*40da0*/  IADD3 R8, P5, R20, R2, RZ ;  /* 0x0000000214087210 */ /* 0x004fc60007fbe0ff */
[----:B------:R-:W-:Y:S04]  /*40db0*/  STL [R1+0x104c], R9 ;  /* 0x00104c0901007387 */ /* 0x000fe80000100800 */
[----:B------:R-:W-:Y:S01]  /*40dc0*/  STL [R1+0x1188], R8 ;  /* 0x0011880801007387 */ /* 0x000fe20000100800 */
[----:B0-----:R-:W-:Y:S02]  /*40dd0*/  LEA.HI.X.SX32 R7, R6, R4, 0x1, P6 ;  /* 0x0000000406077211 */ /* 0x001fe400030f0eff */
[----:B------:R-:W-:Y:S01]  /*40de0*/  IADD3 R6, P6, R5, R2, RZ ;  /* 0x0000000205067210 */ /* 0x000fe20007fde0ff */
[----:B------:R-:W-:Y:S02]  /*40df0*/  IMAD R5, R3, 0x23, RZ ;  /* 0x0000002303057824 */ /* 0x000fe400078e02ff */
[----:B------:R0:W-:Y:S04]  /*40e00*/  STL [R1+0x1174], R7 ;  /* 0x0011740701007387 */ /* 0x0001e80000100800 */
[----:B------:R1:W-:Y:S01]  /*40e10*/  STL [R1+0xf80], R6 ;  /* 0x000f800601007387 */ /* 0x0003e20000100800 */
[----:B0-----:R-:W-:-:S02]  /*40e20*/  LEA.HI.X.SX32 R7, R20, R4, 0x1, P0 ;  /* 0x0000000414077211 */ /* 0x001fc400000f0eff */
[----:B------:R-:W-:Y:S01]  /*40e30*/  IADD3 R8, P0, R21, R2, RZ ;  /* 0x0000000215087210 */ /* 0x000fe20007f1e0ff */
[----:B-1----:R-:W-:Y:S02]  /*40e40*/  IMAD R6, R3, 0xb8, RZ ;  /* 0x000000b803067824 */ /* 0x002fe400078e02ff */
[----:B------:R0:W-:Y:S04]  /*40e50*/  STL [R1+0x106c], R7 ;  /* 0x00106c0701007387 */ /* 0x0001e80000100800 */
[----:B------:R1:W-:Y:S01]  /*40e60*/  STL [R1+0x1198], R8 ;  /* 0x0011980801007387 */ /* 0x0003e20000100800 */
[----:B0-----:R-:W-:Y:S01]  /*40e70*/  LEA.HI.X.SX32 R7, R5, R4, 0x1, P5 ;  /* 0x0000000405077211 */ /* 0x001fe200028f0eff */
[----:B------:R-:W-:Y:S01]  /*40e80*/  IMAD R5, R3, 0x21, RZ ;  /* 0x0000002103057824 */ /* 0x000fe200078e02ff */
[----:B-1----:R-:W-:-:S03]  /*40e90*/  IADD3 R8, P5, R6, R2, RZ ;  /* 0x0000000206087210 */ /* 0x002fc60007fbe0ff */
[----:B------:R0:W-:Y:S01]  /*40ea0*/  STL [R1+0x1184], R7 ;  /* 0x0011840701007387 */ /* 0x0001e20000100800 */
[-C--:B------:R-:W-:Y:S02]  /*40eb0*/  LEA.HI.X.SX32 R6, R21, R4.reuse, 0x1, P3 ;  /* 0x0000000415067211 */ /* 0x080fe400018f0eff */
[----:B------:R-:W-:Y:S01]  /*40ec0*/  LEA.HI.X.SX32 R5, R5, R4, 0x1, P0 ;  /* 0x0000000405057211 */ /* 0x000fe200000f0eff */
[----:B------:R1:W-:Y:S04]  /*40ed0*/  STL [R1+0xfc0], R8 ;  /* 0x000fc00801007387 */ /* 0x0003e80000100800 */
[----:B------:R2:W-:Y:S01]  /*40ee0*/  STL [R1+0x108c], R6 ;  /* 0x00108c0601007387 */ /* 0x0005e20000100800 */
[-C--:B0-----:R-:W-:Y:S02]  /*40ef0*/  IADD3 R7, P3, R22, R2.reuse, RZ ;  /* 0x0000000216077210 */ /* 0x081fe40007f7e0ff */
[----:B-1----:R-:W-:-:S03]  /*40f00*/  IADD3 R8, P0, R23, R2, RZ ;  /* 0x0000000217087210 */ /* 0x002fc60007f1e0ff */
[----:B------:R0:W-:Y:S01]  /*40f10*/  STL [R1+0x10b0], R7 ;  /* 0x0010b00701007387 */ /* 0x0001e20000100800 */
[----:B--2---:R-:W-:-:S03]  /*40f20*/  IMAD R6, R3, 0xa8, RZ ;  /* 0x000000a803067824 */ /* 0x004fc600078e02ff */
[----:B------:R1:W-:Y:S04]  /*40f30*/  STL [R1+0x1194], R5 ;  /* 0x0011940501007387 */ /* 0x0003e80000100800 */
[----:B------:R2:W-:Y:S01]  /*40f40*/  STL [R1+0x11a8], R8 ;  /* 0x0011a80801007387 */ /* 0x0005e20000100800 */
[----:B0-----:R-:W-:Y:S01]  /*40f50*/  LEA.HI.X.SX32 R7, R22, R4, 0x1, P1 ;  /* 0x0000000416077211 */ /* 0x001fe200008f0eff */
[----:B-1----:R-:W-:-:S04]  /*40f60*/  IMAD R5, R3, 0x1f, RZ ;  /* 0x0000001f03057824 */ /* 0x002fc800078e02ff */
[----:B------:R0:W-:Y:S01]  /*40f70*/  STL [R1+0xebc], R7 ;  /* 0x000ebc0701007387 */ /* 0x0001e20000100800 */
[----:B--2---:R-:W-:Y:S02]  /*40f80*/  IADD3 R8, P1, R6, R2, RZ ;  /* 0x0000000206087210 */ /* 0x004fe40007f3e0ff */
[-C--:B------:R-:W-:Y:S02]  /*40f90*/  LEA.HI.X.SX32 R6, R23, R4.reuse, 0x1, P3 ;  /* 0x0000000417067211 */ /* 0x080fe400018f0eff */
[----:B------:R-:W-:Y:S01]  /*40fa0*/  LEA.HI.X.SX32 R5, R5, R4, 0x1, P0 ;  /* 0x0000000405057211 */ /* 0x000fe200000f0eff */
[----:B------:R1:W-:Y:S01]  /*40fb0*/  STL [R1+0x1000], R8 ;  /* 0x0010000801007387 */ /* 0x0003e20000100800 */
[----:B0-----:R-:W-:-:S03]  /*40fc0*/  IADD3 R7, P3, R24, R2, RZ ;  /* 0x0000000218077210 */ /* 0x001fc60007f7e0ff */
[----:B------:R0:W-:Y:S04]  /*40fd0*/  STL [R1+0x10ac], R6 ;  /* 0x0010ac0601007387 */ /* 0x0001e80000100800 */
[----:B------:R2:W-:Y:S01]  /*40fe0*/  STL [R1+0x10d0], R7 ;  /* 0x0010d00701007387 */ /* 0x0005e20000100800 */
[----:B-1----:R-:W-:-:S03]  /*40ff0*/  IADD3 R8, P0, R25, R2, RZ ;  /* 0x0000000219087210 */ /* 0x002fc60007f1e0ff */
[----:B------:R1:W-:Y:S01]  /*41000*/  STL [R1+0x11a4], R5 ;  /* 0x0011a40501007387 */ /* 0x0003e20000100800 */
[----:B0-----:R-:W-:-:S03]  /*41010*/  IMAD R6, R3, 0x98, RZ ;  /* 0x0000009803067824 */ /* 0x001fc600078e02ff */
[----:B------:R0:W-:Y:S01]  /*41020*/  STL [R1+0x11b8], R8 ;  /* 0x0011b80801007387 */ /* 0x0001e20000100800 */
[----:B--2---:R-:W-:Y:S01]  /*41030*/  LEA.HI.X.SX32 R7, R24, R4, 0x1, P2 ;  /* 0x0000000418077211 */ /* 0x004fe200010f0eff */
[----:B-1----:R-:W-:-:S04]  /*41040*/  IMAD R5, R3, 0x1d, RZ ;  /* 0x0000001d03057824 */ /* 0x002fc800078e02ff */
[----:B------:R1:W-:Y:S01]  /*41050*/  STL [R1+0xefc], R7 ;  /* 0x000efc0701007387 */ /* 0x0003e20000100800 */
[----:B0-----:R-:W-:Y:S02]  /*41060*/  IADD3 R8, P2, R6, R2, RZ ;  /* 0x0000000206087210 */ /* 0x001fe40007f5e0ff */
[-C--:B------:R-:W-:Y:S02]  /*41070*/  LEA.HI.X.SX32 R6, R25, R4.reuse, 0x1, P3 ;  /* 0x0000000419067211 */ /* 0x080fe400018f0eff */
[----:B------:R-:W-:Y:S01]  /*41080*/  LEA.HI.X.SX32 R5, R5, R4, 0x1, P0 ;  /* 0x0000000405057211 */ /* 0x000fe200000f0eff */
[----:B------:R0:W-:Y:S01]  /*41090*/  STL [R1+0x1040], R8 ;  /* 0x0010400801007387 */ /* 0x0001e20000100800 */
[----:B-1----:R-:W-:-:S03]  /*410a0*/  IADD3 R7, P3, R26, R2, RZ ;  /* 0x000000021a077210 */ /* 0x002fc60007f7e0ff */
[----:B------:R1:W-:Y:S04]  /*410b0*/  STL [R1+0x10cc], R6 ;  /* 0x0010cc0601007387 */ /* 0x0003e80000100800 */
[----:B------:R2:W-:Y:S01]  /*410c0*/  STL [R1+0x10f0], R7 ;  /* 0x0010f00701007387 */ /* 0x0005e20000100800 */
[----:B0-----:R-:W-:-:S03]  /*410d0*/  IADD3 R8, P0, R27, R2, RZ ;  /* 0x000000021b087210 */ /* 0x001fc60007f1e0ff */
[----:B------:R0:W-:Y:S01]  /*410e0*/  STL [R1+0x11b4], R5 ;  /* 0x0011b40501007387 */ /* 0x0001e20000100800 */
[----:B-1----:R-:W-:-:S03]  /*410f0*/  IMAD R6, R3, 0x88, RZ ;  /* 0x0000008803067824 */ /* 0x002fc600078e02ff */
[----:B------:R1:W-:Y:S01]  /*41100*/  STL [R1+0x11c8], R8 ;  /* 0x0011c80801007387 */ /* 0x0003e20000100800 */
[----:B--2---:R-:W-:Y:S02]  /*41110*/  LEA.HI.X.SX32 R7, R26, R4, 0x1, P4 ;  /* 0x000000041a077211 */ /* 0x004fe400020f0eff */
[----:B------:R-:W-:Y:S01]  /*41120*/  IADD3 R6, P4, R6, R2, RZ ;  /* 0x0000000206067210 */ /* 0x000fe20007f9e0ff */
[----:B0-----:R-:W-:Y:S02]  /*41130*/  IMAD R5, R3, 0x1b, RZ ;  /* 0x0000001b03057824 */ /* 0x001fe400078e02ff */
[----:B------:R0:W-:Y:S01]  /*41140*/  STL [R1+0xf3c], R7 ;  /* 0x000f3c0701007387 */ /* 0x0001e20000100800 */
[----:B-1----:R-:W-:-:S03]  /*41150*/  LEA.HI.X.SX32 R8, R27, R4, 0x1, P3 ;  /* 0x000000041b087211 */ /* 0x002fc600018f0eff */
[----:B------:R1:W-:Y:S04]  /*41160*/  STL [R1+0x1080], R6 ;  /* 0x0010800601007387 */ /* 0x0003e80000100800 */
[----:B------:R2:W-:Y:S01]  /*41170*/  STL [R1+0x10ec], R8 ;  /* 0x0010ec0801007387 */ /* 0x0005e20000100800 */
[----:B0-----:R-:W-:Y:S02]  /*41180*/  IADD3 R7, P3, R28, R2, RZ ;  /* 0x000000021c077210 */ /* 0x001fe40007f7e0ff */
[----:B-1----:R-:W-:-:S03]  /*41190*/  LEA.HI.X.SX32 R6, R5, R4, 0x1, P0 ;  /* 0x0000000405067211 */ /* 0x002fc600000f0eff */
[----:B------:R0:W-:Y:S01]  /*411a0*/  STL [R1+0x1110], R7 ;  /* 0x0011100701007387 */ /* 0x0001e20000100800 */
[----:B------:R-:W-:Y:S01]  /*411b0*/  IMAD R5, R3, 0xf0, RZ ;  /* 0x000000f003057824 */ /* 0x000fe200078e02ff */
[CC--:B------:R-:W-:Y:S02]  /*411c0*/  LEA.HI.X.SX32 R10, R29.reuse, R4.reuse, 0x1, P3 ;  /* 0x000000041d0a7211 */ /* 0x0c0fe400018f0eff */
[----:B------:R1:W-:Y:S01]  /*411d0*/  STL [R1+0x11c4], R6 ;  /* 0x0011c40601007387 */ /* 0x0003e20000100800 */
[----:B--2---:R-:W-:Y:S02]  /*411e0*/  LEA.HI.X.SX32 R8, R28, R4, 0x1, P6 ;  /* 0x000000041c087211 */ /* 0x004fe400030f0eff */
[----:B0-----:R-:W-:Y:S01]  /*411f0*/  IADD3 R7, P0, R29, R2, RZ ;  /* 0x000000021d077210 */ /* 0x001fe20007f1e0ff */
[----:B-1----:R-:W-:-:S04]  /*41200*/  IMAD R6, R3, 0x5c, RZ ;  /* 0x0000005c03067824 */ /* 0x002fc800078e02ff */
[----:B------:R0:W-:Y:S04]  /*41210*/  STL [R1+0x11d8], R7 ;  /* 0x0011d80701007387 */ /* 0x0001e80000100800 */
[----:B------:R1:W-:Y:S01]  /*41220*/  STL [R1+0xf7c], R8 ;  /* 0x000f7c0801007387 */ /* 0x0003e20000100800 */
[-C--:B------:R-:W-:Y:S02]  /*41230*/  IADD3 R9, P3, R6, R2.reuse, RZ ;  /* 0x0000000206097210 */ /* 0x080fe40007f7e0ff */
[----:B0-----:R-:W-:Y:S01]  /*41240*/  IADD3 R7, P6, R5, R2, RZ ;  /* 0x0000000205077210 */ /* 0x001fe20007fde0ff */
[C---:B------:R-:W-:Y:S02]  /*41250*/  IMAD R5, R3.reuse, 0x19, RZ ;  /* 0x0000001903057824 */ /* 0x040fe400078e02ff */
[----:B-1----:R-:W-:-:S02]  /*41260*/  IMAD R8, R3, 0x2e, RZ ;  /* 0x0000002e03087824 */ /* 0x002fc400078e02ff */
[----:B------:R0:W-:Y:S04]  /*41270*/  STL [R1+0xee0], R7 ;  /* 0x000ee00701007387 */ /* 0x0001e80000100800 */
[----:B------:R1:W-:Y:S04]  /*41280*/  STL [R1+0x110c], R10 ;  /* 0x00110c0a01007387 */ /* 0x0003e80000100800 */
[----:B------:R2:W-:Y:S01]  /*41290*/  STL [R1+0x1130], R9 ;  /* 0x0011300901007387 */ /* 0x0005e20000100800 */
[-C--:B0-----:R-:W-:Y:S01]  /*412a0*/  LEA.HI.X.SX32 R7, R5, R4.reuse, 0x1, P0 ;  /* 0x0000000405077211 */ /* 0x081fe200000f0eff */
[----:B------:R-:W-:Y:S01]  /*412b0*/  IMAD R5, R3, 0xd0, RZ ;  /* 0x000000d003057824 */ /* 0x000fe200078e02ff */
[----:B-1----:R-:W-:-:S03]  /*412c0*/  LEA.HI.X.SX32 R10, R8, R4, 0x1, P3 ;  /* 0x00000004080a7211 */ /* 0x002fc600018f0eff */
[----:B------:R0:W-:Y:S01]  /*412d0*/  STL [R1+0x11d4], R7 ;  /* 0x0011d40701007387 */ /* 0x0001e20000100800 */
[----:B--2---:R-:W-:-:S05]  /*412e0*/  IADD3 R9, P0, R8, R2, RZ ;  /* 0x0000000208097210 */ /* 0x004fca0007f1e0ff */
[----:B------:R1:W-:Y:S01]  /*412f0*/  STL [R1+0x11e8], R9 ;  /* 0x0011e80901007387 */ /* 0x0003e20000100800 */
[----:B0-----:R-:W-:Y:S01]  /*41300*/  LEA.HI.X.SX32 R7, R6, R4, 0x1, P5 ;  /* 0x0000000406077211 */ /* 0x001fe200028f0eff */
[----:B------:R-:W-:-:S04]  /*41310*/  IMAD R6, R3, 0x54, RZ ;  /* 0x0000005403067824 */ /* 0x000fc800078e02ff */
[----:B------:R0:W-:Y:S01]  /*41320*/  STL [R1+0xfbc], R7 ;  /* 0x000fbc0701007387 */ /* 0x0001e20000100800 */
[----:B-1----:R-:W-:Y:S01]  /*41330*/  IADD3 R9, P5, R5, R2, RZ ;  /* 0x0000000205097210 */ /* 0x002fe20007fbe0ff */
[----:B------:R-:W-:-:S04]  /*41340*/  IMAD R5, R3, 0x17, RZ ;  /* 0x0000001703057824 */ /* 0x000fc800078e02ff */
[----:B------:R1:W-:Y:S01]  /*41350*/  STL [R1+0xf60], R9 ;  /* 0x000f600901007387 */ /* 0x0003e20000100800 */
[----:B------:R-:W-:Y:S01]  /*41360*/  LEA.HI.X.SX32 R8, R5, R4, 0x1, P0 ;  /* 0x0000000405087211 */ /* 0x000fe200000f0eff */
[C---:B0-----:R-:W-:Y:S02]  /*41370*/  IMAD R7, R3.reuse, 0x2a, RZ ;  /* 0x0000002a03077824 */ /* 0x041fe400078e02ff */
[----:B------:R0:W-:Y:S01]  /*41380*/  STL [R1+0x112c], R10 ;  /* 0x00112c0a01007387 */ /* 0x0001e20000100800 */
[----:B------:R-:W-:Y:S01]  /*41390*/  IMAD R5, R3, 0xb0, RZ ;  /* 0x000000b003057824 */ /* 0x000fe200078e02ff */
[----:B-1----:R-:W-:-:S04]  /*413a0*/  IADD3 R9, P3, R6, R2, RZ ;  /* 0x0000000206097210 */ /* 0x002fc80007f7e0ff */
[C---:B0-----:R-:W-:Y:S01]  /*413b0*/  LEA.HI.X.SX32 R10, R7.reuse, R4, 0x1, P3 ;  /* 0x00000004070a7211 */ /* 0x041fe200018f0eff */
[----:B------:R0:W-:Y:S04]  /*413c0*/  STL [R1+0x1150], R9 ;  /* 0x0011500901007387 */ /* 0x0001e80000100800 */
[----:B------:R1:W-:Y:S01]  /*413d0*/  STL [R1+0x11e4], R8 ;  /* 0x0011e40801007387 */ /* 0x0003e20000100800 */
[----:B0-----:R-:W-:Y:S02]  /*413e0*/  IADD3 R9, P0, R7, R2, RZ ;  /* 0x0000000207097210 */ /* 0x001fe40007f1e0ff */
[----:B-1----:R-:W-:-:S03]  /*413f0*/  LEA.HI.X.SX32 R8, R6, R4, 0x1, P1 ;  /* 0x0000000406087211 */ /* 0x002fc600008f0eff */
[----:B------:R0:W-:Y:S01]  /*41400*/  STL [R1+0x11f8], R9 ;  /* 0x0011f80901007387 */ /* 0x0001e20000100800 */
[----:B------:R-:W-:-:S03]  /*41410*/  IMAD R6, R3, 0x4c, RZ ;  /* 0x0000004c03067824 */ /* 0x000fc600078e02ff */
[----:B------:R1:W-:Y:S01]  /*41420*/  STL [R1+0xffc], R8 ;  /* 0x000ffc0801007387 */ /* 0x0003e20000100800 */
[----:B0-----:R-:W-:Y:S01]  /*41430*/  IADD3 R9, P1, R5, R2, RZ ;  /* 0x0000000205097210 */ /* 0x001fe20007f3e0ff */
[C---:B------:R-:W-:Y:S02]  /*41440*/  IMAD R5, R3.reuse, 0x15, RZ ;  /* 0x0000001503057824 */ /* 0x040fe400078e02ff */
[----:B-1----:R-:W-:Y:S02]  /*41450*/  IMAD R8, R3, 0x26, RZ ;  /* 0x0000002603087824 */ /* 0x002fe400078e02ff */
[----:B------:R0:W-:Y:S01]  /*41460*/  STL [R1+0xfe0], R9 ;  /* 0x000fe00901007387 */ /* 0x0001e20000100800 */
[----:B------:R-:W-:Y:S01]  /*41470*/  LEA.HI.X.SX32 R7, R5, R4, 0x1, P0 ;  /* 0x0000000405077211 */ /* 0x000fe200000f0eff */
[----:B------:R-:W-:Y:S02]  /*41480*/  IMAD R5, R3, 0x90, RZ ;  /* 0x0000009003057824 */ /* 0x000fe400078e02ff */
[----:B------:R1:W-:Y:S01]  /*41490*/  STL [R1+0x114c], R10 ;  /* 0x00114c0a01007387 */ /* 0x0003e20000100800 */
[----:B0-----:R-:W-:-:S04]  /*414a0*/  IADD3 R9, P3, R6, R2, RZ ;  /* 0x0000000206097210 */ /* 0x001fc80007f7e0ff */
[C---:B-1----:R-:W-:Y:S01]  /*414b0*/  LEA.HI.X.SX32 R10, R8.reuse, R4, 0x1, P3 ;  /* 0x00000004080a7211 */ /* 0x042fe200018f0eff */
        /* <DEDUP_REMOVED lines=10> */
[----:B------:R0:W-:Y:S03]  /*41560*/  STL [R1+0x1060], R9 ;  /* 0x0010600901007387 */ /* 0x0001e60000100800 */
[----:B------:R-:W-:Y:S01]  /*41570*/  LEA.HI.X.SX32 R8, R7, R4, 0x1, P0 ;  /* 0x0000000407087211 */ /* 0x000fe200000f0eff */
[----:B------:R-:W-:Y:S01]  /*41580*/  IMAD R7, R3, 0xe0, RZ ;  /* 0x000000e003077824 */ /* 0x000fe200078e02ff */
[----:B------:R-:W-:Y:S01]  /*41590*/  STL [R1+0x116c], R10 ;  /* 0x00116c0a01007387 */ /* 0x000fe20000100800 */
[----:B0-----:R-:W-:-:S05]  /*415a0*/  IADD3 R9, P3, R6, R2, RZ ;  /* 0x0000000206097210 */ /* 0x001fca0007f7e0ff */
[----:B------:R0:W-:Y:S04]  /*415b0*/  STL [R1+0x1190], R9 ;  /* 0x0011900901007387 */ /* 0x0001e80000100800 */
[----:B------:R1:W-:Y:S01]  /*415c0*/  STL [R1+0x1204], R8 ;  /* 0x0012040801007387 */ /* 0x0003e20000100800 */
[C---:B0-----:R-:W-:Y:S02]  /*415d0*/  IADD3 R9, P0, R5.reuse, R2, RZ ;  /* 0x0000000205097210 */ /* 0x041fe40007f1e0ff */
[-C--:B------:R-:W-:Y:S02]  /*415e0*/  LEA.HI.X.SX32 R5, R5, R4.reuse, 0x1, P3 ;  /* 0x0000000405057211 */ /* 0x080fe400018f0eff */
[----:B-1----:R-:W-:Y:S01]  /*415f0*/  LEA.HI.X.SX32 R8, R6, R4, 0x1, P4 ;  /* 0x0000000406087211 */ /* 0x002fe200020f0eff */
[----:B------:R-:W-:Y:S01]  /*41600*/  IMAD R6, R3, 0x78, RZ ;  /* 0x0000007803067824 */ /* 0x000fe200078e02ff */
[-C--:B------:R-:W-:Y:S01]  /*41610*/  IADD3 R7, P4, R7, R2.reuse, RZ ;  /* 0x0000000207077210 */ /* 0x080fe20007f9e0ff */
[----:B------:R0:W-:Y:S04]  /*41620*/  STL [R1+0x1218], R9 ;  /* 0x0012180901007387 */ /* 0x0001e80000100800 */
[----:B------:R1:W-:Y:S04]  /*41630*/  STL [R1+0x107c], R8 ;  /* 0x00107c0801007387 */ /* 0x0003e80000100800 */
[----:B------:R2:W-:Y:S01]  /*41640*/  STL [R1+0xf20], R7 ;  /* 0x000f200701007387 */ /* 0x0005e20000100800 */
[----:B0-----:R-:W-:-:S03]  /*41650*/  IADD3 R9, P3, R6, R2, RZ ;  /* 0x0000000206097210 */ /* 0x001fc60007f7e0ff */
[----:B------:R0:W-:Y:S01]  /*41660*/  STL [R1+0x118c], R5 ;  /* 0x00118c0501007387 */ /* 0x0001e20000100800 */
[----:B-1----:R-:W-:-:S03]  /*41670*/  IMAD R8, R3, 0x11, RZ ;  /* 0x0000001103087824 */ /* 0x002fc600078e02ff */
[----:B------:R1:W-:Y:S01]  /*41680*/  STL [R1+0x10c0], R9 ;  /* 0x0010c00901007387 */ /* 0x0003e20000100800 */
[C---:B--2---:R-:W-:Y:S01]  /*41690*/  IMAD R7, R3.reuse, 0x3c, RZ ;  /* 0x0000003c03077824 */ /* 0x044fe200078e02ff */
[-C--:B------:R-:W-:Y:S02]  /*416a0*/  LEA.HI.X.SX32 R10, R8, R4.reuse, 0x1, P0 ;  /* 0x00000004080a7211 */ /* 0x080fe400000f0eff */
[----:B------:R-:W-:Y:S01]  /*416b0*/  LEA.HI.X.SX32 R8, R6, R4, 0x1, P6 ;  /* 0x0000000406087211 */ /* 0x000fe200030f0eff */
[C---:B0-----:R-:W-:Y:S02]  /*416c0*/  IMAD R5, R3.reuse, 0x1e, RZ ;  /* 0x0000001e03057824 */ /* 0x041fe400078e02ff */
[----:B------:R-:W-:Y:S01]  /*416d0*/  IMAD R6, R3, 0xa0, RZ ;  /* 0x000000a003067824 */ /* 0x000fe200078e02ff */
[----:B------:R-:W-:Y:S01]  /*416e0*/  STL [R1+0x1214], R10 ;  /* 0x0012140a01007387 */ /* 0x000fe20000100800 */
[----:B-1----:R-:W-:-:S05]  /*416f0*/  IADD3 R9, P0, R7, R2, RZ ;  /* 0x0000000207097210 */ /* 0x002fca0007f1e0ff */
        /* <DEDUP_REMOVED lines=14> */
[----:B--2---:R-:W-:Y:S01]  /*417e0*/  IMAD R6, R3, 0x34, RZ ;  /* 0x0000003403067824 */ /* 0x004fe200078e02ff */
[-C--:B------:R-:W-:Y:S02]  /*417f0*/  LEA.HI.X.SX32 R10, R8, R4.reuse, 0x1, P6 ;  /* 0x00000004080a7211 */ /* 0x080fe400030f0eff */
[----:B------:R-:W-:Y:S01]  /*41800*/  LEA.HI.X.SX32 R8, R7, R4, 0x1, P5 ;  /* 0x0000000407087211 */ /* 0x000fe200028f0eff */
[C---:B0-----:R-:W-:Y:S02]  /*41810*/  IMAD R5, R3.reuse, 0x1a, RZ ;  /* 0x0000001a03057824 */ /* 0x041fe400078e02ff */
[----:B------:R-:W-:Y:S01]  /*41820*/  STL [R1+0x1224], R10 ;  /* 0x0012240a01007387 */ /* 0x000fe20000100800 */
[----:B------:R-:W-:Y:S01]  /*41830*/  IMAD R7, R3, 0xc0, RZ ;  /* 0x000000c003077824 */ /* 0x000fe200078e02ff */
[----:B-1----:R-:W-:-:S05]  /*41840*/  IADD3 R9, P6, R6, R2, RZ ;  /* 0x0000000206097210 */ /* 0x002fca0007fde0ff */
        /* <DEDUP_REMOVED lines=12> */
[----:B------:R-:W-:Y:S02]  /*41910*/  LEA.HI.X.SX32 R7, R7, R4, 0x1, P5 ;  /* 0x0000000407077211 */ /* 0x000fe400028f0eff */
[----:B------:R1:W-:Y:S01]  /*41920*/  STL [R1+0x11cc], R8 ;  /* 0x0011cc0801007387 */ /* 0x0003e20000100800 */
[C---:B0-----:R-:W-:Y:S02]  /*41930*/  IADD3 R9, P6, R6.reuse, R2, RZ ;  /* 0x0000000206097210 */ /* 0x041fe40007fde0ff */
[----:B------:R-:W-:Y:S01]  /*41940*/  LEA.HI.X.SX32 R6, R6, R4, 0x1, P1 ;  /* 0x0000000406067211 */ /* 0x000fe200008f0eff */
[----:B-1----:R-:W-:Y:S02]  /*41950*/  IMAD R8, R3, 0x16, RZ ;  /* 0x0000001603087824 */ /* 0x002fe400078e02ff */
[----:B------:R0:W-:Y:S04]  /*41960*/  STL [R1+0x1140], R9 ;  /* 0x0011400901007387 */ /* 0x0001e80000100800 */
[----:B------:R1:W-:Y:S01]  /*41970*/  STL [R1+0x1234], R7 ;  /* 0x0012340701007387 */ /* 0x0003e20000100800 */
[----:B0-----:R-:W-:Y:S01]  /*41980*/  IADD3 R9, P5, R5, R2, RZ ;  /* 0x0000000205097210 */ /* 0x001fe20007fbe0ff */
[----:B-1----:R-:W-:-:S04]  /*41990*/  IMAD R7, R3, 0x48, RZ ;  /* 0x0000004803077824 */ /* 0x002fc800078e02ff */
[----:B------:R0:W-:Y:S04]  /*419a0*/  STL [R1+0x11f0], R9 ;  /* 0x0011f00901007387 */ /* 0x0001e80000100800 */
[----:B------:R1:W-:Y:S01]  /*419b0*/  STL [R1+0xfdc], R6 ;  /* 0x000fdc0601007387 */ /* 0x0003e20000100800 */
[----:B0-----:R-:W-:Y:S02]  /*419c0*/  IADD3 R9, P1, R8, R2, RZ ;  /* 0x0000000208097210 */ /* 0x001fe40007f3e0ff */
[----:B-1----:R-:W-:Y:S01]  /*419d0*/  LEA.HI.X.SX32 R6, R5, R4, 0x1, P6 ;  /* 0x0000000405067211 */ /* 0x002fe200030f0eff */
[----:B------:R-:W-:Y:S01]  /*419e0*/  IMAD R5, R3, 0x24, RZ ;  /* 0x0000002403057824 */ /* 0x000fe200078e02ff */
[C---:B------:R-:W-:Y:S01]  /*419f0*/  IADD3 R10, P6, R7.reuse, R2, RZ ;  /* 0x00000002070a7210 */ /* 0x040fe20007fde0ff */
[----:B------:R0:W-:Y:S01]  /*41a00*/  STL [R1+0x1248], R9 ;  /* 0x0012480901007387 */ /* 0x0001e20000100800 */
[----:B------:R-:W-:-:S03]  /*41a10*/  LEA.HI.X.SX32 R7, R7, R4, 0x1, P2 ;  /* 0x0000000407077211 */ /* 0x000fc600010f0eff */
[----:B------:R1:W-:Y:S04]  /*41a20*/  STL [R1+0x113c], R6 ;  /* 0x00113c0601007387 */ /* 0x0003e80000100800 */
[----:B------:R2:W-:Y:S01]  /*41a30*/  STL [R1+0x1180], R10 ;  /* 0x0011800a01007387 */ /* 0x0005e20000100800 */
[----:B0-----:R-:W-:Y:S01]  /*41a40*/  LEA.HI.X.SX32 R9, R8, R4, 0x1, P5 ;  /* 0x0000000408097211 */ /* 0x001fe200028f0eff */
[C---:B------:R-:W-:Y:S02]  /*41a50*/  IMAD R8, R3.reuse, 0x12, RZ ;  /* 0x0000001203087824 */ /* 0x040fe400078e02ff */
[----:B-1----:R-:W-:Y:S02]  /*41a60*/  IMAD R6, R3, 0xb, RZ ;  /* 0x0000000b03067824 */ /* 0x002fe400078e02ff */
[----:B------:R0:W-:Y:S01]  /*41a70*/  STL [R1+0x11ec], R9 ;  /* 0x0011ec0901007387 */ /* 0x0001e20000100800 */
[----:B--2---:R-:W-:-:S02]  /*41a80*/  IADD3 R10, P5, R5, R2, RZ ;  /* 0x00000002050a7210 */ /* 0x004fc40007fbe0ff */
[----:B------:R-:W-:-:S03]  /*41a90*/  LEA.HI.X.SX32 R5, R5, R4, 0x1, P6 ;  /* 0x0000000405057211 */ /* 0x000fc600030f0eff */
[----:B------:R1:W-:Y:S01]  /*41aa0*/  STL [R1+0x1210], R10 ;  /* 0x0012100a01007387 */ /* 0x0003e20000100800 */
[----:B0-----:R-:W-:Y:S01]  /*41ab0*/  LEA.HI.X.SX32 R9, R6, R4, 0x1, P1 ;  /* 0x0000000406097211 */ /* 0x001fe200008f0eff */
[----:B------:R-:W-:-:S04]  /*41ac0*/  IMAD R6, R3, 0x70, RZ ;  /* 0x0000007003067824 */ /* 0x000fc800078e02ff */
[----:B------:R0:W-:Y:S01]  /*41ad0*/  STL [R1+0x1244], R9 ;  /* 0x0012440901007387 */ /* 0x0001e20000100800 */
[----:B-1----:R-:W-:-:S05]  /*41ae0*/  IADD3 R10, P1, R8, R2, RZ ;  /* 0x00000002080a7210 */ /* 0x002fca0007f3e0ff */
[----:B------:R1:W-:Y:S01]  /*41af0*/  STL [R1+0x1258], R10 ;  /* 0x0012580a01007387 */ /* 0x0003e20000100800 */
[----:B0-----:R-:W-:-:S03]  /*41b00*/  IMAD R9, R3, 0x38, RZ ;  /* 0x0000003803097824 */ /* 0x001fc600078e02ff */
[----:B------:R0:W-:Y:S02]  /*41b10*/  STL [R1+0x105c], R7 ;  /* 0x00105c0701007387 */ /* 0x0001e40000100800 */
[-C--:B------:R-:W-:Y:S02]  /*41b20*/  IADD3 R11, P6, R9, R2.reuse, RZ ;  /* 0x00000002090b7210 */ /* 0x080fe40007fde0ff */
[----:B-1----:R-:W-:Y:S01]  /*41b30*/  IADD3 R10, P2, R6, R2, RZ ;  /* 0x00000002060a7210 */ /* 0x002fe20007f5e0ff */
[----:B0-----:R-:W-:-:S04]  /*41b40*/  IMAD R7, R3, 0x1c, RZ ;  /* 0x0000001c03077824 */ /* 0x001fc800078e02ff */
[----:B------:R0:W-:Y:S04]  /*41b50*/  STL [R1+0x10e0], R10 ;  /* 0x0010e00a01007387 */ /* 0x0001e80000100800 */
[----:B------:R1:W-:Y:S04]  /*41b60*/  STL [R1+0x117c], R5 ;  /* 0x00117c0501007387 */ /* 0x0003e80000100800 */
[----:B------:R2:W-:Y:S01]  /*41b70*/  STL [R1+0x11c0], R11 ;  /* 0x0011c00b01007387 */ /* 0x0005e20000100800 */
[----:B0-----:R-:W-:Y:S01]  /*41b80*/  LEA.HI.X.SX32 R10, R8, R4, 0x1, P5 ;  /* 0x00000004080a7211 */ /* 0x001fe200028f0eff */
[----:B------:R-:W-:-:S02]  /*41b90*/  IMAD R8, R3, 0xe, RZ ;  /* 0x0000000e03087824 */ /* 0x000fc400078e02ff */
[----:B-1----:R-:W-:Y:S02]  /*41ba0*/  IMAD R5, R3, 0x9, RZ ;  /* 0x0000000903057824 */ /* 0x002fe400078e02ff */
[----:B------:R0:W-:Y:S01]  /*41bb0*/  STL [R1+0x120c], R10 ;  /* 0x00120c0a01007387 */ /* 0x0001e20000100800 */
[C---:B--2---:R-:W-:Y:S02]  /*41bc0*/  IADD3 R11, P5, R7.reuse, R2, RZ ;  /* 0x00000002070b7210 */ /* 0x044fe40007fbe0ff */
[----:B------:R-:W-:-:S03]  /*41bd0*/  LEA.HI.X.SX32 R7, R7, R4, 0x1, P6 ;  /* 0x0000000407077211 */ /* 0x000fc600030f0eff */
[----:B------:R1:W-:Y:S01]  /*41be0*/  STL [R1+0x1230], R11 ;  /* 0x0012300b01007387 */ /* 0x0003e20000100800 */
[----:B0-----:R-:W-:Y:S01]  /*41bf0*/  LEA.HI.X.SX32 R10, R5, R4, 0x1, P1 ;  /* 0x00000004050a7211 */ /* 0x001fe200008f0eff */
[----:B------:R-:W-:-:S04]  /*41c00*/  IMAD R5, R3, 0x50, RZ ;  /* 0x0000005003057824 */ /* 0x000fc800078e02ff */
[----:B------:R0:W-:Y:S01]  /*41c10*/  STL [R1+0x1254], R10 ;  /* 0x0012540a01007387 */ /* 0x0001e20000100800 */
[C---:B-1----:R-:W-:Y:S02]  /*41c20*/  IADD3 R11, P1, R8.reuse, R2, RZ ;  /* 0x00000002080b7210 */ /* 0x042fe40007f3e0ff */
[----:B------:R-:W-:-:S03]  /*41c30*/  LEA.HI.X.SX32 R8, R8, R4, 0x1, P5 ;  /* 0x0000000408087211 */ /* 0x000fc600028f0eff */
[----:B------:R1:W-:Y:S01]  /*41c40*/  STL [R1+0x1268], R11 ;  /* 0x0012680b01007387 */ /* 0x0003e20000100800 */
[----:B0-----:R-:W-:Y:S01]  /*41c50*/  LEA.HI.X.SX32 R10, R6, R4, 0x1, P4 ;  /* 0x00000004060a7211 */ /* 0x001fe200020f0eff */
[----:B------:R-:W-:Y:S01]  /*41c60*/  IMAD R6, R3, 0x28, RZ ;  /* 0x0000002803067824 */ /* 0x000fe200078e02ff */
[----:B------:R-:W-:-:S03]  /*41c70*/  IADD3 R12, P4, R5, R2, RZ ;  /* 0x00000002050c7210 */ /* 0x000fc60007f9e0ff */
[----:B------:R0:W-:Y:S01]  /*41c80*/  STL [R1+0xf1c], R10 ;  /* 0x000f1c0a01007387 */ /* 0x0001e20000100800 */
[----:B-1----:R-:W-:-:S03]  /*41c90*/  LEA.HI.X.SX32 R11, R9, R4, 0x1, P2 ;  /* 0x00000004090b7211 */ /* 0x002fc600010f0eff */
[----:B------:R-:W-:Y:S01]  /*41ca0*/  STL [R1+0x1160], R12 ;  /* 0x0011600c01007387 */ /* 0x000fe20000100800 */
[C---:B------:R-:W-:Y:S02]  /*41cb0*/  IADD3 R9, P2, R6.reuse, R2, RZ ;  /* 0x0000000206097210 */ /* 0x040fe40007f5e0ff */
[----:B------:R-:W-:Y:S01]  /*41cc0*/  LEA.HI.X.SX32 R6, R6, R4, 0x1, P4 ;  /* 0x0000000406067211 */ /* 0x000fe200020f0eff */
[----:B------:R1:W-:Y:S01]  /*41cd0*/  STL [R1+0x10dc], R11 ;  /* 0x0010dc0b01007387 */ /* 0x0003e20000100800 */
[----:B0-----:R-:W-:-:S03]  /*41ce0*/  IMAD R10, R3, 0x14, RZ ;  /* 0x00000014030a7824 */ /* 0x001fc600078e02ff */
[----:B------:R0:W-:Y:S04]  /*41cf0*/  STL [R1+0x1200], R9 ;  /* 0x0012000901007387 */ /* 0x0001e80000100800 */
[----:B------:R2:W-:Y:S01]  /*41d00*/  STL [R1+0x11bc], R7 ;  /* 0x0011bc0701007387 */ /* 0x0005e20000100800 */
[----:B-1----:R-:W-:Y:S01]  /*41d10*/  IMAD R11, R3, 0xa, RZ ;  /* 0x0000000a030b7824 */ /* 0x002fe200078e02ff */
[----:B0-----:R-:W-:-:S04]  /*41d20*/  IADD3 R9, P6, R10, R2, RZ ;  /* 0x000000020a097210 */ /* 0x001fc80007fde0ff */
[----:B------:R-:W-:Y:S01]  /*41d30*/  IADD3 R12, P5, R11, R2, RZ ;  /* 0x000000020b0c7210 */ /* 0x000fe20007fbe0ff */
[----:B--2---:R-:W-:Y:S01]  /*41d40*/  IMAD R7, R3, 0x7, RZ ;  /* 0x0000000703077824 */ /* 0x004fe200078e02ff */
[----:B------:R0:W-:Y:S04]  /*41d50*/  STL [R1+0x1250], R9 ;  /* 0x0012500901007387 */ /* 0x0001e80000100800 */
[----:B------:R1:W-:Y:S01]  /*41d60*/  STL [R1+0x122c], R8 ;  /* 0x00122c0801007387 */ /* 0x0003e20000100800 */
[----:B------:R-:W-:-:S03]  /*41d70*/  LEA.HI.X.SX32 R7, R7, R4, 0x1, P1 ;  /* 0x0000000407077211 */ /* 0x000fc600008f0eff */
[----:B------:R2:W-:Y:S01]  /*41d80*/  STL [R1+0x1278], R12 ;  /* 0x0012780c01007387 */ /* 0x0005e20000100800 */
[----:B0-----:R-:W-:-:S03]  /*41d90*/  IMAD R9, R3, 0x60, RZ ;  /* 0x0000006003097824 */ /* 0x001fc600078e02ff */
[----:B------:R0:W-:Y:S01]  /*41da0*/  STL [R1+0x1264], R7 ;  /* 0x0012640701007387 */ /* 0x0001e20000100800 */
[----:B-1----:R-:W-:Y:S01]  /*41db0*/  IMAD R8, R3, 0x30, RZ ;  /* 0x0000003003087824 */ /* 0x002fe200078e02ff */
[----:B--2---:R-:W-:Y:S02]  /*41dc0*/  IADD3 R12, P1, R9, R2, RZ ;  /* 0x00000002090c7210 */ /* 0x004fe40007f3e0ff */
[----:B0-----:R-:W-:-:S03]  /*41dd0*/  LEA.HI.X.SX32 R7, R5, R4, 0x1, P3 ;  /* 0x0000000405077211 */ /* 0x001fc600018f0eff */
[----:B------:R0:W-:Y:S01]  /*41de0*/  STL [R1+0x1120], R12 ;  /* 0x0011200c01007387 */ /* 0x0001e20000100800 */
[----:B------:R-:W-:-:S03]  /*41df0*/  IMAD R5, R3, 0x18, RZ ;  /* 0x0000001803057824 */ /* 0x000fc600078e02ff */
[----:B------:R1:W-:Y:S02]  /*41e00*/  STL [R1+0x101c], R7 ;  /* 0x00101c0701007387 */ /* 0x0003e40000100800 */
[-C--:B------:R-:W-:Y:S02]  /*41e10*/  IADD3 R13, P4, R5, R2.reuse, RZ ;  /* 0x00000002050d7210 */ /* 0x080fe40007f9e0ff */
[----:B0-----:R-:W-:Y:S01]  /*41e20*/  IADD3 R12, P3, R8, R2, RZ ;  /* 0x00000002080c7210 */ /* 0x001fe20007f7e0ff */
[----:B-1----:R-:W-:-:S04]  /*41e30*/  IMAD R7, R3, 0xc, RZ ;  /* 0x0000000c03077824 */ /* 0x002fc800078e02ff */
[----:B------:R0:W-:Y:S04]  /*41e40*/  STL [R1+0x11e0], R12 ;  /* 0x0011e00c01007387 */ /* 0x0001e80000100800 */
[----:B------:R1:W-:Y:S04]  /*41e50*/  STL [R1+0x115c], R6 ;  /* 0x00115c0601007387 */ /* 0x0003e80000100800 */
[----:B------:R-:W-:Y:S01]  /*41e60*/  STL [R1+0x1240], R13 ;  /* 0x0012400d01007387 */ /* 0x000fe20000100800 */
[----:B0-----:R-:W-:Y:S01]  /*41e70*/  LEA.HI.X.SX32 R12, R10, R4, 0x1, P2 ;  /* 0x000000040a0c7211 */ /* 0x001fe200010f0eff */
[----:B------:R-:W-:Y:S01]  /*41e80*/  IMAD R10, R3, 0x5, RZ ;  /* 0x00000005030a7824 */ /* 0x000fe200078e02ff */
[----:B------:R-:W-:Y:S01]  /*41e90*/  IADD3 R14, P2, R7, R2, RZ ;  /* 0x00000002070e7210 */ /* 0x000fe20007f5e0ff */
[----:B-1----:R-:W-:-:S02]  /*41ea0*/  IMAD R6, R3, 0x6, RZ ;  /* 0x0000000603067824 */ /* 0x002fc400078e02ff */
[----:B------:R0:W-:Y:S04]  /*41eb0*/  STL [R1+0x11fc], R12 ;  /* 0x0011fc0c01007387 */ /* 0x0001e80000100800 */
[----:B------:R-:W-:Y:S01]  /*41ec0*/  STL [R1+0x1270], R14 ;  /* 0x0012700e01007387 */ /* 0x000fe20000100800 */
[----:B0-----:R-:W-:Y:S02]  /*41ed0*/  LEA.HI.X.SX32 R12, R11, R4, 0x1, P6 ;  /* 0x000000040b0c7211 */ /* 0x001fe400030f0eff */
[----:B------:R-:W-:Y:S02]  /*41ee0*/  IADD3 R13, P6, R6, R2, RZ ;  /* 0x00000002060d7210 */ /* 0x000fe40007fde0ff */
[-C--:B------:R-:W-:Y:S01]  /*41ef0*/  LEA.HI.X.SX32 R11, R10, R4.reuse, 0x1, P5 ;  /* 0x000000040a0b7211 */ /* 0x080fe200028f0eff */
[----:B------:R0:W-:Y:S01]  /*41f00*/  STL [R1+0x124c], R12 ;  /* 0x00124c0c01007387 */ /* 0x0001e20000100800 */
[----:B------:R-:W-:-:S02]  /*41f10*/  LEA.HI.X.SX32 R10, R9, R4, 0x1, P0 ;  /* 0x00000004090a7211 */ /* 0x000fc400000f0eff */
[-C--:B------:R-:W-:Y:S01]  /*41f20*/  LEA.HI.X.SX32 R9, R8, R4.reuse, 0x1, P1 ;  /* 0x0000000408097211 */ /* 0x080fe200008f0eff */
[----:B------:R-:W-:Y:S01]  /*41f30*/  STL [R1+0x1288], R13 ;  /* 0x0012880d01007387 */ /* 0x000fe20000100800 */
[----:B------:R-:W-:Y:S01]  /*41f40*/  LEA.HI.X.SX32 R8, R5, R4, 0x1, P3 ;  /* 0x0000000405087211 */ /* 0x000fe200018f0eff */
[C---:B------:R-:W-:Y:S02]  /*41f50*/  IMAD.SHL.U32 R5, R3.reuse, 0x2, RZ ;  /* 0x0000000203057824 */ /* 0x040fe400078e00ff */
[----:B------:R1:W-:Y:S01]  /*41f60*/  STL [R1+0x1274], R11 ;  /* 0x0012740b01007387 */ /* 0x0003e20000100800 */
[----:B0-----:R-:W-:-:S05]  /*41f70*/  LEA R12, P5, R3, R2, 0x7 ;  /* 0x00000002030c7211 */ /* 0x001fca00078a38ff */
[----:B------:R-:W-:Y:S01]  /*41f80*/  STL [R1+0x10a0], R12 ;  /* 0x0010a00c01007387 */ /* 0x000fe20000100800 */
[----:B-1----:R-:W-:-:S03]  /*41f90*/  LEA R11, P0, R3, R2, 0x6 ;  /* 0x00000002030b7211 */ /* 0x002fc600078030ff */
[----:B------:R0:W-:Y:S04]  /*41fa0*/  STL [R1+0xf9c], R10 ;  /* 0x000f9c0a01007387 */ /* 0x0001e80000100800 */
[----:B------:R-:W-:Y:S04]  /*41fb0*/  STL [R1+0x11a0], R11 ;  /* 0x0011a00b01007387 */ /* 0x000fe80000100800 */
[----:B------:R1:W-:Y:S01]  /*41fc0*/  STL [R1+0x111c], R9 ;  /* 0x00111c0901007387 */ /* 0x0003e20000100800 */
[----:B0-----:R-:W-:-:S05]  /*41fd0*/  LEA R10, P1, R3, R2, 0x5 ;  /* 0x00000002030a7211 */ /* 0x001fca00078228ff */
[----:B------:R-:W-:Y:S01]  /*41fe0*/  STL [R1+0x1220], R10 ;  /* 0x0012200a01007387 */ /* 0x000fe20000100800 */
[----:B-1----:R-:W-:-:S03]  /*41ff0*/  LEA R9, P3, R3, R2, 0x4 ;  /* 0x0000000203097211 */ /* 0x002fc600078620ff */
[----:B------:R0:W-:Y:S04]  /*42000*/  STL [R1+0x11dc], R8 ;  /* 0x0011dc0801007387 */ /* 0x0001e80000100800 */
[----:B------:R1:W-:Y:S01]  /*42010*/  STL [R1+0x1260], R9 ;  /* 0x0012600901007387 */ /* 0x0003e20000100800 */
[----:B0-----:R-:W-:Y:S01]  /*42020*/  LEA.HI.X.SX32 R8, R7, R4, 0x1, P4 ;  /* 0x0000000407087211 */ /* 0x001fe200020f0eff */
[C---:B------:R-:W-:Y:S01]  /*42030*/  IMAD R7, R3.reuse, 0x3, RZ ;  /* 0x0000000303077824 */ /* 0x040fe200078e02ff */
[----:B-1----:R-:W-:-:S03]  /*42040*/  LEA R9, P4, R3, R2, 0x3 ;  /* 0x0000000203097211 */ /* 0x002fc600078818ff */
[----:B------:R0:W-:Y:S04]  /*42050*/  STL [R1+0x123c], R8 ;  /* 0x00123c0801007387 */ /* 0x0001e80000100800 */
[----:B------:R1:W-:Y:S01]  /*42060*/  STL [R1+0x1280], R9 ;  /* 0x0012800901007387 */ /* 0x0003e20000100800 */
[----:B0-----:R-:W-:Y:S01]  /*42070*/  LEA.HI.X.SX32 R8, R6, R4, 0x1, P2 ;  /* 0x0000000406087211 */ /* 0x001fe200010f0eff */
[----:B------:R-:W-:Y:S01]  /*42080*/  IMAD.SHL.U32 R6, R3, 0x40, RZ ;  /* 0x0000004003067824 */ /* 0x000fe200078e00ff */
[----:B-1----:R-:W-:-:S03]  /*42090*/  IADD3 R9, P2, R5, R2, RZ ;  /* 0x0000000205097210 */ /* 0x002fc60007f5e0ff */
[----:B------:R0:W-:Y:S01]  /*420a0*/  STL [R1+0x126c], R8 ;  /* 0x00126c0801007387 */ /* 0x0001e20000100800 */
[----:B------:R-:W-:-:S03]  /*420b0*/  LEA.HI.X.SX32 R6, R6, R4, 0x1, P5 ;  /* 0x0000000406067211 */ /* 0x000fc600028f0eff */
[----:B------:R1:W-:Y:S01]  /*420c0*/  STL [R1+0x1298], R9 ;  /* 0x0012980901007387 */ /* 0x0003e20000100800 */
[----:B0-----:R-:W-:Y:S02]  /*420d0*/  LEA.HI.X.SX32 R8, R7, R4, 0x1, P6 ;  /* 0x0000000407087211 */ /* 0x001fe400030f0eff */
[C---:B------:R-:W-:Y:S01]  /*420e0*/  LEA R7, P6, R3.reuse, R2, 0x2 ;  /* 0x0000000203077211 */ /* 0x040fe200078c10ff */
[----:B-1----:R-:W-:Y:S02]  /*420f0*/  IMAD.SHL.U32 R9, R3, 0x20, RZ ;  /* 0x0000002003097824 */ /* 0x002fe400078e00ff */
[----:B------:R0:W-:Y:S04]  /*42100*/  STL [R1+0x1284], R8 ;  /* 0x0012840801007387 */ /* 0x0001e80000100800 */
[----:B------:R1:W-:Y:S01]  /*42110*/  STL [R1+0x1290], R7 ;  /* 0x0012900701007387 */ /* 0x0003e20000100800 */
[----:B------:R-:W-:-:S03]  /*42120*/  LEA.HI.X.SX32 R10, R9, R4, 0x1, P0 ;  /* 0x00000004090a7211 */ /* 0x000fc600000f0eff */
[----:B------:R2:W-:Y:S01]  /*42130*/  STL [R1+0x109c], R6 ;  /* 0x00109c0601007387 */ /* 0x0005e20000100800 */
[----:B0-----:R-:W-:-:S03]  /*42140*/  IMAD.SHL.U32 R8, R3, 0x10, RZ ;  /* 0x0000001003087824 */ /* 0x001fc600078e00ff */
[----:B------:R-:W-:Y:S01]  /*42150*/  STL [R1+0x119c], R10 ;  /* 0x00119c0a01007387 */ /* 0x000fe20000100800 */
[C---:B-1----:R-:W-:Y:S01]  /*42160*/  IMAD.SHL.U32 R7, R3.reuse, 0x8, RZ ;  /* 0x0000000803077824 */ /* 0x042fe200078e00ff */
[-C--:B------:R-:W-:Y:S02]  /*42170*/  LEA.HI.X.SX32 R9, R8, R4.reuse, 0x1, P1 ;  /* 0x0000000408097211 */ /* 0x080fe400008f0eff */
[----:B------:R-:W0:Y:S01]  /*42180*/  S2R R2, SR_TID.X ;  /* 0x0000000000027919 */ /* 0x000e220000002100 */
[----:B--2---:R-:W-:Y:S01]  /*42190*/  IMAD.SHL.U32 R6, R3, 0x4, RZ ;  /* 0x0000000403067824 */ /* 0x004fe200078e00ff */
[-C--:B------:R-:W-:Y:S02]  /*421a0*/  LEA.HI.X.SX32 R8, R7, R4.reuse, 0x1, P3 ;  /* 0x0000000407087211 */ /* 0x080fe400018f0eff */
[----:B------:R-:W-:Y:S02]  /*421b0*/  STL [R1+0x121c], R9 ;  /* 0x00121c0901007387 */ /* 0x000fe40000100800 */
[----:B------:R-:W-:-:S02]  /*421c0*/  LEA.HI.X.SX32 R7, R6, R4, 0x1, P4 ;  /* 0x0000000406077211 */ /* 0x000fc400020f0eff */
[----:B------:R-:W-:Y:S01]  /*421d0*/  STL [R1+0x125c], R8 ;  /* 0x00125c0801007387 */ /* 0x000fe20000100800 */
[-C--:B------:R-:W-:Y:S02]  /*421e0*/  LEA.HI.X.SX32 R6, R3, R4.reuse, 0x1, P2 ;  /* 0x0000000403067211 */ /* 0x080fe400010f0eff */
[----:B------:R-:W-:Y:S01]  /*421f0*/  LEA.HI.X.SX32 R3, R5, R4, 0x1, P6 ;  /* 0x0000000405037211 */ /* 0x000fe200030f0eff */
[----:B------:R-:W-:Y:S04]  /*42200*/  STL [R1+0x127c], R7 ;  /* 0x00127c0701007387 */ /* 0x000fe80000100800 */
[----:B------:R-:W-:Y:S04]  /*42210*/  STL [R1+0x1294], R6 ;  /* 0x0012940601007387 */ /* 0x000fe80000100800 */
[----:B------:R-:W-:Y:S04]  /*42220*/  STL [R1+0x2cc], RZ ;  /* 0x0002ccff01007387 */ /* 0x000fe80000100800 */
[----:B------:R1:W-:Y:S01]  /*42230*/  STL [R1+0x128c], R3 ;  /* 0x00128c0301007387 */ /* 0x0003e20000100800 */
[----:B0-----:R-:W-:-:S03]  /*42240*/  LOP3.LUT R2, R2, 0x7f, RZ, 0xc0, !PT ;  /* 0x0000007f02027812 */ /* 0x001fc600078ec0ff */
[----:B------:R-:W-:Y:S02]  /*42250*/  STL [R1+0xcb0], RZ ;  /* 0x000cb0ff01007387 */ /* 0x000fe40000100800 */
[----:B------:R-:W-:Y:S02]  /*42260*/  IMAD.SHL.U32 R2, R2, 0x2, RZ ;  /* 0x0000000202027824 */ /* 0x000fe400078e00ff */
[----:B------:R-:W-:Y:S04]  /*42270*/  STL [R1+0xcb4], RZ ;  /* 0x000cb4ff01007387 */ /* 0x000fe80000100800 */
        /* <DEDUP_REMOVED lines=102> */
[----:B------:R-:W2:Y:S04]  /*428e0*/  LDL R4, [R1+0xbd8] ;  /* 0x000bd80001047983 */ /* 0x000ea80000100800 */
[----:B------:R-:W3:Y:S01]  /*428f0*/  LDL R5, [R1+0xbd0] ;  /* 0x000bd00001057983 */ /* 0x000ee20000100800 */
[----:B-1----:R-:W-:-:S02]  /*42900*/  LOP3.LUT R3, R2, 0x20, RZ, 0x3c, !PT ;  /* 0x0000002002037812 */ /* 0x002fc400078e3cff */
[C---:B------:R-:W-:Y:S01]  /*42910*/  LOP3.LUT R3, R2.reuse, 0x50, RZ, 0x3c, !PT ;  /* 0x0000005002037812 */ /* 0x040fe200078e3cff */
[----:B------:R-:W-:Y:S01]  /*42920*/  STL [R1+0x870], RZ ;  /* 0x000870ff01007387 */ /* 0x000fe20000100800 */
[C---:B------:R-:W-:Y:S02]  /*42930*/  LOP3.LUT R6, R2.reuse, 0x30, RZ, 0x3c, !PT ;  /* 0x0000003002067812 */ /* 0x040fe400078e3cff */
[C---:B------:R-:W-:Y:S01]  /*42940*/  LOP3.LUT R6, R2.reuse, 0x60, RZ, 0x3c, !PT ;  /* 0x0000006002067812 */ /* 0x040fe200078e3cff */
[----:B------:R-:W-:Y:S01]  /*42950*/  STL [R1+0x874], RZ ;  /* 0x000874ff01007387 */ /* 0x000fe20000100800 */
[C---:B------:R-:W-:Y:S02]  /*42960*/  LOP3.LUT R7, R2.reuse, 0x10, RZ, 0x3c, !PT ;  /* 0x0000001002077812 */ /* 0x040fe400078e3cff */
[C---:B------:R-:W-:Y:S01]  /*42970*/  LOP3.LUT R7, R2.reuse, 0x40, RZ, 0x3c, !PT ;  /* 0x0000004002077812 */ /* 0x040fe200078e3cff */
[----:B------:R-:W-:Y:S01]  /*42980*/  STL [R1+0x878], RZ ;  /* 0x000878ff01007387 */ /* 0x000fe20000100800 */
[----:B------:R-:W-:-:S03]  /*42990*/  LOP3.LUT R7, R2, 0x70, RZ, 0x3c, !PT ;  /* 0x0000007002077812 */ /* 0x000fc600078e3cff */
        /* <DEDUP_REMOVED lines=20> */
[----:B------:R-:W-:Y:S01]  /*42ae0*/  STL [R1+0x88c], RZ ;  /* 0x00088cff01007387 */ /* 0x000fe20000100800 */
[----:B--2---:R-:W-:-:S02]  /*42af0*/  LOP3.LUT R3, R4, 0x40, RZ, 0x3c, !PT ;  /* 0x0000004004037812 */ /* 0x004fc400078e3cff */
[----:B---3--:R-:W-:-:S03]  /*42b00*/  LOP3.LUT R6, R5, 0x20, RZ, 0x3c, !PT ;  /* 0x0000002005067812 */ /* 0x008fc600078e3cff */
[----:B------:R0:W-:Y:S01]  /*42b10*/  STL [R1+0xbd4], R3 ;  /* 0x000bd40301007387 */ /* 0x0001e20000100800 */
[----:B------:R-:W-:-:S03]  /*42b20*/  LOP3.LUT R4, R5, 0x40, RZ, 0x3c, !PT ;  /* 0x0000004005047812 */ /* 0x000fc600078e3cff */
[----:B------:R1:W-:Y:S01]  /*42b30*/  STL [R1+0x22c0], R6 ;  /* 0x0022c00601007387 */ /* 0x0003e20000100800 */
[----:B0-----:R-:W-:-:S05]  /*42b40*/  LOP3.LUT R3, R5, 0x60, RZ, 0x3c, !PT ;  /* 0x0000006005037812 */ /* 0x001fca00078e3cff */
[----:B------:R1:W-:Y:S04]  /*42b50*/  STL [R1+0x22b8], R3 ;  /* 0x0022b80301007387 */ /* 0x0003e80000100800 */
[----:B------:R1:W-:Y:S02]  /*42b60*/  STL [R1+0x22bc], R4 ;  /* 0x0022bc0401007387 */ /* 0x0003e40000100800 */
.L_x_3:
[----:B-----5:R-:W2:Y:S01]  /*42b70*/  LDL R5, [R1+0xe44] ;  /* 0x000e440001057983 */ /* 0x020ea20000100800 */
[----:B-1----:R-:W-:-:S03]  /*42b80*/  IMAD.MOV.U32 R3, RZ, RZ, -0x80 ;  /* 0xffffff80ff037424 */ /* 0x002fc600078e00ff */
[----:B0-2---:R0:W-:Y:S04]  /*42b90*/  STL [R1+0x80a4], R5 ;  /* 0x0080a40501007387 */ /* 0x0051e80000100800 */
[----:B------:R-:W2:Y:S04]  /*42ba0*/  LDL R4, [R1+0xe48] ;  /* 0x000e480001047983 */ /* 0x000ea80000100800 */
[----:B0-----:R-:W3:Y:S04]  /*42bb0*/  LDL R5, [R1+0xe9c] ;  /* 0x000e9c0001057983 */ /* 0x001ee80000100800 */
[----:B------:R-:W-:Y:S04]  /*42bc0*/  STL [R1+0x7e58], R15 ;  /* 0x007e580f01007387 */ /* 0x000fe80000100800 */
        /* <DEDUP_REMOVED lines=167> */
[----:B------:R-:W-:Y:S01]  /*43640*/  STL [R1+0x7e00], R21 ;  /* 0x007e001501007387 */ /* 0x000fe20000100800 */
[----:B---3--:R-:W-:-:S03]  /*43650*/  IMAD R3, R5, R3, c[0x0][0x180] ;  /* 0x0000600005037624 */ /* 0x008fc600078e0203 */
[----:B------:R-:W-:Y:S04]  /*43660*/  STL [R1+0x7dfc], R22 ;  /* 0x007dfc1601007387 */ /* 0x000fe80000100800 */
[----:B------:R-:W-:Y:S04]  /*43670*/  STL [R1+0x7df8], R23 ;  /* 0x007df81701007387 */ /* 0x000fe80000100800 */
[----:B------:R0:W-:Y:S04]  /*43680*/  STL [R1+0x2c64], R0 ;  /* 0x002c640001007387 */ /* 0x0001e80000100800 */
[----:B0-----:R-:W3:Y:S04]  /*43690*/  LDL R0, [R1+0x1298] ;  /* 0x0012980001007983 */ /* 0x001ee80000100800 */
[----:B------:R-:W2:Y:S01]  /*436a0*/  LDL.LU R5, [R1+0x80a4] ;  /* 0x0080a40001057983 */ /* 0x000ea20000300800 */
[----:B------:R-:W-:-:S02]  /*436b0*/  ISETP.GT.AND P0, PT, R3, RZ, PT ;  /* 0x000000ff0300720c */ /* 0x000fc40003f04270 */
[----:B------:R-:W-:-:S11]  /*436c0*/  PRMT R15, RZ, 0x7610, R15 ;  /* 0x00007610ff0f7816 */ /* 0x000fd6000000000f */
[----:B--2---:R-:W2:Y:S01]  /*436d0*/  @P0 LDG.E.U16 R15, [R4.64] ;  /* 0x00000006040f0981 */ /* 0x004ea2000c1e1500 */
[----:B------:R-:W-:Y:S02]  /*436e0*/  ISETP.GT.AND P1, PT, R3, 0x1, PT ;  /* 0x000000010300780c */ /* 0x000fe40003f24270 */
[----:B------:R-:W-:Y:S01]  /*436f0*/  PRMT R14, RZ, 0x7610, R14 ;  /* 0x00007610ff0e7816 */ /* 0x000fe2000000000e */
[----:B--2---:R0:W-:Y:S04]  /*43700*/  STL [R1+0x354], R15 ;  /* 0x0003540f01007387 */ /* 0x0041e80000100800 */
[----:B0-----:R-:W2:Y:S04]  /*43710*/  LDL.LU R15, [R1+0x80a0] ;  /* 0x0080a000010f7983 */ /* 0x001ea80000300800 */
[----:B------:R-:W4:Y:S02]  /*43720*/  LDL R5, [R1+0x1294] ;  /* 0x0012940001057983 */ /* 0x000f240000100800 */
[----:B---3--:R-:W-:-:S02]  /*43730*/  @P1 IMAD.MOV.U32 R4, RZ, RZ, R0 ;  /* 0x000000ffff041224 */ /* 0x008fc400078e0000 */
[----:B------:R-:W3:Y:S04]  /*43740*/  LDL.LU R0, [R1+0x1278] ;  /* 0x0012780001007983 */ /* 0x000ee80000300800 */
[----:B----4-:R-:W4:Y:S01]  /*43750*/  @P1 LDG.E.U16 R14, [R4.64] ;  /* 0x00000006040e1981 */ /* 0x010f22000c1e1500 */
[----:B------:R-:W-:-:S03]  /*43760*/  ISETP.GT.AND P2, PT, R3, 0x2, PT ;  /* 0x000000020300780c */ /* 0x000fc60003f44270 */
[----:B----4-:R0:W-:Y:S04]  /*43770*/  STL [R1+0x350], R14 ;  /* 0x0003500e01007387 */ /* 0x0101e80000100800 */
[----:B0-----:R-:W4:Y:S04]  /*43780*/  LDL.LU R14, [R1+0x809c] ;  /* 0x00809c00010e7983 */ /* 0x001f280000300800 */
[----:B------:R-:W3:Y:S04]  /*43790*/  LDL R4, [R1+0x128c] ;  /* 0x00128c0001047983 */ /* 0x000ee80000100800 */
[----:B------:R-:W3:Y:S01]  /*437a0*/  LDL R5, [R1+0x1290] ;  /* 0x0012900001057983 */ /* 0x000ee20000100800 */
[----:B--2---:R-:W-:-:S02]  /*437b0*/  PRMT R15, RZ, 0x7610, R15 ;  /* 0x00007610ff0f7816 */ /* 0x004fc4000000000f */
[----:B---3--:R-:W-:-:S04]  /*437c0*/  @P2 LOP3.LUT R5, R5, R4, RZ, 0x3c, !PT ;  /* 0x0000000405052212 */ /* 0x008fc800078e3cff */
[----:B------:R-:W-:-:S04]  /*437d0*/  @P2 LOP3.LUT R4, R5, R4, RZ, 0x3c, !PT ;  /* 0x0000000405042212 */ /* 0x000fc800078e3cff */
[----:B------:R-:W-:-:S05]  /*437e0*/  @P2 LOP3.LUT R5, R5, R4, RZ, 0x3c, !PT ;  /* 0x0000000405052212 */ /* 0x000fca00078e3cff */
[----:B------:R-:W2:Y:S01]  /*437f0*/  @P2 LDG.E.U16 R15, [R4.64] ;  /* 0x00000006040f2981 */ /* 0x000ea2000c1e1500 */
[----:B------:R-:W-:-:S03]  /*43800*/  ISETP.GT.AND P3, PT, R3, 0x3, PT ;  /* 0x000000030300780c */ /* 0x000fc60003f64270 */
[----:B--2---:R0:W-:Y:S04]  /*43810*/  STL [R1+0x2ac], R15 ;  /* 0x0002ac0f01007387 */ /* 0x0041e80000100800 */
[----:B0-----:R-:W2:Y:S04]  /*43820*/  LDL.LU R15, [R1+0x8098] ;  /* 0x00809800010f7983 */ /* 0x001ea80000300800 */
[----:B------:R-:W3:Y:S04]  /*43830*/  LDL R4, [R1+0x1284] ;  /* 0x0012840001047983 */ /* 0x000ee80000100800 */
[----:B------:R-:W3:Y:S01]  /*43840*/  LDL R5, [R1+0x1288] ;  /* 0x0012880001057983 */ /* 0x000ee20000100800 */
[----:B----4-:R-:W-:-:S02]  /*43850*/  PRMT R14, RZ, 0x7610, R14 ;  /* 0x00007610ff0e7816 */ /* 0x010fc4000000000e */
[----:B---3--:R-:W-:-:S04]  /*43860*/  @P3 LOP3.LUT R5, R5, R4, RZ, 0x3c, !PT ;  /* 0x0000000405053212 */ /* 0x008fc800078e3cff */
[----:B------:R-:W-:-:S04]  /*43870*/  @P3 LOP3.LUT R4, R5, R4, RZ, 0x3c, !PT ;  /* 0x0000000405043212 */ /* 0x000fc800078e3cff */
[----:B------:R-:W-:-:S05]  /*43880*/  @P3 LOP3.LUT R5, R5, R4, RZ, 0x3c, !PT ;  /* 0x0000000405053212 */ /* 0x000fca00078e3cff */
[----:B------:R-:W3:Y:S01]  /*43890*/  @P3 LDG.E.U16 R14, [R4.64] ;  /* 0x00000006040e3981 */ /* 0x000ee2000c1e1500 */
[----:B------:R-:W-:-:S03]  /*438a0*/  ISETP.GT.AND P0, PT, R3, 0x4, PT ;  /* 0x000000040300780c */ /* 0x000fc60003f04270 */
[----:B---3--:R0:W-:Y:S04]  /*438b0*/  STL [R1+0x2a8], R14 ;  /* 0x0002a80e01007387 */ /* 0x0081e80000100800 */
[----:B0-----:R-:W3:Y:S04]  /*438c0*/  LDL.LU R14, [R1+0x8094] ;  /* 0x00809400010e7983 */ /* 0x001ee80000300800 */
[----:B------:R-:W4:Y:S04]  /*438d0*/  LDL R4, [R1+0x127c] ;  /* 0x00127c0001047983 */ /* 0x000f280000100800 */
[----:B------:R-:W4:Y:S01]  /*438e0*/  LDL R5, [R1+0x1280] ;  /* 0x0012800001057983 */ /* 0x000f220000100800 */
[----:B--2---:R-:W-:-:S02]  /*438f0*/  PRMT R15, RZ, 0x7610, R15 ;  /* 0x00007610ff0f7816 */ /* 0x004fc4000000000f */
[----:B----4-:R-:W-:-:S04]  /*43900*/  @P0 LOP3.LUT R5, R5, R4, RZ, 0x3c, !PT ;  /* 0x0000000405050212 */ /* 0x010fc800078e3cff */
[----:B------:R-:W-:-:S04]  /*43910*/  @P0 LOP3.LUT R4, R5, R4, RZ, 0x3c, !PT ;  /* 0x0000000405040212 */ /* 0x000fc800078e3cff */
[----:B------:R-:W-:-:S05]  /*43920*/  @P0 LOP3.LUT R5, R5, R4, RZ, 0x3c, !PT ;  /* 0x0000000405050212 */ /* 0x000fca00078e3cff */
[----:B------:R-:W2:Y:S01]  /*43930*/  @P0 LDG.E.U16 R15, [R4.64] ;  /* 0x00000006040f0981 */ /* 0x000ea2000c1e1500 */
[----:B------:R-:W-:Y:S02]  /*43940*/  ISETP.GT.AND P1, PT, R3, 0x5, PT ;  /* 0x000000050300780c */ /* 0x000fe40003f24270 */
[----:B---3--:R-:W-:Y:S01]  /*43950*/  PRMT R14, RZ, 0x7610, R14 ;  /* 0x00007610ff0e7816 */ /* 0x008fe2000000000e */
[----:B--2---:R0:W-:Y:S04]  /*43960*/  STL [R1+0x2a4], R15 ;  /* 0x0002a40f01007387 */ /* 0x0041e80000100800 */
[----:B0-----:R-:W2:Y:S04]  /*43970*/  LDL.LU R15, [R1+0x8090] ;  /* 0x00809000010f7983 */ /* 0x001ea80000300800 */
[----:B------:R-:W3:Y:S02]  /*43980*/  LDL R5, [R1+0x1274] ;  /* 0x0012740001057983 */ /* 0x000ee40000100800 */
[----:B------:R-:W-:-:S05]  /*43990*/  @P1 IMAD.MOV.U32 R4, RZ, RZ, R0 ;  /* 0x000000ffff041224 */ /* 0x000fca00078e0000 */
[----:B---3--:R-:W3:Y:S04]  /*439a0*/  @P1 LDG.E.U16 R14, [R4.64] ;  /* 0x00000006040e1981 */ /* 0x008ee8000c1e1500 */
[----:B------:R-:W-:Y:S01]  /*439b0*/  STL [R1+0x2db8], R0 ;  /* 0x002db80001007387 */ /* 0x000fe20000100800 */
        /* <DEDUP_REMOVED lines=10> */
[----:B------:R-:W-:-:S03]  /*43a60*/  ISETP.GT.AND P3, PT, R3, 0x7, PT ;  /* 0x000000070300780c */ /* 0x000fc60003f64270 */
[----:B--2---:R0:W-:Y:S04]  /*43a70*/  STL [R1+0x29c], R15 ;  /* 0x00029c0f01007387 */ /* 0x0041e80000100800 */
[----:B0-----:R-:W2:Y:S04]  /*43a80*/  LDL.LU R15, [R1+0x8088] ;  /* 0x00808800010f7983 */ /* 0x001ea80000300800 */
[----:B------:R-:W4:Y:S04]  /*43a90*/  LDL R4, [R1+0x1264] ;  /* 0x0012640001047983 */ /* 0x000f280000100800 */
[----:B------:R-:W4:Y:S01]  /*43aa0*/  LDL R5, [R1+0x1268] ;  /* 0x0012680001057983 */ /* 0x000f220000100800 */
[----:B---3--:R-:W-:-:S02]  /*43ab0*/  PRMT R14, RZ, 0x7610, R14 ;  /* 0x00007610ff0e7816 */ /* 0x008fc4000000000e */
[----:B----4-:R-:W-:-:S04]  /*43ac0*/  @P3 LOP3.LUT R5, R5, R4, RZ, 0x3c, !PT ;  /* 0x0000000405053212 */ /* 0x010fc800078e3cff */
        /* <DEDUP_REMOVED lines=1142> */
[----:B------:R0:W3:Y:S04]  /*48230*/  @P4 LDG.E.U16 R14, [R4.64] ;  /* 0x00000006040e4981 */ /* 0x0000e8000c1e1500 */
[----:B0-----:R-:W4:Y:S01]  /*48240*/  LDL R4, [R1+0xecc] ;  /* 0x000ecc0001047983 */ /* 0x001f220000100800 */
[----:B------:R-:W-:-:S03]  /*48250*/  ISETP.GT.AND P0, PT, R3, 0x7a, PT ;  /* 0x0000007a0300780c */ /* 0x000fc60003f04270 */
[----:B---3--:R0:W-:Y:S04]  /*48260*/  STL [R1+0xd0], R14 ;  /* 0x0000d00e01007387 */ /* 0x0081e80000100800 */
[----:B------:R-:W4:Y:S01]  /*48270*/  LDL R5, [R1+0xed0] ;  /* 0x000ed00001057983 */ /* 0x000f220000100800 */
[----:B--2---:R-:W-:-:S03]  /*48280*/  PRMT R15, RZ, 0x7610, R15 ;  /* 0x00007610ff0f7816 */ /* 0x004fc6000000000f */
[----:B0-----:R-:W0:Y:S02]  /*48290*/  S2R R14, SR_TID.X ;  /* 0x00000000000e7919 */ /* 0x001e240000002100 */
[----:B----4-:R-:W-:-:S04]  /*482a0*/  @P0 LOP3.LUT R5, R5, R4, RZ, 0x3c, !PT ;  /* 0x0000000405050212 */ /* 0x010fc800078e3cff */
[----:B------:R-:W-:-:S04]  /*482b0*/  @P0 LOP3.LUT R4, R5, R4, RZ, 0x3c, !PT ;  /* 0x0000000405040212 */ /* 0x000fc800078e3cff */
[----:B------:R-:W-:-:S05]  /*482c0*/  @P0 LOP3.LUT R5, R5, R4, RZ, 0x3c, !PT ;  /* 0x0000000405050212 */ /* 0x000fca00078e3cff */
[----:B------:R-:W2:Y:S01]  /*482d0*/  @P0 LDG.E.U16 R15, [R4.64] ;  /* 0x00000006040f0981 */ /* 0x000ea2000c1e1500 */
[----:B0-----:R-:W-:-:S04]  /*482e0*/  LOP3.LUT R14, R14, 0x7f, RZ, 0xc0, !PT ;  /* 0x0000007f0e0e7812 */ /* 0x001fc800078ec0ff */
[----:B------:R-:W-:Y:S02]  /*482f0*/  ISETP.GE.AND P2, PT, R14, R3, PT ;  /* 0x000000030e00720c */ /* 0x000fe40003f46270 */
[----:B------:R-:W3:Y:S01]  /*48300*/  LDL.LU R14, [R1+0x7ebc] ;  /* 0x007ebc00010e7983 */ /* 0x000ee20000300800 */
        /* <DEDUP_REMOVED lines=25> */
[----:B------:R-:W-:-:S02]  /*484a0*/  PRMT R2, RZ, 0x7610, R2 ;  /* 0x00007610ff027816 */ /* 0x000fc40000000002 */
[----:B----4-:R-:W-:-:S04]  /*484b0*/  @P4 LOP3.LUT R5, R5, R4, RZ, 0x3c, !PT ;  /* 0x0000000405054212 */ /* 0x010fc800078e3cff */
[----:B------:R-:W-:-:S04]  /*484c0*/  @P4 LOP3.LUT R4, R5, R4, RZ, 0x3c, !PT ;  /* 0x0000000405044212 */ /* 0x000fc800078e3cff */
[----:B------:R-:W-:-:S05]  /*484d0*/  @P4 LOP3.LUT R5, R5, R4, RZ, 0x3c, !PT ;  /* 0x0000000405054212 */ /* 0x000fca00078e3cff */
[----:B------:R-:W4:Y:S01]  /*484e0*/  @P4 LDG.E.U16 R2, [R4.64] ;  /* 0x0000000604024981 */ /* 0x000f22000c1e1500 */
[----:B------:R-:W-:-:S03]  /*484f0*/  ISETP.GT.AND P5, PT, R3, 0x7e, PT ;  /* 0x0000007e0300780c */ /* 0x000fc60003fa4270 */
[----:B----4-:R0:W-:Y:S04]  /*48500*/  STL [R1+0xc0], R2 ;  /* 0x0000c00201007387 */ /* 0x0101e80000100800 */
[----:B0-----:R-:W4:Y:S04]  /*48510*/  LDL.LU R2, [R1+0x7eac] ;  /* 0x007eac0001027983 */ /* 0x001f280000300800 */
[----:B------:R-:W2:Y:S04]  /*48520*/  LDL R4, [R1+0xeac] ;  /* 0x000eac0001047983 */ /* 0x000ea80000100800 */
[----:B------:R-:W2:Y:S01]  /*48530*/  LDL R5, [R1+0xeb0] ;  /* 0x000eb00001057983 */ /* 0x000ea20000100800 */
[----:B---3--:R-:W-:-:S02]  /*48540*/  PRMT R14, RZ, 0x7610, R14 ;  /* 0x00007610ff0e7816 */ /* 0x008fc4000000000e */
[----:B--2---:R-:W-:-:S04]  /*48550*/  @P5 LOP3.LUT R5, R5, R4, RZ, 0x3c, !PT ;  /* 0x0000000405055212 */ /* 0x004fc800078e3cff */
        /* <DEDUP_REMOVED lines=8> */
[----:B------:R-:W-:-:S02]  /*485e0*/  PRMT R15, RZ, 0x7610, R15 ;  /* 0x00007610ff0f7816 */ /* 0x000fc4000000000f */
[----:B---3--:R-:W-:-:S04]  /*485f0*/  @P6 LOP3.LUT R5, R5, R4, RZ, 0x3c, !PT ;  /* 0x0000000405056212 */ /* 0x008fc800078e3cff */
[----:B------:R-:W-:-:S04]  /*48600*/  @P6 LOP3.LUT R4, R5, R4, RZ, 0x3c, !PT ;  /* 0x0000000405046212 */ /* 0x000fc800078e3cff */
[----:B------:R-:W-:-:S05]  /*48610*/  @P6 LOP3.LUT R5, R5, R4, RZ, 0x3c, !PT ;  /* 0x0000000405056212 */ /* 0x000fca00078e3cff */
[----:B------:R-:W3:Y:S01]  /*48620*/  @P6 LDG.E.U16 R15, [R4.64] ;  /* 0x00000006040f6981 */ /* 0x000ee2000c1e1500 */
[----:B----4-:R-:W-:-:S03]  /*48630*/  PRMT R2, RZ, 0x7610, R2 ;  /* 0x00007610ff027816 */ /* 0x010fc60000000002 */
[----:B------:R-:W-:Y:S06]  /*48640*/  BAR.SYNC.DEFER_BLOCKING 0x0 ;  /* 0x0000000000007b1d */ /* 0x000fec0000010000 */
[----:B---3--:R0:W-:Y:S04]  /*48650*/  STL [R1+0xb8], R15 ;  /* 0x0000b80f01007387 */ /* 0x0081e80000100800 */
[----:B0-----:R-:W3:Y:S04]  /*48660*/  LDL.LU R15, [R1+0x7ea4] ;  /* 0x007ea400010f7983 */ /* 0x001ee80000300800 */
[----:B------:R-:W4:Y:S04]  /*48670*/  LDL R4, [R1+0x12b4] ;  /* 0x0012b40001047983 */ /* 0x000f280000100800 */
[----:B------:R-:W4:Y:S02]  /*48680*/  LDL R5, [R1+0x2188] ;  /* 0x0021880001057983 */ /* 0x000f240000100800 */
[----:B----4-:R-:W-:-:S04]  /*48690*/  @!P2 LOP3.LUT R5, R5, R4, RZ, 0x3c, !PT ;  /* 0x000000040505a212 */ /* 0x010fc800078e3cff */
[----:B------:R-:W-:-:S04]  /*486a0*/  @!P2 LOP3.LUT R4, R5, R4, RZ, 0x3c, !PT ;  /* 0x000000040504a212 */ /* 0x000fc800078e3cff */
[----:B------:R-:W-:-:S05]  /*486b0*/  @!P2 LOP3.LUT R5, R5, R4, RZ, 0x3c, !PT ;  /* 0x000000040505a212 */ /* 0x000fca00078e3cff */
[----:B------:R-:W4:Y:S04]  /*486c0*/  @!P2 LDG.E.U16 R2, [R4.64] ;  /* 0x000000060402a981 */ /* 0x000f28000c1e1500 */
[----:B----4-:R0:W-:Y:S04]  /*486d0*/  STL [R1+0xb4], R2 ;  /* 0x0000b40201007387 */ /* 0x0101e80000100800 */
[----:B0-----:R-:W4:Y:S04]  /*486e0*/  LDL.LU R2, [R1+0x7ea0] ;  /* 0x007ea00001027983 */ /* 0x001f280000300800 */
[----:B------:R-:W3:Y:S04]  /*486f0*/  LDL R4, [R1+0x2164] ;  /* 0x0021640001047983 */ /* 0x000ee80000100800 */
[----:B------:R-:W3:Y:S01]  /*48700*/  LDL R5, [R1+0x2168] ;  /* 0x0021680001057983 */ /* 0x000ee20000100800 */
[----:B--2---:R-:W-:-:S02]  /*48710*/  PRMT R14, RZ, 0x7610, R14 ;  /* 0x00007610ff0e7816 */ /* 0x004fc4000000000e */
[----:B---3--:R-:W-:-:S04]  /*48720*/  @!P2 LOP3.LUT R5, R5, R4, RZ, 0x3c, !PT ;  /* 0x000000040505a212 */ /* 0x008fc800078e3cff */
[----:B------:R-:W-:-:S04]  /*48730*/  @!P2 LOP3.LUT R4, R5, R4, RZ, 0x3c, !PT ;  /* 0x000000040504a212 */ /* 0x000fc800078e3cff */
[----:B------:R-:W-:-:S05]  /*48740*/  @!P2 LOP3.LUT R5, R5, R4, RZ, 0x3c, !PT ;  /* 0x000000040505a212 */ /* 0x000fca00078e3cff */
[----:B------:R-:W2:Y:S04]  /*48750*/  @!P2 LDG.E.U16 R14, [R4.64] ;  /* 0x00000006040ea981 */ /* 0x000ea8000c1e1500 */
[----:B--2---:R0:W-:Y:S04]  /*48760*/  STL [R1+0xb0], R14 ;  /* 0x0000b00e01007387 */ /* 0x0041e80000100800 */
[----:B0-----:R-:W2:Y:S04]  /*48770*/  LDL.LU R14, [R1+0x7e9c] ;  /* 0x007e9c00010e7983 */ /* 0x001ea80000300800 */
[----:B------:R-:W3:Y:S04]  /*48780*/  LDL R4, [R1+0x2124] ;  /* 0x0021240001047983 */ /* 0x000ee80000100800 */
[----:B------:R-:W3:Y:S01]  /*48790*/  LDL R5, [R1+0x2128] ;  /* 0x0021280001057983 */ /* 0x000ee20000100800 */
[----:B------:R-:W-:-:S02]  /*487a0*/  PRMT R15, RZ, 0x7610, R15 ;  /* 0x00007610ff0f7816 */ /* 0x000fc4000000000f */
[----:B---3--:R-:W-:-:S04]  /*487b0*/  @!P2 LOP3.LUT R5, R5, R4, RZ, 0x3c, !PT ;  /* 0x000000040505a212 */ /* 0x008fc800078e3cff */
[----:B------:R-:W-:-:S04]  /*487c0*/  @!P2 LOP3.LUT R4, R5, R4, RZ, 0x3c, !PT ;  /* 0x000000040504a212 */ /* 0x000fc800078e3cff */
[----:B------:R-:W-:-:S05]  /*487d0*/  @!P2 LOP3.LUT R5, R5, R4, RZ, 0x3c, !PT ;  /* 0x000000040505a212 */ /* 0x000fca00078e3cff */
[----:B------:R-:W3:Y:S04]  /*487e0*/  @!P2 LDG.E.U16 R15, [R4.64] ;  /* 0x00000006040fa981 */ /* 0x000ee8000c1e1500 */
[----:B---3--:R0:W-:Y:S04]  /*487f0*/  STL [R1+0xac], R15 ;  /* 0x0000ac0f01007387 */ /* 0x0081e80000100800 */
[----:B0-----:R-:W3:Y:S04]  /*48800*/  LDL.LU R15, [R1+0x7e98] ;  /* 0x007e9800010f7983 */ /* 0x001ee80000300800 */
        /* <DEDUP_REMOVED lines=155> */
[----:B----4-:R-:W-:-:S02]  /*491c0*/  PRMT R2, RZ, 0x7610, R2 ;  /* 0x00007610ff027816 */ /* 0x010fc40000000002 */
[----:B---3--:R-:W-:-:S04]  /*491d0*/  @!P2 LOP3.LUT R5, R5, R4, RZ, 0x3c, !PT ;  /* 0x000000040505a212 */ /* 0x008fc800078e3cff */
[----:B------:R-:W-:-:S04]  /*491e0*/  @!P2 LOP3.LUT R4, R5, R4, RZ, 0x3c, !PT ;  /* 0x000000040504a212 */ /* 0x000fc800078e3cff */
[----:B------:R-:W-:-:S05]  /*491f0*/  @!P2 LOP3.LUT R5, R5, R4, RZ, 0x3c, !PT ;  /* 0x000000040505a212 */ /* 0x000fca00078e3cff */
[----:B------:R-:W3:Y:S04]  /*49200*/  @!P2 LDG.E.U16 R2, [R4.64] ;  /* 0x000000060402a981 */ /* 0x000ee8000c1e1500 */
[----:B---3--:R0:W-:Y:S04]  /*49210*/  STL [R1+0x64], R2 ;  /* 0x0000640201007387 */ /* 0x0081e80000100800 */
[----:B0-----:R-:W3:Y:S04]  /*49220*/  LDL.LU R2, [R1+0x7e50] ;  /* 0x007e500001027983 */ /* 0x001ee80000300800 */
[----:B------:R-:W4:Y:S04]  /*49230*/  LDL R4, [R1+0x1c64] ;  /* 0x001c640001047983 */ /* 0x000f280000100800 */
[----:B------:R-:W4:Y:S01]  /*49240*/  LDL R5, [R1+0x1c68] ;  /* 0x001c680001057983 */ /* 0x000f220000100800 */
[----:B------:R-:W-:-:S02]  /*49250*/  PRMT R29, RZ, 0x7610, R29 ;  /* 0x00007610ff1d7816 */ /* 0x000fc4000000001d */
[----:B----4-:R-:W-:-:S04]  /*49260*/  @!P2 LOP3.LUT R5, R5, R4, RZ, 0x3c, !PT ;  /* 0x000000040505a212 */ /* 0x010fc800078e3cff */
[----:B------:R-:W-:-:S04]  /*49270*/  @!P2 LOP3.LUT R4, R5, R4, RZ, 0x3c, !PT ;  /* 0x000000040504a212 */ /* 0x000fc800078e3cff */
[----:B------:R-:W-:-:S05]  /*49280*/  @!P2 LOP3.LUT R5, R5, R4, RZ, 0x3c, !PT ;  /* 0x000000040505a212 */ /* 0x000fca00078e3cff */
[----:B------:R-:W4:Y:S04]  /*49290*/  @!P2 LDG.E.U16 R29, [R4.64] ;  /* 0x00000006041da981 */ /* 0x000f28000c1e1500 */
[----:B----4-:R0:W-:Y:S04]  /*492a0*/  STL [R1+0x60], R29 ;  /* 0x0000601d01007387 */ /* 0x0101e80000100800 */
[----:B0-----:R-:W4:Y:S04]  /*492b0*/  LDL.LU R29, [R1+0x7e4c] ;  /* 0x007e4c00011d7983 */ /* 0x001f280000300800 */
[----:B------:R-:W2:Y:S04]  /*492c0*/  LDL R4, [R1+0x1c24] ;  /* 0x001c240001047983 */ /* 0x000ea80000100800 */
[----:B------:R-:W2:Y:S01]  /*492d0*/  LDL R5, [R1+0x1c28] ;  /* 0x001c280001057983 */ /* 0x000ea20000100800 */
[----:B------:R-:W-:-:S02]  /*492e0*/  PRMT R28, RZ, 0x7610, R28 ;  /* 0x00007610ff1c7816 */ /* 0x000fc4000000001c */
[----:B--2---:R-:W-:-:S04]  /*492f0*/  @!P2 LOP3.LUT R5, R5, R4, RZ, 0x3c, !PT ;  /* 0x000000040505a212 */ /* 0x004fc800078e3cff */
[----:B------:R-:W-:-:S04]  /*49300*/  @!P2 LOP3.LUT R4, R5, R4, RZ, 0x3c, !PT ;  /* 0x000000040504a212 */ /* 0x000fc800078e3cff */
[----:B------:R-:W-:-:S05]  /*49310*/  @!P2 LOP3.LUT R5, R5, R4, RZ, 0x3c, !PT ;  /* 0x000000040505a212 */ /* 0x000fca00078e3cff */
[----:B------:R-:W2:Y:S04]  /*49320*/  @!P2 LDG.E.U16 R28, [R4.64] ;  /* 0x00000006041ca981 */ /* 0x000ea8000c1e1500 */
[----:B--2---:R0:W-:Y:S04]  /*49330*/  STL [R1+0x5c], R28 ;  /* 0x00005c1c01007387 */ /* 0x0041e80000100800 */
[----:B0-----:R-:W2:Y:S04]  /*49340*/  LDL.LU R28, [R1+0x7e48] ;  /* 0x007e4800011c7983 */ /* 0x001ea80000300800 */
        /* <DEDUP_REMOVED lines=53> */
[----:B0-----:R-:W2:Y:S01]  /*496a0*/  LDL.LU R13, [R1+0x7e30] ;  /* 0x007e3000010d7983 */ /* 0x001ea20000300800 */
[----:B------:R-:W2:Y:S02]  /*496b0*/  LDL R4, [R1+0x1a64] ;  /* 0x001a640001047983 */ /* 0x000ea40000100800 */
        /* <DEDUP_REMOVED lines=50> */
[----:B------:R0:W2:Y:S04]  /*499e0*/  @!P2 LDG.E.U16 R15, [R4.64] ;  /* 0x00000006040fa981 */ /* 0x0000a8000c1e1500 */
[----:B0-----:R-:W2:Y:S04]  /*499f0*/  LDL R4, [R1+0x18e4] ;  /* 0x0018e40001047983 */ /* 0x001ea80000100800 */
[----:B------:R-:W2:Y:S01]  /*49a00*/  LDL R5, [R1+0x18e8] ;  /* 0x0018e80001057983 */ /* 0x000ea20000100800 */
[----:B------:R-:W-:Y:S02]  /*49a10*/  PRMT R7, RZ, 0x7610, R7 ;  /* 0x00007610ff077816 */ /* 0x000fe40000000007 */
[----:B--2---:R-:W-:-:S04]  /*49a20*/  @!P2 LOP3.LUT R5, R5, R4, RZ, 0x3c, !PT ;  /* 0x000000040505a212 */ /* 0x004fc800078e3cff */
[----:B------:R-:W-:-:S04]  /*49a30*/  @!P2 LOP3.LUT R4, R5, R4, RZ, 0x3c, !PT ;  /* 0x000000040504a212 */ /* 0x000fc800078e3cff */
[----:B------:R-:W-:-:S05]  /*49a40*/  @!P2 LOP3.LUT R5, R5, R4, RZ, 0x3c, !PT ;  /* 0x000000040505a212 */ /* 0x000fca00078e3cff */
[----:B------:R-:W2:Y:S04]  /*49a50*/  @!P2 LDG.E.U16 R7, [R4.64] ;  /* 0x000000060407a981 */ /* 0x000ea8000c1e1500 */
[----:B------:R0:W-:Y:S04]  /*49a60*/  STL [R1+0x2c], R15 ;  /* 0x00002c0f01007387 */ /* 0x0001e80000100800 */
[----:B0-----:R-:W3:Y:S04]  /*49a70*/  LDL R15, [R1+0x17a8] ;  /* 0x0017a800010f7983 */ /* 0x001ee80000100800 */
        /* <DEDUP_REMOVED lines=35> */
[----:B------:R-:W2:Y:S01]  /*49cb0*/  @!P2 LDG.E.U16 R17, [R4.64] ;  /* 0x000000060411a981 */ /* 0x000ea2000c1e1500 */
[----:B------:R-:W-:-:S03]  /*49cc0*/  PRMT R14, RZ, 0x7610, R14 ;  /* 0x00007610ff0e7816 */ /* 0x000fc6000000000e */
[----:B--2---:R0:W-:Y:S04]  /*49cd0*/  STL [R1+0x18], R17 ;  /* 0x0000181101007387 */ /* 0x0041e80000100800 */
[----:B0-----:R-:W2:Y:S01]  /*49ce0*/  LDL.LU R17, [R1+0x7e08] ;  /* 0x007e080001117983 */ /* 0x001ea20000300800 */
[----:B------:R-:W2:Y:S02]  /*49cf0*/  LDL R5, [R1+0x17a4] ;  /* 0x0017a40001057983 */ /* 0x000ea40000100800 */
[----:B---3--:R-:W-:Y:S01]  /*49d00*/  @!P2 IMAD.MOV.U32 R4, RZ, RZ, R15 ;  /* 0x000000ffff04a224 */ /* 0x008fe200078e000f */
[----:B------:R-:W-:Y:S01]  /*49d10*/  PRMT R19, RZ, 0x7610, R19 ;  /* 0x00007610ff137816 */ /* 0x000fe20000000013 */
[----:B------:R-:W3:Y:S04]  /*49d20*/  LDL R15, [R1+0x1624] ;  /* 0x00162400010f7983 */ /* 0x000ee80000100800 */
[----:B--2---:R0:W2:Y:S04]  /*49d30*/  @!P2 LDG.E.U16 R14, [R4.64] ;  /* 0x00000006040ea981 */ /* 0x0040a8000c1e1500 */
[----:B0-----:R-:W2:Y:S04]  /*49d40*/  LDL R4, [R1+0x1764] ;  /* 0x0017640001047983 */ /* 0x001ea80000100800 */
[----:B------:R-:W2:Y:S02]  /*49d50*/  LDL R5, [R1+0x1768] ;  /* 0x0017680001057983 */ /* 0x000ea40000100800 */
        /* <DEDUP_REMOVED lines=41> */
[----:B------:R3:W2:Y:S01]  /*49ff0*/  @!P2 LDG.E.U16 R2, [R4.64] ;  /* 0x000000060402a981 */ /* 0x0006a2000c1e1500 */
[----:B----4-:R-:W-:Y:S01]  /*4a000*/  PRMT R29, RZ, 0x7610, R29 ;  /* 0x00007610ff1d7816 */ /* 0x010fe2000000001d */
[----:B---3--:R-:W-:Y:S02]  /*4a010*/  @!P2 IMAD.MOV.U32 R4, RZ, RZ, R14 ;  /* 0x000000ffff04a224 */ /* 0x008fe400078e000e */
[----:B------:R-:W-:-:S05]  /*4a020*/  @!P2 IMAD.MOV.U32 R5, RZ, RZ, R15 ;  /* 0x000000ffff05a224 */ /* 0x000fca00078e000f */
[----:B------:R0:W3:Y:S04]  /*4a030*/  @!P2 LDG.E.U16 R29, [R4.64] ;  /* 0x00000006041da981 */ /* 0x0000e8000c1e1500 */
[----:B--2---:R-:W-:Y:S01]  /*4a040*/  STL [R1], R2 ;  /* 0x0000000201007387 */ /* 0x004fe20000100800 */
[----:B0-----:R-:W2:Y:S02]  /*4a050*/  LDL R4, [R1+0x15e4] ;  /* 0x0015e40001047983 */ /* 0x001ea40000100800 */
[----:B------:R-:W2:Y:S01]  /*4a060*/  LDL R5, [R1+0x15e8] ;  /* 0x0015e80001057983 */ /* 0x000ea20000100800 */
[----:B------:R-:W-:Y:S01]  /*4a070*/  PRMT R28, RZ, 0x7610, R28 ;  /* 0x00007610ff1c7816 */ /* 0x000fe2000000001c */
[----:B------:R-:W4:Y:S04]  /*4a080*/  LDL R15, [R1+0x1524] ;  /* 0x00152400010f7983 */ /* 0x000f280000100800 */
[----:B------:R-:W4:Y:S04]  /*4a090*/  LDL R14, [R1+0x1528] ;  /* 0x00152800010e7983 */ /* 0x000f280000100800 */
[----:B---3--:R0:W-:Y:S01]  /*4a0a0*/  STL [R1+0x7d5c], R29 ;  /* 0x007d5c1d01007387 */ /* 0x0081e20000100800 */
[----:B------:R-:W-:-:S03]  /*4a0b0*/  PRMT R27, RZ, 0x7610, R27 ;  /* 0x00007610ff1b7816 */ /* 0x000fc6000000001b */
[----:B0-----:R-:W3:Y:S01]  /*4a0c0*/  LDL R29, [R1+0x14e8] ;  /* 0x0014e800011d7983 */ /* 0x001ee20000100800 */
[----:B--2---:R-:W-:-:S04]  /*4a0d0*/  @!P2 LOP3.LUT R5, R5, R4, RZ, 0x3c, !PT ;  /* 0x000000040505a212 */ /* 0x004fc800078e3cff */
[----:B------:R-:W-:-:S04]  /*4a0e0*/  @!P2 LOP3.LUT R4, R5, R4, RZ, 0x3c, !PT ;  /* 0x000000040504a212 */ /* 0x000fc800078e3cff */
[----:B------:R-:W-:-:S05]  /*4a0f0*/  @!P2 LOP3.LUT R5, R5, R4, RZ, 0x3c, !PT ;  /* 0x000000040505a212 */ /* 0x000fca00078e3cff */
[----:B------:R0:W2:Y:S04]  /*4a100*/  @!P2 LDG.E.U16 R28, [R4.64] ;  /* 0x00000006041ca981 */ /* 0x0000a8000c1e1500 */
[----:B0-----:R-:W2:Y:S04]  /*4a110*/  LDL R4, [R1+0x15a4] ;  /* 0x0015a40001047983 */ /* 0x001ea80000100800 */
[----:B------:R-:W2:Y:S02]  /*4a120*/  LDL R5, [R1+0x15a8] ;  /* 0x0015a80001057983 */ /* 0x000ea40000100800 */
[----:B--2---:R-:W-:-:S04]  /*4a130*/  @!P2 LOP3.LUT R5, R5, R4, RZ, 0x3c, !PT ;  /* 0x000000040505a212 */ /* 0x004fc800078e3cff */
[----:B------:R-:W-:-:S04]  /*4a140*/  @!P2 LOP3.LUT R4, R5, R4, RZ, 0x3c, !PT ;  /* 0x000000040504a212 */ /* 0x000fc800078e3cff */
[----:B------:R-:W-:Y:S01]  /*4a150*/  @!P2 LOP3.LUT R5, R5, R4, RZ, 0x3c, !PT ;  /* 0x000000040505a212 */ /* 0x000fe200078e3cff */
[----:B------:R0:W-:Y:S04]  /*4a160*/  STL [R1+0x7d60], R28 ;  /* 0x007d601c01007387 */ /* 0x0001e80000100800 */
[----:B------:R1:W2:Y:S01]  /*4a170*/  @!P2 LDG.E.U16 R27, [R4.64] ;  /* 0x00000006041ba981 */ /* 0x0002a2000c1e1500 */
[----:B------:R-:W-:-:S03]  /*4a180*/  PRMT R26, RZ, 0x7610, R26 ;  /* 0x00007610ff1a7816 */ /* 0x000fc6000000001a */
[----:B0-----:R-:W2:Y:S04]  /*4a190*/  LDL R28, [R1+0x14e4] ;  /* 0x0014e400011c7983 */ /* 0x001ea80000100800 */
[----:B-1----:R-:W2:Y:S04]  /*4a1a0*/  LDL R4, [R1+0x1564] ;  /* 0x0015640001047983 */ /* 0x002ea80000100800 */
[----:B------:R-:W2:Y:S02]  /*4a1b0*/  LDL R5, [R1+0x1568] ;  /* 0x0015680001057983 */ /* 0x000ea40000100800 */
[----:B--2---:R-:W-:-:S04]  /*4a1c0*/  @!P2 LOP3.LUT R5, R5, R4, RZ, 0x3c, !PT ;  /* 0x000000040505a212 */ /* 0x004fc800078e3cff */
[----:B------:R-:W-:-:S04]  /*4a1d0*/  @!P2 LOP3.LUT R4, R5, R4, RZ, 0x3c, !PT ;  /* 0x000000040504a212 */ /* 0x000fc800078e3cff */
[----:B------:R-:W-:-:S05]  /*4a1e0*/  @!P2 LOP3.LUT R5, R5, R4, RZ, 0x3c, !PT ;  /* 0x000000040505a212 */ /* 0x000fca00078e3cff */
[----:B------:R4:W2:Y:S01]  /*4a1f0*/  @!P2 LDG.E.U16 R26, [R4.64] ;  /* 0x00000006041aa981 */ /* 0x0008a2000c1e1500 */
[----:B------:R-:W-:Y:S02]  /*4a200*/  PRMT R25, RZ, 0x7610, R25 ;  /* 0x00007610ff197816 */ /* 0x000fe40000000019 */
[----:B------:R-:W-:Y:S01]  /*4a210*/  PRMT R24, RZ, 0x7610, R24 ;  /* 0x00007610ff187816 */ /* 0x000fe20000000018 */
[----:B----4-:R-:W-:Y:S02]  /*4a220*/  @!P2 IMAD.MOV.U32 R4, RZ, RZ, R14 ;  /* 0x000000ffff04a224 */ /* 0x010fe400078e000e */
[----:B------:R-:W-:Y:S01]  /*4a230*/  @!P2 IMAD.MOV.U32 R5, RZ, RZ, R15 ;  /* 0x000000ffff05a224 */ /* 0x000fe200078e000f */
[----:B------:R0:W-:Y:S04]  /*4a240*/  STL [R1+0x7d64], R27 ;  /* 0x007d641b01007387 */ /* 0x0001e80000100800 */
[----:B------:R3:W4:Y:S04]  /*4a250*/  @!P2 LDG.E.U16 R25, [R4.64] ;  /* 0x000000060419a981 */ /* 0x000728000c1e1500 */
[----:B0-----:R-:W4:Y:S01]  /*4a260*/  LDL R27, [R1+0x14a8] ;  /* 0x0014a800011b7983 */ /* 0x001f220000100800 */
[----:B---3--:R-:W-:-:S02]  /*4a270*/  @!P2 IMAD.MOV.U32 R4, RZ, RZ, R29 ;  /* 0x000000ffff04a224 */ /* 0x008fc400078e001d */
[----:B------:R-:W-:-:S05]  /*4a280*/  @!P2 IMAD.MOV.U32 R5, RZ, RZ, R28 ;  /* 0x000000ffff05a224 */ /* 0x000fca00078e001c */
[----:B------:R0:W3:Y:S04]  /*4a290*/  @!P2 LDG.E.U16 R24, [R4.64] ;  /* 0x000000060418a981 */ /* 0x0000e8000c1e1500 */
[----:B--2---:R1:W-:Y:S01]  /*4a2a0*/  STL [R1+0x7d68], R26 ;  /* 0x007d681a01007387 */ /* 0x0043e20000100800 */
[----:B------:R-:W2:Y:S02]  /*4a2b0*/  LDL R15, [R1+0x1464] ;  /* 0x00146400010f7983 */ /* 0x000ea40000100800 */
[----:B------:R-:W2:Y:S01]  /*4a2c0*/  LDL R14, [R1+0x1468] ;  /* 0x00146800010e7983 */ /* 0x000ea20000100800 */
[----:B-1----:R-:W2:Y:S04]  /*4a2d0*/  LDL R26, [R1+0x14a4] ;  /* 0x0014a400011a7983 */ /* 0x002ea80000100800 */
[----:B----4-:R1:W-:Y:S01]  /*4a2e0*/  STL [R1+0x7d6c], R25 ;  /* 0x007d6c1901007387 */ /* 0x0103e20000100800 */
[----:B------:R-:W4:Y:S02]  /*4a2f0*/  LDL R29, [R1+0x1424] ;  /* 0x00142400011d7983 */ /* 0x000f240000100800 */
[----:B------:R-:W4:Y:S02]  /*4a300*/  LDL R28, [R1+0x1428] ;  /* 0x00142800011c7983 */ /* 0x000f240000100800 */
[----:B0-----:R-:W-:Y:S01]  /*4a310*/  @!P2 IMAD.MOV.U32 R4, RZ, RZ, R27 ;  /* 0x000000ffff04a224 */ /* 0x001fe200078e001b */
[----:B---3--:R0:W-:Y:S01]  /*4a320*/  STL [R1+0x7d70], R24 ;  /* 0x007d701801007387 */ /* 0x0081e20000100800 */
[----:B------:R-:W3:Y:S01]  /*4a330*/  LDL R27, [R1+0x13e4] ;  /* 0x0013e400011b7983 */ /* 0x000ee20000100800 */
[----:B------:R-:W-:-:S02]  /*4a340*/  PRMT R20, RZ, 0x7610, R20 ;  /* 0x00007610ff147816 */ /* 0x000fc40000000014 */
[----:B------:R-:W-:Y:S02]  /*4a350*/  PRMT R13, RZ, 0x7610, R13 ;  /* 0x00007610ff0d7816 */ /* 0x000fe4000000000d */
[----:B------:R-:W-:Y:S02]  /*4a360*/  PRMT R12, RZ, 0x7610, R12 ;  /* 0x00007610ff0c7816 */ /* 0x000fe4000000000c */
[----:B------:R-:W-:Y:S01]  /*4a370*/  PRMT R11, RZ, 0x7610, R11 ;  /* 0x00007610ff0b7816 */ /* 0x000fe2000000000b */
[----:B-1----:R-:W3:Y:S04]  /*4a380*/  LDL R25, [R1+0x13a4] ;  /* 0x0013a40001197983 */ /* 0x002ee80000100800 */
[----:B0-----:R-:W3:Y:S01]  /*4a390*/  LDL R24, [R1+0x13a8] ;  /* 0x0013a80001187983 */ /* 0x001ee20000100800 */
[----:B--2---:R-:W-:-:S03]  /*4a3a0*/  @!P2 IMAD.MOV.U32 R5, RZ, RZ, R26 ;  /* 0x000000ffff05a224 */ /* 0x004fc600078e001a */
[----:B------:R-:W2:Y:S04]  /*4a3b0*/  LDL R26, [R1+0x13e8] ;  /* 0x0013e800011a7983 */ /* 0x000ea80000100800 */
[----:B------:R0:W2:Y:S02]  /*4a3c0*/  @!P2 LDG.E.U16 R20, [R4.64] ;  /* 0x000000060414a981 */ /* 0x0000a4000c1e1500 */
[----:B0-----:R-:W-:Y:S02]  /*4a3d0*/  @!P2 IMAD.MOV.U32 R4, RZ, RZ, R14 ;  /* 0x000000ffff04a224 */ /* 0x001fe400078e000e */
[----:B------:R-:W-:-:S05]  /*4a3e0*/  @!P2 IMAD.MOV.U32 R5, RZ, RZ, R15 ;  /* 0x000000ffff05a224 */ /* 0x000fca00078e000f */
[----:B------:R4:W2:Y:S02]  /*4a3f0*/  @!P2 LDG.E.U16 R13, [R4.64] ;  /* 0x00000006040da981 */ /* 0x0008a4000c1e1500 */
[----:B----4-:R-:W-:Y:S02]  /*4a400*/  @!P2 IMAD.MOV.U32 R4, RZ, RZ, R28 ;  /* 0x000000ffff04a224 */ /* 0x010fe400078e001c */
[----:B------:R-:W-:-:S05]  /*4a410*/  @!P2 IMAD.MOV.U32 R5, RZ, RZ, R29 ;  /* 0x000000ffff05a224 */ /* 0x000fca00078e001d */
[----:B------:R3:W4:Y:S02]  /*4a420*/  @!P2 LDG.E.U16 R12, [R4.64] ;  /* 0x00000006040ca981 */ /* 0x000724000c1e1500 */
[----:B---3--:R-:W-:Y:S02]  /*4a430*/  @!P2 IMAD.MOV.U32 R5, RZ, RZ, R27 ;  /* 0x000000ffff05a224 */ /* 0x008fe400078e001b */
[----:B--2---:R-:W-:-:S05]  /*4a440*/  @!P2 IMAD.MOV.U32 R4, RZ, RZ, R26 ;  /* 0x000000ffff04a224 */ /* 0x004fca00078e001a */
[----:B------:R0:W2:Y:S04]  /*4a450*/  @!P2 LDG.E.U16 R11, [R4.64] ;  /* 0x00000006040ba981 */ /* 0x0000a8000c1e1500 */
[----:B------:R1:W-:Y:S01]  /*4a460*/  STL [R1+0x7d74], R20 ;  /* 0x007d741401007387 */ /* 0x0003e20000100800 */
[----:B------:R-:W3:Y:S02]  /*4a470*/  LDL R15, [R1+0x1364] ;  /* 0x00136400010f7983 */ /* 0x000ee40000100800 */
[----:B------:R-:W3:Y:S01]  /*4a480*/  LDL R14, [R1+0x1368] ;  /* 0x00136800010e7983 */ /* 0x000ee20000100800 */
[----:B------:R4:W-:Y:S04]  /*4a490*/  STL [R1+0x7d78], R13 ;  /* 0x007d780d01007387 */ /* 0x0009e80000100800 */
[----:B-1----:R-:W3:Y:S01]  /*4a4a0*/  LDL R20, [R1+0x1324] ;  /* 0x0013240001147983 */ /* 0x002ee20000100800 */
[----:B0-----:R-:W-:-:S02]  /*4a4b0*/  @!P2 IMAD.MOV.U32 R4, RZ, RZ, R24 ;  /* 0x000000ffff04a224 */ /* 0x001fc400078e0018 */
[----:B------:R-:W-:Y:S01]  /*4a4c0*/  @!P2 IMAD.MOV.U32 R5, RZ, RZ, R25 ;  /* 0x000000ffff05a224 */ /* 0x000fe200078e0019 */
[----:B----4-:R-:W4:Y:S04]  /*4a4d0*/  LDL R13, [R1+0x1328] ;  /* 0x00132800010d7983 */ /* 0x010f280000100800 */
[----:B------:R0:W-:Y:S01]  /*4a4e0*/  STL [R1+0x7d7c], R12 ;  /* 0x007d7c0c01007387 */ /* 0x0001e20000100800 */
[----:B------:R-:W-:Y:S02]  /*4a4f0*/  PRMT R10, RZ, 0x7610, R10 ;  /* 0x00007610ff0a7816 */ /* 0x000fe4000000000a */
[----:B------:R-:W-:-:S04]  /*4a500*/  PRMT R9, RZ, 0x7610, R9 ;  /* 0x00007610ff097816 */ /* 0x000fc80000000009 */
[----:B------:R3:W4:Y:S04]  /*4a510*/  @!P2 LDG.E.U16 R10, [R4.64] ;  /* 0x00000006040aa981 */ /* 0x000728000c1e1500 */
[----:B--2---:R1:W-:Y:S01]  /*4a520*/  STL [R1+0x7d80], R11 ;  /* 0x007d800b01007387 */ /* 0x0043e20000100800 */
[----:B------:R-:W2:Y:S02]  /*4a530*/  LDL R25, [R1+0x12e4] ;  /* 0x0012e40001197983 */ /* 0x000ea40000100800 */
[----:B------:R-:W2:Y:S02]  /*4a540*/  LDL R24, [R1+0x12e8] ;  /* 0x0012e80001187983 */ /* 0x000ea40000100800 */
[----:B---3--:R-:W-:Y:S02]  /*4a550*/  @!P2 IMAD.MOV.U32 R4, RZ, RZ, R14 ;  /* 0x000000ffff04a224 */ /* 0x008fe400078e000e */
[----:B------:R-:W-:-:S05]  /*4a560*/  @!P2 IMAD.MOV.U32 R5, RZ, RZ, R15 ;  /* 0x000000ffff05a224 */ /* 0x000fca00078e000f */
[----:B------:R3:W2:Y:S01]  /*4a570*/  @!P2 LDG.E.U16 R9, [R4.64] ;  /* 0x000000060409a981 */ /* 0x0006a2000c1e1500 */
[----:B------:R-:W-:Y:S02]  /*4a580*/  PRMT R8, RZ, 0x7610, R8 ;  /* 0x00007610ff087816 */ /* 0x000fe40000000008 */
[----:B------:R-:W-:Y:S01]  /*4a590*/  PRMT R7, RZ, 0x7610, R7 ;  /* 0x00007610ff077816 */ /* 0x000fe20000000007 */
[----:B---3--:R-:W-:Y:S02]  /*4a5a0*/  @!P2 IMAD.MOV.U32 R5, RZ, RZ, R20 ;  /* 0x000000ffff05a224 */ /* 0x008fe400078e0014 */
[----:B----4-:R-:W-:-:S05]  /*4a5b0*/  @!P2 IMAD.MOV.U32 R4, RZ, RZ, R13 ;  /* 0x000000ffff04a224 */ /* 0x010fca00078e000d */
[----:B------:R2:W3:Y:S04]  /*4a5c0*/  @!P2 LDG.E.U16 R8, [R4.64] ;  /* 0x000000060408a981 */ /* 0x0004e8000c1e1500 */
[----:B------:R2:W-:Y:S01]  /*4a5d0*/  STL [R1+0x7d84], R10 ;  /* 0x007d840a01007387 */ /* 0x0005e20000100800 */
[----:B------:R-:W2:Y:S02]  /*4a5e0*/  LDL R15, [R1+0x12bc] ;  /* 0x0012bc00010f7983 */ /* 0x000ea40000100800 */
[----:B------:R-:W2:Y:S02]  /*4a5f0*/  LDL R14, [R1+0x21b8] ;  /* 0x0021b800010e7983 */ /* 0x000ea40000100800 */
[----:B--2---:R-:W-:Y:S02]  /*4a600*/  @!P2 IMAD.MOV.U32 R5, RZ, RZ, R25 ;  /* 0x000000ffff05a224 */ /* 0x004fe400078e0019 */
[----:B------:R-:W-:-:S05]  /*4a610*/  @!P2 IMAD.MOV.U32 R4, RZ, RZ, R24 ;  /* 0x000000ffff04a224 */ /* 0x000fca00078e0018 */
[----:B------:R2:W4:Y:S04]  /*4a620*/  @!P2 LDG.E.U16 R7, [R4.64] ;  /* 0x000000060407a981 */ /* 0x000528000c1e1500 */
[----:B------:R2:W-:Y:S01]  /*4a630*/  STL [R1+0x7d88], R9 ;  /* 0x007d880901007387 */ /* 0x0005e20000100800 */
[----:B------:R-:W4:Y:S02]  /*4a640*/  LDL R20, [R1+0x21bc] ;  /* 0x0021bc0001147983 */ /* 0x000f240000100800 */
[----:B------:R-:W4:Y:S02]  /*4a650*/  LDL R13, [R1+0x21f8] ;  /* 0x0021f800010d7983 */ /* 0x000f240000100800 */
[----:B0-----:R-:W4:Y:S01]  /*4a660*/  LDL R12, [R1+0x21fc] ;  /* 0x0021fc00010c7983 */ /* 0x001f220000100800 */
[----:B-1----:R-:W4:Y:S01]  /*4a670*/  LDL R11, [R1+0x2238] ;  /* 0x00223800010b7983 */ /* 0x002f220000100800 */
[----:B------:R-:W-:-:S03]  /*4a680*/  PRMT R6, RZ, 0x7610, R6 ;  /* 0x00007610ff067816 */ /* 0x000fc60000000006 */
[----:B---3--:R0:W-:Y:S01]  /*4a690*/  STL [R1+0x7d8c], R8 ;  /* 0x007d8c0801007387 */ /* 0x0081e20000100800 */
[----:B--2---:R-:W3:Y:S02]  /*4a6a0*/  LDL R10, [R1+0x223c] ;  /* 0x00223c00010a7983 */ /* 0x004ee40000100800 */
[----:B------:R-:W3:Y:S01]  /*4a6b0*/  LDL R9, [R1+0x2278] ;  /* 0x0022780001097983 */ /* 0x000ee20000100800 */
[----:B------:R-:W-:Y:S01]  /*4a6c0*/  PRMT R5, RZ, 0x7610, R5 ;  /* 0x00007610ff057816 */ /* 0x000fe20000000005 */
[----:B------:R1:W3:Y:S04]  /*4a6d0*/  @!P2 LDG.E.U16 R6, [R14.64] ;  /* 0x000000060e06a981 */ /* 0x0002e8000c1e1500 */
[----:B----4-:R4:W-:Y:S01]  /*4a6e0*/  STL [R1+0x7d90], R7 ;  /* 0x007d900701007387 */ /* 0x0109e20000100800 */
[----:B0-----:R-:W2:Y:S03]  /*4a6f0*/  LDL R8, [R1+0xea0] ;  /* 0x000ea00001087983 */ /* 0x001ea60000100800 */
[----:B----4-:R-:W4:Y:S01]  /*4a700*/  LDL R7, [R1+0x12b0] ;  /* 0x0012b00001077983 */ /* 0x010f220000100800 */
[----:B-1----:R-:W-:-:S02]  /*4a710*/  @!P2 IMAD.MOV.U32 R14, RZ, RZ, R13 ;  /* 0x000000ffff0ea224 */ /* 0x002fc400078e000d */
[----:B------:R-:W-:-:S05]  /*4a720*/  @!P2 IMAD.MOV.U32 R15, RZ, RZ, R20 ;  /* 0x000000ffff0fa224 */ /* 0x000fca00078e0014 */
[----:B------:R0:W4:Y:S01]  /*4a730*/  @!P2 LDG.E.U16 R5, [R14.64] ;  /* 0x000000060e05a981 */ /* 0x000122000c1e1500 */
[----:B------:R-:W-:Y:S02]  /*4a740*/  PRMT R4, RZ, 0x7610, R4 ;  /* 0x00007610ff047816 */ /* 0x000fe40000000004 */
[----:B------:R-:W-:Y:S01]  /*4a750*/  PRMT R3, RZ, 0x7610, R3 ;  /* 0x00007610ff037816 */ /* 0x000fe20000000003 */
[----:B0-----:R-:W-:Y:S02]  /*4a760*/  @!P2 IMAD.MOV.U32 R14, RZ, RZ, R11 ;  /* 0x000000ffff0ea224 */ /* 0x001fe400078e000b */
[----:B------:R-:W-:-:S05]  /*4a770*/  @!P2 IMAD.MOV.U32 R15, RZ, RZ, R12 ;  /* 0x000000ffff0fa224 */ /* 0x000fca00078e000c */
[----:B------:R3:W4:Y:S01]  /*4a780*/  @!P2 LDG.E.U16 R4, [R14.64] ;  /* 0x000000060e04a981 */ /* 0x000722000c1e1500 */
[----:B------:R-:W-:Y:S01]  /*4a790*/  PRMT R18, RZ, 0x7610, R18 ;  /* 0x00007610ff127816 */ /* 0x000fe20000000012 */
[----:B---3--:R-:W-:Y:S02]  /*4a7a0*/  @!P2 IMAD.MOV.U32 R14, RZ, RZ, R9 ;  /* 0x000000ffff0ea224 */ /* 0x008fe400078e0009 */
[----:B------:R-:W-:-:S05]  /*4a7b0*/  @!P2 IMAD.MOV.U32 R15, RZ, RZ, R10 ;  /* 0x000000ffff0fa224 */ /* 0x000fca00078e000a */
[----:B------:R2:W3:Y:S04]  /*4a7c0*/  @!P2 LDG.E.U16 R3, [R14.64] ;  /* 0x000000060e03a981 */ /* 0x0004e8000c1e1500 */
[----:B------:R0:W-:Y:S01]  /*4a7d0*/  STL [R1+0x7d94], R6 ;  /* 0x007d940601007387 */ /* 0x0001e20000100800 */
[----:B--2---:R-:W-:Y:S02]  /*4a7e0*/  @!P2 IMAD.MOV.U32 R15, RZ, RZ, R8 ;  /* 0x000000ffff0fa224 */ /* 0x004fe400078e0008 */
[----:B----4-:R-:W-:-:S05]  /*4a7f0*/  @!P2 IMAD.MOV.U32 R14, RZ, RZ, R7 ;  /* 0x000000ffff0ea224 */ /* 0x010fca00078e0007 */
[----:B------:R-:W2:Y:S04]  /*4a800*/  @!P2 LDG.E.U16 R18, [R14.64] ;  /* 0x000000060e12a981 */ /* 0x000ea8000c1e1500 */
[----:B------:R1:W-:Y:S01]  /*4a810*/  STL [R1+0x7d98], R5 ;  /* 0x007d980501007387 */ /* 0x0003e20000100800 */
[----:B0-----:R-:W4:Y:S03]  /*4a820*/  LDL R6, [R1+0x215c] ;  /* 0x00215c0001067983 */ /* 0x001f260000100800 */
[----:B-1----:R-:W4:Y:S04]  /*4a830*/  LDL R5, [R1+0x2160] ;  /* 0x0021600001057983 */ /* 0x002f280000100800 */
[----:B------:R0:W-:Y:S01]  /*4a840*/  STL [R1+0x7d9c], R4 ;  /* 0x007d9c0401007387 */ /* 0x0001e20000100800 */
[----:B------:R-:W4:Y:S03]  /*4a850*/  LDL R13, [R1+0x211c] ;  /* 0x00211c00010d7983 */ /* 0x000f260000100800 */
[----:B0-----:R-:W4:Y:S04]  /*4a860*/  LDL R4, [R1+0x2120] ;  /* 0x0021200001047983 */ /* 0x001f280000100800 */
[----:B---3--:R0:W-:Y:S01]  /*4a870*/  STL [R1+0x7da0], R3 ;  /* 0x007da00301007387 */ /* 0x0081e20000100800 */
[----:B------:R-:W3:Y:S02]  /*4a880*/  LDL R12, [R1+0x20dc] ;  /* 0x0020dc00010c7983 */ /* 0x000ee40000100800 */
[----:B------:R-:W3:Y:S02]  /*4a890*/  LDL R11, [R1+0x20e0] ;  /* 0x0020e000010b7983 */ /* 0x000ee40000100800 */
[----:B------:R-:W3:Y:S01]  /*4a8a0*/  LDL R9, [R1+0x20a0] ;  /* 0x0020a00001097983 */ /* 0x000ee20000100800 */
[----:B------:R-:W-:Y:S01]  /*4a8b0*/  PRMT R16, RZ, 0x7610, R16 ;  /* 0x00007610ff107816 */ /* 0x000fe20000000010 */
[----:B--2---:R-:W-:Y:S01]  /*4a8c0*/  STL [R1+0x7da4], R18 ;  /* 0x007da41201007387 */ /* 0x004fe20000100800 */
[----:B------:R-:W2:Y:S02]  /*4a8d0*/  LDL R10, [R1+0x209c] ;  /* 0x00209c00010a7983 */ /* 0x000ea40000100800 */
[----:B------:R-:W2:Y:S02]  /*4a8e0*/  LDL R8, [R1+0x205c] ;  /* 0x00205c0001087983 */ /* 0x000ea40000100800 */
[----:B------:R-:W2:Y:S02]  /*4a8f0*/  LDL R7, [R1+0x2060] ;  /* 0x0020600001077983 */ /* 0x000ea40000100800 */
[----:B----4-:R-:W-:-:S02]  /*4a900*/  @!P2 IMAD.MOV.U32 R15, RZ, RZ, R6 ;  /* 0x000000ffff0fa224 */ /* 0x010fc400078e0006 */
[----:B------:R-:W4:Y:S01]  /*4a910*/  LDL R6, [R1+0x201c] ;  /* 0x00201c0001067983 */ /* 0x000f220000100800 */
[----:B------:R-:W-:-:S03]  /*4a920*/  @!P2 IMAD.MOV.U32 R14, RZ, RZ, R5 ;  /* 0x000000ffff0ea224 */ /* 0x000fc600078e0005 */
[----:B------:R-:W4:Y:S04]  /*4a930*/  LDL R5, [R1+0x2020] ;  /* 0x0020200001057983 */ /* 0x000f280000100800 */
[----:B------:R1:W4:Y:S01]  /*4a940*/  @!P2 LDG.E.U16 R16, [R14.64] ;  /* 0x000000060e10a981 */ /* 0x000322000c1e1500 */
[----:B------:R-:W-:Y:S02]  /*4a950*/  PRMT R17, RZ, 0x7610, R17 ;  /* 0x00007610ff117816 */ /* 0x000fe40000000011 */
[----:B------:R-:W-:Y:S01]  /*4a960*/  PRMT R19, RZ, 0x7610, R19 ;  /* 0x00007610ff137816 */ /* 0x000fe20000000013 */
[----:B-1----:R-:W-:Y:S02]  /*4a970*/  @!P2 IMAD.MOV.U32 R15, RZ, RZ, R13 ;  /* 0x000000ffff0fa224 */ /* 0x002fe400078e000d */
[----:B------:R-:W-:-:S05]  /*4a980*/  @!P2 IMAD.MOV.U32 R14, RZ, RZ, R4 ;  /* 0x000000ffff0ea224 */ /* 0x000fca00078e0004 */
[----:B------:R3:W4:Y:S01]  /*4a990*/  @!P2 LDG.E.U16 R17, [R14.64] ;  /* 0x000000060e11a981 */ /* 0x000722000c1e1500 */
[----:B------:R-:W-:Y:S01]  /*4a9a0*/  PRMT R21, RZ, 0x7610, R21 ;  /* 0x00007610ff157816 */ /* 0x000fe20000000015 */
[----:B---3--:R-:W-:Y:S02]  /*4a9b0*/  @!P2 IMAD.MOV.U32 R14, RZ, RZ, R11 ;  /* 0x000000ffff0ea224 */ /* 0x008fe400078e000b */
[----:B------:R-:W-:-:S05]  /*4a9c0*/  @!P2 IMAD.MOV.U32 R15, RZ, RZ, R12 ;  /* 0x000000ffff0fa224 */ /* 0x000fca00078e000c */
[----:B------:R1:W3:Y:S01]  /*4a9d0*/  @!P2 LDG.E.U16 R19, [R14.64] ;  /* 0x000000060e13a981 */ /* 0x0002e2000c1e1500 */
[----:B------:R-:W-:Y:S01]  /*4a9e0*/  PRMT R22, RZ, 0x7610, R22 ;  /* 0x00007610ff167816 */ /* 0x000fe20000000016 */
[----:B-1----:R-:W-:Y:S01]  /*4a9f0*/  @!P2 IMAD.MOV.U32 R14, RZ, RZ, R9 ;  /* 0x000000ffff0ea224 */ /* 0x002fe200078e0009 */
[----:B------:R-:W-:Y:S01]  /*4aa00*/  PRMT R23, RZ, 0x7610, R23 ;  /* 0x00007610ff177816 */ /* 0x000fe20000000017 */
[----:B--2---:R-:W-:-:S05]  /*4aa10*/  @!P2 IMAD.MOV.U32 R15, RZ, RZ, R10 ;  /* 0x000000ffff0fa224 */ /* 0x004fca00078e000a */
[----:B------:R1:W2:Y:S02]  /*4aa20*/  @!P2 LDG.E.U16 R21, [R14.64] ;  /* 0x000000060e15a981 */ /* 0x0002a4000c1e1500 */
[----:B-1----:R-:W-:Y:S02]  /*4aa30*/  @!P2 IMAD.MOV.U32 R14, RZ, RZ, R7 ;  /* 0x000000ffff0ea224 */ /* 0x002fe400078e0007 */
[----:B------:R-:W-:-:S05]  /*4aa40*/  @!P2 IMAD.MOV.U32 R15, RZ, RZ, R8 ;  /* 0x000000ffff0fa224 */ /* 0x000fca00078e0008 */
[----:B------:R1:W2:Y:S04]  /*4aa50*/  @!P2 LDG.E.U16 R22, [R14.64] ;  /* 0x000000060e16a981 */ /* 0x0002a8000c1e1500 */
[----:B----4-:R4:W-:Y:S01]  /*4aa60*/  STL [R1+0x7da8], R16 ;  /* 0x007da81001007387 */ /* 0x0109e20000100800 */
[----:B0-----:R-:W4:Y:S02]  /*4aa70*/  LDL R3, [R1+0x227c] ;  /* 0x00227c0001037983 */ /* 0x001f240000100800 */
[----:B------:R-:W4:Y:S02]  /*4aa80*/  LDL R4, [R1+0x2274] ;  /* 0x0022740001047983 */ /* 0x000f240000100800 */
[----:B-1----:R-:W-:Y:S02]  /*4aa90*/  @!P2 IMAD.MOV.U32 R14, RZ, RZ, R5 ;  /* 0x000000ffff0ea224 */ /* 0x002fe400078e0005 */
[----:B------:R-:W-:-:S05]  /*4aaa0*/  @!P2 IMAD.MOV.U32 R15, RZ, RZ, R6 ;  /* 0x000000ffff0fa224 */ /* 0x000fca00078e0006 */
[----:B------:R4:W4:Y:S04]  /*4aab0*/  @!P2 LDG.E.U16 R23, [R14.64] ;  /* 0x000000060e17a981 */ /* 0x000928000c1e1500 */
[----:B------:R-:W-:Y:S04]  /*4aac0*/  STL [R1+0x7dac], R17 ;  /* 0x007dac1101007387 */ /* 0x000fe80000100800 */
[----:B---3--:R-:W-:Y:S01]  /*4aad0*/  STL [R1+0x7db0], R19 ;  /* 0x007db01301007387 */ /* 0x008fe20000100800 */
[----:B------:R-:W-:-:S03]  /*4aae0*/  PRMT R0, RZ, 0x7610, R0 ;  /* 0x00007610ff007816 */ /* 0x000fc60000000000 */
[----:B--2---:R-:W-:Y:S04]  /*4aaf0*/  STL [R1+0x7db4], R21 ;  /* 0x007db41501007387 */ /* 0x004fe80000100800 */
[----:B------:R-:W-:Y:S01]  /*4ab00*/  STL [R1+0x7db8], R22 ;  /* 0x007db81601007387 */ /* 0x000fe20000100800 */
[----:B----4-:R-:W-:Y:S02]  /*4ab10*/  @!P2 IMAD.MOV.U32 R14, RZ, RZ, R3 ;  /* 0x000000ffff0ea224 */ /* 0x010fe400078e0003 */
[----:B------:R-:W-:-:S05]  /*4ab20*/  @!P2 IMAD.MOV.U32 R15, RZ, RZ, R4 ;  /* 0x000000ffff0fa224 */ /* 0x000fca00078e0004 */
[----:B------:R-:W2:Y:S04]  /*4ab30*/  @!P2 LDG.E.U16 R0, [R14.64] ;  /* 0x000000060e00a981 */ /* 0x000ea8000c1e1500 */
[----:B------:R-:W-:Y:S01]  /*4ab40*/  STL [R1+0x7dbc], R23 ;  /* 0x007dbc1701007387 */ /* 0x000fe20000100800 */
[----:B------:R-:W3:Y:S02]  /*4ab50*/  LDL.LU R16, [R1+0x354] ;  /* 0x0003540001107983 */ /* 0x000ee40000300800 */
[----:B------:R-:W4:Y:S02]  /*4ab60*/  LDL.LU R29, [R1+0x294] ;  /* 0x00029400011d7983 */ /* 0x000f240000300800 */
        /* <DEDUP_REMOVED lines=18> */
[----:B------:R-:W-:Y:S02]  /*4ac90*/  STL [R1+0x7748], R14 ;  /* 0x0077480e01007387 */ /* 0x000fe40000100800 */
[----:B------:R-:W-:Y:S02]  /*4aca0*/  STL [R1+0x774c], R14 ;  /* 0x00774c0e01007387 */ /* 0x000fe40000100800 */
[----:B------:R-:W-:Y:S01]  /*4acb0*/  STL [R1+0x7750], R14 ;  /* 0x0077500e01007387 */ /* 0x000fe20000100800 */
[----:B------:R-:W-:Y:S01]  /*4acc0*/  STL [R1+0x7754], R14 ;  /* 0x0077540e01007387 */ /* 0x000fe20000100800 */
        /* <DEDUP_REMOVED lines=360> */
[----:B------:R-:W-:Y:S03]  /*4c350*/  STL [R1+0x7c50], R15 ;  /* 0x007c500f01007387 */ /* 0x000fe60000100800 */
[----:B------:R-:W0:Y:S01]  /*4c360*/  S2R R2, SR_TID.X ;  /* 0x0000000000027919 */ /* 0x000e220000002100 */
        /* <DEDUP_REMOVED lines=24> */
[----:B0-----:R-:W-:Y:S01]  /*4c4f0*/  LOP3.LUT R2, R2, 0x7f, RZ, 0xc0, !PT ;  /* 0x0000007f02027812 */ /* 0x001fe200078ec0ff */
[----:B------:R-:W-:Y:S02]  /*4c500*/  STL [R1+0x7d18], R15 ;  /* 0x007d180f01007387 */ /* 0x000fe40000100800 */
[----:B------:R-:W-:Y:S01]  /*4c510*/  STL [R1+0x7d20], R15 ;  /* 0x007d200f01007387 */ /* 0x000fe20000100800 */
[----:B------:R-:W-:Y:S01]  /*4c520*/  STL [R1+0x7d28], R15 ;  /* 0x007d280f01007387 */ /* 0x000fe20000100800 */
[----:B------:R-:W-:Y:S02]  /*4c530*/  STL [R1+0x7d30], R15 ;  /* 0x007d300f01007387 */ /* 0x000fe40000100800 */
[----:B------:R-:W-:Y:S02]  /*4c540*/  STL [R1+0x7d38], R15 ;  /* 0x007d380f01007387 */ /* 0x000fe40000100800 */
[----:B------:R-:W-:Y:S01]  /*4c550*/  IMAD.SHL.U32 R2, R2, 0x2, RZ ;  /* 0x0000000202027824 */ /* 0x000fe200078e00ff */
[----:B------:R-:W-:Y:S01]  /*4c560*/  STL [R1+0x7d40], R15 ;  /* 0x007d400f01007387 */ /* 0x000fe20000100800 */
[----:B------:R-:W-:Y:S02]  /*4c570*/  STL [R1+0x7d48], R15 ;  /* 0x007d480f01007387 */ /* 0x000fe40000100800 */
[----:B------:R-:W-:Y:S02]  /*4c580*/  STL [R1+0x7d50], R15 ;  /* 0x007d500f01007387 */ /* 0x000fe40000100800 */
[----:B------:R-:W-:Y:S01]  /*4c590*/  STL [R1+0x7d58], R15 ;  /* 0x007d580f01007387 */ /* 0x000fe20000100800 */
[----:B--2---:R-:W-:Y:S01]  /*4c5a0*/  STL [R1+0x7660], R0 ;  /* 0x0076600001007387 */ /* 0x004fe20000100800 */
[----:B------:R-:W-:Y:S03]  /*4c5b0*/  STL [R1+0x7dc4], R0 ;  /* 0x007dc40001007387 */ /* 0x000fe60000100800 */
[----:B----4-:R0:W-:Y:S04]  /*4c5c0*/  STS.U16 [R2+0x20800], R29 ;  /* 0x0208001d02007388 */ /* 0x0101e80000000400 */
[----:B0-----:R-:W2:Y:S04]  /*4c5d0*/  LDL.LU R29, [R1+0x230] ;  /* 0x00023000011d7983 */ /* 0x001ea80000300800 */
[----:B------:R0:W-:Y:S04]  /*4c5e0*/  STS.U16 [R2+0x21000], R28 ;  /* 0x0210001c02007388 */ /* 0x0001e80000000400 */
[----:B---3--:R-:W-:Y:S04]  /*4c5f0*/  STS.U16 [R2+0x20000], R16 ;  /* 0x0200001002007388 */ /* 0x008fe80000000400 */
[----:B------:R-:W-:Y:S04]  /*4c600*/  STS.U16 [R2+0x21800], R18 ;  /* 0x0218001202007388 */ /* 0x000fe80000000400 */
[----:B------:R-:W-:Y:S04]  /*4c610*/  STS.U16 [R2+0x22000], R3 ;  /* 0x0220000302007388 */ /* 0x000fe80000000400 */
[----:B------:R-:W-:Y:S04]  /*4c620*/  STS.U16 [R2+0x22800], R4 ;  /* 0x0228000402007388 */ /* 0x000fe80000000400 */
[----:B------:R-:W-:Y:S04]  /*4c630*/  STS.U16 [R2+0x23000], R5 ;  /* 0x0230000502007388 */ /* 0x000fe80000000400 */
[----:B------:R-:W-:Y:S04]  /*4c640*/  STS.U16 [R2+0x23800], R6 ;  /* 0x0238000602007388 */ /* 0x000fe80000000400 */
[----:B------:R-:W-:Y:S04]  /*4c650*/  STS.U16 [R2+0x24000], R7 ;  /* 0x0240000702007388 */ /* 0x000fe80000000400 */
[----:B0-----:R-:W3:Y:S04]  /*4c660*/  LDL.LU R28, [R1+0x210] ;  /* 0x00021000011c7983 */ /* 0x001ee80000300800 */
[----:B------:R-:W-:Y:S04]  /*4c670*/  STS.U16 [R2+0x24800], R8 ;  /* 0x0248000802007388 */ /* 0x000fe80000000400 */
[----:B------:R-:W-:Y:S04]  /*4c680*/  STS.U16 [R2+0x25000], R9 ;  /* 0x0250000902007388 */ /* 0x000fe80000000400 */
[----:B------:R-:W-:Y:S04]  /*4c690*/  STS.U16 [R2+0x25800], R10 ;  /* 0x0258000a02007388 */ /* 0x000fe80000000400 */
[----:B------:R-:W-:Y:S01]  /*4c6a0*/  STS.U16 [R2+0x26000], R11 ;  /* 0x0260000b02007388 */ /* 0x000fe20000000400 */
[----:B------:R-:W-:-:S03]  /*4c6b0*/  LOP3.LUT R15, R2, 0x10, RZ, 0x3c, !PT ;  /* 0x00000010020f7812 */ /* 0x000fc600078e3cff */
[----:B------:R-:W-:Y:S04]  /*4c6c0*/  STS.U16 [R2+0x26800], R12 ;  /* 0x0268000c02007388 */ /* 0x000fe80000000400 */
[----:B------:R-:W-:Y:S04]  /*4c6d0*/  STS.U16 [R2+0x27000], R13 ;  /* 0x0270000d02007388 */ /* 0x000fe80000000400 */
[----:B------:R0:W-:Y:S04]  /*4c6e0*/  STS.U16 [R2+0x27800], R20 ;  /* 0x0278001402007388 */ /* 0x0001e80000000400 */
[----:B0-----:R-:W4:Y:S01]  /*4c6f0*/  LDL.LU R2, [R1+0x1f0] ;  /* 0x0001f00001027983 */ /* 0x001f220000300800 */
[----:B------:R-:W4:Y:S02]  /*4c700*/  LDL.LU R0, [R1+0x1d0] ;  /* 0x0001d00001007983 */ /* 0x000f240000300800 */
[----:B------:R-:W4:Y:S02]  /*4c710*/  LDL.LU R14, [R1+0x1b0] ;  /* 0x0001b000010e7983 */ /* 0x000f240000300800 */
[----:B------:R-:W4:Y:S01]  /*4c720*/  LDL.LU R23, [R1+0x190] ;  /* 0x0001900001177983 */ /* 0x000f220000300800 */
[----:B------:R-:W4:Y:S04]  /*4c730*/  LDL.LU R22, [R1+0x170] ;  /* 0x0001700001167983 */ /* 0x000f280000300800 */
[----:B------:R-:W-:Y:S01]  /*4c740*/  STS.U16 [R15+0x20100], R24 ;  /* 0x020100180f007388 */ /* 0x000fe20000000400 */
[----:B------:R-:W4:Y:S02]  /*4c750*/  LDL.LU R21, [R1+0x150] ;  /* 0x0001500001157983 */ /* 0x000f240000300800 */
[----:B------:R-:W-:Y:S02]  /*4c760*/  STS.U16 [R15+0x20900], R25 ;  /* 0x020900190f007388 */ /* 0x000fe40000000400 */
[----:B------:R-:W4:Y:S01]  /*4c770*/  LDL.LU R19, [R1+0x130] ;  /* 0x0001300001137983 */ /* 0x000f220000300800 */
[----:B------:R-:W-:Y:S04]  /*4c780*/  STS.U16 [R15+0x21100], R26 ;  /* 0x0211001a0f007388 */ /* 0x000fe80000000400 */
[----:B------:R-:W4:Y:S01]  /*4c790*/  LDL.LU R17, [R1+0x110] ;  /* 0x0001100001117983 */ /* 0x000f220000300800 */
[----:B------:R-:W-:Y:S02]  /*4c7a0*/  STS.U16 [R15+0x21900], R27 ;  /* 0x0219001b0f007388 */ /* 0x000fe40000000400 */
[----:B------:R-:W4:Y:S02]  /*4c7b0*/  LDL.LU R16, [R1+0xf0] ;  /* 0x0000f00001107983 */ /* 0x000f240000300800 */
[----:B------:R-:W4:Y:S01]  /*4c7c0*/  LDL.LU R18, [R1+0xd0] ;  /* 0x0000d00001127983 */ /* 0x000f220000300800 */
[----:B--2---:R0:W-:Y:S04]  /*4c7d0*/  STS.U16 [R15+0x22100], R29 ;  /* 0x0221001d0f007388 */ /* 0x0041e80000000400 */
[----:B0-----:R-:W2:Y:S04]  /*4c7e0*/  LDL.LU R29, [R1+0x2ac] ;  /* 0x0002ac00011d7983 */ /* 0x001ea80000300800 */
[----:B---3--:R-:W-:Y:S01]  /*4c7f0*/  STS.U16 [R15+0x22900], R28 ;  /* 0x0229001c0f007388 */ /* 0x008fe20000000400 */
        /* <DEDUP_REMOVED lines=15> */
[----:B----4-:R0:W-:Y:S04]  /*4c8f0*/  STS.U16 [R15+0x23100], R2 ;  /* 0x023100020f007388 */ /* 0x0101e80000000400 */
[----:B------:R-:W4:Y:S04]  /*4c900*/  LDL.LU R27, [R1+0x2a8] ;  /* 0x0002a800011b7983 */ /* 0x000f280000300800 */
[----:B0-----:R-:W0:Y:S01]  /*4c910*/  S2R R2, SR_TID.X ;  /* 0x0000000000027919 */ /* 0x001e220000002100 */
[----:B------:R1:W-:Y:S02]  /*4c920*/  STS.U16 [R15+0x23900], R0 ;  /* 0x023900000f007388 */ /* 0x0003e40000000400 */
[----:B------:R0:W-:Y:S02]  /*4c930*/  STS.U16 [R15+0x24100], R14 ;  /* 0x0241000e0f007388 */ /* 0x0001e40000000400 */
[----:B------:R-:W-:Y:S01]  /*4c940*/  STS.U16 [R15+0x24900], R23 ;  /* 0x024900170f007388 */ /* 0x000fe20000000400 */
[----:B------:R-:W-:Y:S01]  /*4c950*/  STS.U16 [R15+0x25100], R22 ;  /* 0x025100160f007388 */ /* 0x000fe20000000400 */
[----:B------:R-:W-:Y:S02]  /*4c960*/  STS.U16 [R15+0x25900], R21 ;  /* 0x025900150f007388 */ /* 0x000fe40000000400 */
[----:B------:R-:W-:Y:S02]  /*4c970*/  STS.U16 [R15+0x26100], R19 ;  /* 0x026100130f007388 */ /* 0x000fe40000000400 */
[----:B------:R-:W-:Y:S01]  /*4c980*/  STS.U16 [R15+0x26900], R17 ;  /* 0x026900110f007388 */ /* 0x000fe20000000400 */
[----:B------:R-:W-:Y:S04]  /*4c990*/  STS.U16 [R15+0x27100], R16 ;  /* 0x027100100f007388 */ /* 0x000fe80000000400 */
[----:B------:R-:W3:Y:S01]  /*4c9a0*/  LDL.LU R28, [R1+0x288] ;  /* 0x00028800011c7983 */ /* 0x000ee20000300800 */
[----:B------:R-:W-:Y:S01]  /*4c9b0*/  STS.U16 [R15+0x27900], R18 ;  /* 0x027900120f007388 */ /* 0x000fe20000000400 */
[----:B0-----:R-:W-:-:S05]  /*4c9c0*/  LOP3.LUT R2, R2, 0x7f, RZ, 0xc0, !PT ;  /* 0x0000007f02027812 */ /* 0x001fca00078ec0ff */
[----:B------:R-:W-:-:S05]  /*4c9d0*/  IMAD.SHL.U32 R2, R2, 0x2, RZ ;  /* 0x0000000202027824 */ /* 0x000fca00078e00ff */
[C---:B-1----:R-:W-:Y:S01]  /*4c9e0*/  LOP3.LUT R0, R2.reuse, 0x20, RZ, 0x3c, !PT ;  /* 0x0000002002007812 */ /* 0x042fe200078e3cff */
[----:B------:R-:W-:Y:S01]  /*4c9f0*/  STL [R1+0x7dc8], R15 ;  /* 0x007dc80f01007387 */ /* 0x000fe20000100800 */
[----:B------:R-:W-:-:S03]  /*4ca00*/  LOP3.LUT R14, R2, 0x30, RZ, 0x3c, !PT ;  /* 0x00000030020e7812 */ /* 0x000fc600078e3cff */
[----:B--2---:R0:W-:Y:S04]  /*4ca10*/  STS.U16 [R0+0x20200], R29 ;  /* 0x0202001d00007388 */ /* 0x0041e80000000400 */
[----:B0-----:R-:W2:Y:S01]  /*4ca20*/  LDL.LU R29, [R1+0x268] ;  /* 0x00026800011d7983 */ /* 0x001ea20000300800 */
[----:B------:R-:W2:Y:S03]  /*4ca30*/  LDL.LU R2, [R1+0x208] ;  /* 0x0002080001027983 */ /* 0x000ea60000300800 */
[----:B--2---:R0:W-:Y:S04]  /*4ca40*/  STL [R1+0x7df0], R2 ;  /* 0x007df00201007387 */ /* 0x0041e80000100800 */
[----:B0-----:R-:W2:Y:S01]  /*4ca50*/  LDL.LU R2, [R1+0x228] ;  /* 0x0002280001027983 */ /* 0x001ea20000300800 */
[----:B---3--:R-:W-:Y:S02]  /*4ca60*/  STS.U16 [R0+0x20a00], R3 ;  /* 0x020a000300007388 */ /* 0x008fe40000000400 */
[----:B------:R-:W-:Y:S02]  /*4ca70*/  STS.U16 [R0+0x21200], R4 ;  /* 0x0212000400007388 */ /* 0x000fe40000000400 */
[----:B------:R-:W-:Y:S01]  /*4ca80*/  STS.U16 [R0+0x21a00], R5 ;  /* 0x021a000500007388 */ /* 0x000fe20000000400 */
[----:B------:R-:W-:Y:S01]  /*4ca90*/  STS.U16 [R0+0x22200], R6 ;  /* 0x0222000600007388 */ /* 0x000fe20000000400 */
[----:B------:R-:W-:Y:S02]  /*4caa0*/  STS.U16 [R0+0x22a00], R7 ;  /* 0x022a000700007388 */ /* 0x000fe40000000400 */
        /* <DEDUP_REMOVED lines=10> */
[----:B--2---:R0:W-:Y:S04]  /*4cb50*/  STL [R1+0x7df4], R2 ;  /* 0x007df40201007387 */ /* 0x0041e80000100800 */
[----:B0-----:R-:W2:Y:S01]  /*4cb60*/  LDL.LU R2, [R1+0x248] ;  /* 0x0002480001027983 */ /* 0x001ea20000300800 */
        /* <DEDUP_REMOVED lines=24> */
[----:B------:R-:W4:Y:S01]  /*4ccf0*/  LDL.LU R26, [R1+0x104] ;  /* 0x00010400011a7983 */ /* 0x000f220000300800 */
[----:B------:R1:W-:Y:S02]  /*4cd00*/  STS.U16 [R14+0x20b00], R28 ;  /* 0x020b001c0e007388 */ /* 0x0003e40000000400 */
[----:B------:R1:W-:Y:S01]  /*4cd10*/  STS.U16 [R14+0x21300], R29 ;  /* 0x0213001d0e007388 */ /* 0x0003e20000000400 */
[----:B0-----:R-:W3:Y:S01]  /*4cd20*/  LDL.LU R27, [R1+0xe4] ;  /* 0x0000e400011b7983 */ /* 0x001ee20000300800 */
[----:B-1----:R-:W3:Y:S02]  /*4cd30*/  LDL.LU R28, [R1+0xc4] ;  /* 0x0000c400011c7983 */ /* 0x002ee40000300800 */
[----:B------:R-:W3:Y:S01]  /*4cd40*/  LDL.LU R29, [R1+0x2a0] ;  /* 0x0002a000011d7983 */ /* 0x000ee20000300800 */
[----:B--2---:R0:W-:Y:S04]  /*4cd50*/  STS.U16 [R14+0x21b00], R2 ;  /* 0x021b00020e007388 */ /* 0x0041e80000000400 */
[----:B0-----:R-:W2:Y:S04]  /*4cd60*/  LDL.LU R2, [R1+0x7df4] ;  /* 0x007df40001027983 */ /* 0x001ea80000300800 */
[----:B--2---:R0:W-:Y:S04]  /*4cd70*/  STS.U16 [R14+0x22300], R2 ;  /* 0x022300020e007388 */ /* 0x0041e80000000400 */
[----:B0-----:R-:W2:Y:S04]  /*4cd80*/  LDL.LU R2, [R1+0x7df0] ;  /* 0x007df00001027983 */ /* 0x001ea80000300800 */
[----:B--2---:R0:W-:Y:S04]  /*4cd90*/  STS.U16 [R14+0x22b00], R2 ;  /* 0x022b00020e007388 */ /* 0x0041e80000000400 */
[----:B0-----:R-:W0:Y:S01]  /*4cda0*/  S2R R2, SR_TID.X ;  /* 0x0000000000027919 */ /* 0x001e220000002100 */
[----:B---3--:R-:W-:Y:S02]  /*4cdb0*/  STS.U16 [R14+0x23300], R15 ;  /* 0x0233000f0e007388 */ /* 0x008fe40000000400 */
[----:B------:R1:W-:Y:S02]  /*4cdc0*/  STS.U16 [R14+0x23b00], R0 ;  /* 0x023b00000e007388 */ /* 0x0003e40000000400 */
[----:B------:R-:W-:Y:S01]  /*4cdd0*/  STS.U16 [R14+0x24300], R23 ;  /* 0x024300170e007388 */ /* 0x000fe20000000400 */
[----:B------:R-:W-:Y:S01]  /*4cde0*/  STS.U16 [R14+0x24b00], R22 ;  /* 0x024b00160e007388 */ /* 0x000fe20000000400 */
[----:B------:R-:W-:Y:S02]  /*4cdf0*/  STS.U16 [R14+0x25300], R21 ;  /* 0x025300150e007388 */ /* 0x000fe40000000400 */
[----:B------:R-:W-:Y:S02]  /*4ce00*/  STS.U16 [R14+0x25b00], R19 ;  /* 0x025b00130e007388 */ /* 0x000fe40000000400 */
[----:B------:R-:W-:Y:S01]  /*4ce10*/  STS.U16 [R14+0x26300], R17 ;  /* 0x026300110e007388 */ /* 0x000fe20000000400 */
[----:B------:R-:W-:Y:S01]  /*4ce20*/  STS.U16 [R14+0x26b00], R16 ;  /* 0x026b00100e007388 */ /* 0x000fe20000000400 */
[----:B------:R-:W-:Y:S02]  /*4ce30*/  STS.U16 [R14+0x27300], R18 ;  /* 0x027300120e007388 */ /* 0x000fe40000000400 */
[----:B------:R2:W-:Y:S01]  /*4ce40*/  STS.U16 [R14+0x27b00], R3 ;  /* 0x027b00030e007388 */ /* 0x0005e20000000400 */
[----:B0-----:R-:W-:-:S05]  /*4ce50*/  LOP3.LUT R2, R2, 0x7f, RZ, 0xc0, !PT ;  /* 0x0000007f02027812 */ /* 0x001fca00078ec0ff */
[----:B------:R-:W-:-:S05]  /*4ce60*/  IMAD.SHL.U32 R2, R2, 0x2, RZ ;  /* 0x0000000202027824 */ /* 0x000fca00078e00ff */
[C---:B-1----:R-:W-:Y:S02]  /*4ce70*/  LOP3.LUT R0, R2.reuse, 0x40, RZ, 0x3c, !PT ;  /* 0x0000004002007812 */ /* 0x042fe400078e3cff */
[----:B--2---:R-:W-:Y:S02]  /*4ce80*/  LOP3.LUT R3, R2, 0x50, RZ, 0x3c, !PT ;  /* 0x0000005002037812 */ /* 0x004fe400078e3cff */
[----:B------:R-:W2:Y:S04]  /*4ce90*/  LDL.LU R2, [R1+0x220] ;  /* 0x0002200001027983 */ /* 0x000ea80000300800 */
[----:B--2---:R0:W-:Y:S04]  /*4cea0*/  STL [R1+0x7de4], R2 ;  /* 0x007de40201007387 */ /* 0x0041e80000100800 */
[----:B0-----:R-:W2:Y:S04]  /*4ceb0*/  LDL.LU R2, [R1+0x240] ;  /* 0x0002400001027983 */ /* 0x001ea80000300800 */
[----:B--2---:R0:W-:Y:S04]  /*4cec0*/  STL [R1+0x7de8], R2 ;  /* 0x007de80201007387 */ /* 0x0041e80000100800 */
[----:B0-----:R-:W2:Y:S04]  /*4ced0*/  LDL.LU R2, [R1+0x260] ;  /* 0x0002600001027983 */ /* 0x001ea80000300800 */
        /* <DEDUP_REMOVED lines=13> */
[----:B----4-:R-:W-:Y:S02]  /*4cfb0*/  STS.U16 [R0+0x26c00], R26 ;  /* 0x026c001a00007388 */ /* 0x010fe40000000400 */
[----:B------:R-:W-:Y:S02]  /*4cfc0*/  STS.U16 [R0+0x27400], R27 ;  /* 0x0274001b00007388 */ /* 0x000fe40000000400 */
[----:B------:R-:W-:Y:S01]  /*4cfd0*/  STS.U16 [R0+0x27c00], R28 ;  /* 0x027c001c00007388 */ /* 0x000fe20000000400 */
[----:B--2---:R0:W-:Y:S04]  /*4cfe0*/  STL [R1+0x7dec], R2 ;  /* 0x007dec0201007387 */ /* 0x0041e80000100800 */
[----:B0-----:R-:W2:Y:S01]  /*4cff0*/  LDL.LU R2, [R1+0x280] ;  /* 0x0002800001027983 */ /* 0x001ea20000300800 */
[----:B------:R-:W3:Y:S02]  /*4d000*/  LDL.LU R15, [R1+0x200] ;  /* 0x00020000010f7983 */ /* 0x000ee40000300800 */
[----:B------:R-:W4:Y:S02]  /*4d010*/  LDL.LU R0, [R1+0x1e0] ;  /* 0x0001e00001007983 */ /* 0x000f240000300800 */
        /* <DEDUP_REMOVED lines=22> */
[----:B------:R-:W3:Y:S03]  /*4d180*/  LDL.LU R27, [R1+0xfc] ;  /* 0x0000fc00011b7983 */ /* 0x000ee60000300800 */
[----:B------:R0:W-:Y:S01]  /*4d190*/  STS.U16 [R3+0x20500], R29 ;  /* 0x0205001d03007388 */ /* 0x0001e20000000400 */
[----:B------:R-:W3:Y:S03]  /*4d1a0*/  LDL.LU R28, [R1+0xdc] ;  /* 0x0000dc00011c7983 */ /* 0x000ee60000300800 */
[----:B0-----:R-:W3:Y:S04]  /*4d1b0*/  LDL.LU R29, [R1+0xbc] ;  /* 0x0000bc00011d7983 */ /* 0x001ee80000300800 */
[----:B--2---:R0:W-:Y:S04]  /*4d1c0*/  STS.U16 [R3+0x20d00], R2 ;  /* 0x020d000203007388 */ /* 0x0041e80000000400 */
[----:B0-----:R-:W2:Y:S04]  /*4d1d0*/  LDL.LU R2, [R1+0x7dec] ;  /* 0x007dec0001027983 */ /* 0x001ea80000300800 */
[----:B--2---:R0:W-:Y:S04]  /*4d1e0*/  STS.U16 [R3+0x21500], R2 ;  /* 0x0215000203007388 */ /* 0x0041e80000000400 */
[----:B0-----:R-:W2:Y:S04]  /*4d1f0*/  LDL.LU R2, [R1+0x7de8] ;  /* 0x007de80001027983 */ /* 0x001ea80000300800 */
[----:B--2---:R0:W-:Y:S04]  /*4d200*/  STS.U16 [R3+0x21d00], R2 ;  /* 0x021d000203007388 */ /* 0x0041e80000000400 */
[----:B0-----:R-:W2:Y:S04]  /*4d210*/  LDL.LU R2, [R1+0x7de4] ;  /* 0x007de40001027983 */ /* 0x001ea80000300800 */
[----:B--2---:R-:W-:Y:S01]  /*4d220*/  STS.U16 [R3+0x22500], R2 ;  /* 0x0225000203007388 */ /* 0x004fe20000000400 */
[----:B---3--:R0:W-:Y:S03]  /*4d230*/  STS.U16 [R3+0x22d00], R15 ;  /* 0x022d000f03007388 */ /* 0x0081e60000000400 */
[----:B0-----:R-:W2:Y:S04]  /*4d240*/  LDL.LU R15, [R1+0x218] ;  /* 0x00021800010f7983 */ /* 0x001ea80000300800 */
[----:B--2---:R0:W-:Y:S04]  /*4d250*/  STL [R1+0x7dd8], R15 ;  /* 0x007dd80f01007387 */ /* 0x0041e80000100800 */
[----:B0-----:R-:W2:Y:S04]  /*4d260*/  LDL.LU R15, [R1+0x258] ;  /* 0x00025800010f7983 */ /* 0x001ea80000300800 */
[----:B--2---:R0:W-:Y:S04]  /*4d270*/  STL [R1+0x7ddc], R15 ;  /* 0x007ddc0f01007387 */ /* 0x0041e80000100800 */
[----:B0-----:R-:W2:Y:S04]  /*4d280*/  LDL.LU R15, [R1+0x278] ;  /* 0x00027800010f7983 */ /* 0x001ea80000300800 */
[----:B------:R-:W0:Y:S01]  /*4d290*/  S2R R2, SR_TID.X ;  /* 0x0000000000027919 */ /* 0x000e220000002100 */
[----:B----4-:R-:W-:Y:S02]  /*4d2a0*/  STS.U16 [R3+0x23500], R0 ;  /* 0x0235000003007388 */ /* 0x010fe40000000400 */
        /* <DEDUP_REMOVED lines=8> */
[----:B------:R-:W-:Y:S01]  /*4d330*/  STS.U16 [R3+0x27d00], R4 ;  /* 0x027d000403007388 */ /* 0x000fe20000000400 */
[----:B0-----:R-:W-:-:S05]  /*4d340*/  LOP3.LUT R2, R2, 0x7f, RZ, 0xc0, !PT ;  /* 0x0000007f02027812 */ /* 0x001fca00078ec0ff */
[----:B------:R-:W-:Y:S01]  /*4d350*/  IMAD.SHL.U32 R2, R2, 0x2, RZ ;  /* 0x0000000202027824 */ /* 0x000fe200078e00ff */
[----:B--2---:R0:W-:Y:S04]  /*4d360*/  STL [R1+0x7de0], R15 ;  /* 0x007de00f01007387 */ /* 0x0041e80000100800 */
[----:B0-----:R-:W2:Y:S01]  /*4d370*/  LDL.LU R15, [R1+0x298] ;  /* 0x00029800010f7983 */ /* 0x001ea20000300800 */
[C---:B------:R-:W-:Y:S01]  /*4d380*/  LOP3.LUT R0, R2.reuse, 0x60, RZ, 0x3c, !PT ;  /* 0x0000006002007812 */ /* 0x040fe200078e3cff */
[----:B------:R-:W3:Y:S02]  /*4d390*/  LDL.LU R14, [R1+0x1f8] ;  /* 0x0001f800010e7983 */ /* 0x000ee40000300800 */
[----:B------:R-:W4:Y:S01]  /*4d3a0*/  LDL.LU R23, [R1+0x1d8] ;  /* 0x0001d80001177983 */ /* 0x000f220000300800 */
[----:B------:R-:W3:Y:S01]  /*4d3b0*/  LDL.LU R22, [R1+0x1b8] ;  /* 0x0001b80001167983 */ /* 0x000ee20000300800 */
[----:B------:R-:W3:Y:S02]  /*4d3c0*/  LDL.LU R21, [R1+0x198] ;  /* 0x0001980001157983 */ /* 0x000ee40000300800 */
[----:B------:R-:W3:Y:S01]  /*4d3d0*/  LDL.LU R19, [R1+0x178] ;  /* 0x0001780001137983 */ /* 0x000ee20000300800 */
[----:B------:R0:W-:Y:S01]  /*4d3e0*/  STS.U16 [R0+0x20600], R5 ;  /* 0x0206000500007388 */ /* 0x0001e20000000400 */
[----:B------:R-:W3:Y:S02]  /*4d3f0*/  LDL.LU R17, [R1+0x158] ;  /* 0x0001580001117983 */ /* 0x000ee40000300800 */
[----:B------:R1:W-:Y:S02]  /*4d400*/  STS.U16 [R0+0x20e00], R6 ;  /* 0x020e000600007388 */ /* 0x0003e40000000400 */
[----:B------:R-:W3:Y:S01]  /*4d410*/  LDL.LU R16, [R1+0x138] ;  /* 0x0001380001107983 */ /* 0x000ee20000300800 */
[----:B------:R1:W-:Y:S04]  /*4d420*/  STS.U16 [R0+0x21600], R7 ;  /* 0x0216000700007388 */ /* 0x0003e80000000400 */
[----:B------:R-:W3:Y:S01]  /*4d430*/  LDL.LU R18, [R1+0x118] ;  /* 0x0001180001127983 */ /* 0x000ee20000300800 */
[----:B------:R1:W-:Y:S02]  /*4d440*/  STS.U16 [R0+0x21e00], R8 ;  /* 0x021e000800007388 */ /* 0x0003e40000000400 */
[----:B------:R-:W3:Y:S02]  /*4d450*/  LDL.LU R3, [R1+0xf8] ;  /* 0x0000f80001037983 */ /* 0x000ee40000300800 */
[----:B------:R1:W-:Y:S01]  /*4d460*/  STS.U16 [R0+0x22600], R9 ;  /* 0x0226000900007388 */ /* 0x0003e20000000400 */
[----:B------:R-:W3:Y:S04]  /*4d470*/  LDL.LU R4, [R1+0xd8] ;  /* 0x0000d80001047983 */ /* 0x000ee80000300800 */
[----:B------:R1:W-:Y:S01]  /*4d480*/  STS.U16 [R0+0x22e00], R10 ;  /* 0x022e000a00007388 */ /* 0x0003e20000000400 */
[----:B0-----:R-:W3:Y:S02]  /*4d490*/  LDL.LU R5, [R1+0xb8] ;  /* 0x0000b80001057983 */ /* 0x001ee40000300800 */
[----:B------:R0:W-:Y:S02]  /*4d4a0*/  STS.U16 [R0+0x23600], R11 ;  /* 0x0236000b00007388 */ /* 0x0001e40000000400 */
[----:B-1----:R-:W3:Y:S01]  /*4d4b0*/  LDL.LU R6, [R1+0xb4] ;  /* 0x0000b40001067983 */ /* 0x002ee20000300800 */
[----:B------:R1:W-:Y:S04]  /*4d4c0*/  STS.U16 [R0+0x23e00], R12 ;  /* 0x023e000c00007388 */ /* 0x0003e80000000400 */
[----:B------:R-:W3:Y:S01]  /*4d4d0*/  LDL.LU R7, [R1+0xb0] ;  /* 0x0000b00001077983 */ /* 0x000ee20000300800 */
[----:B------:R1:W-:Y:S02]  /*4d4e0*/  STS.U16 [R0+0x24600], R13 ;  /* 0x0246000d00007388 */ /* 0x0003e40000000400 */
[----:B------:R-:W3:Y:S02]  /*4d4f0*/  LDL.LU R8, [R1+0xac] ;  /* 0x0000ac0001087983 */ /* 0x000ee40000300800 */
[----:B------:R1:W-:Y:S01]  /*4d500*/  STS.U16 [R0+0x24e00], R20 ;  /* 0x024e001400007388 */ /* 0x0003e20000000400 */
[----:B------:R-:W3:Y:S04]  /*4d510*/  LDL.LU R9, [R1+0xa8] ;  /* 0x0000a80001097983 */ /* 0x000ee80000300800 */
[----:B------:R1:W-:Y:S01]  /*4d520*/  STS.U16 [R0+0x25600], R24 ;  /* 0x0256001800007388 */ /* 0x0003e20000000400 */
[----:B------:R-:W3:Y:S02]  /*4d530*/  LDL.LU R10, [R1+0xa4] ;  /* 0x0000a400010a7983 */ /* 0x000ee40000300800 */
[----:B------:R1:W-:Y:S02]  /*4d540*/  STS.U16 [R0+0x25e00], R25 ;  /* 0x025e001900007388 */ /* 0x0003e40000000400 */
[----:B0-----:R-:W3:Y:S01]  /*4d550*/  LDL.LU R11, [R1+0xa0] ;  /* 0x0000a000010b7983 */ /* 0x001ee20000300800 */
[----:B------:R0:W-:Y:S04]  /*4d560*/  STS.U16 [R0+0x26600], R26 ;  /* 0x0266001a00007388 */ /* 0x0001e80000000400 */
[----:B-1----:R-:W3:Y:S01]  /*4d570*/  LDL.LU R12, [R1+0x9c] ;  /* 0x00009c00010c7983 */ /* 0x002ee20000300800 */
[----:B------:R-:W-:Y:S02]  /*4d580*/  STS.U16 [R0+0x26e00], R27 ;  /* 0x026e001b00007388 */ /* 0x000fe40000000400 */
[----:B------:R-:W3:Y:S02]  /*4d590*/  LDL.LU R13, [R1+0x98] ;  /* 0x00009800010d7983 */ /* 0x000ee40000300800 */
[----:B------:R-:W-:Y:S01]  /*4d5a0*/  STS.U16 [R0+0x27600], R28 ;  /* 0x0276001c00007388 */ /* 0x000fe20000000400 */
[----:B------:R-:W3:Y:S04]  /*4d5b0*/  LDL.LU R20, [R1+0x94] ;  /* 0x0000940001147983 */ /* 0x000ee80000300800 */
[----:B------:R1:W-:Y:S01]  /*4d5c0*/  STS.U16 [R0+0x27e00], R29 ;  /* 0x027e001d00007388 */ /* 0x0003e20000000400 */
[----:B------:R-:W3:Y:S02]  /*4d5d0*/  LDL.LU R24, [R1+0x90] ;  /* 0x0000900001187983 */ /* 0x000ee40000300800 */
[----:B------:R-:W3:Y:S01]  /*4d5e0*/  LDL.LU R25, [R1+0x8c] ;  /* 0x00008c0001197983 */ /* 0x000ee20000300800 */
[----:B0-----:R-:W3:Y:S01]  /*4d5f0*/  LDL.LU R26, [R1+0x88] ;  /* 0x00008800011a7983 */ /* 0x001ee20000300800 */
[----:B-1----:R-:W-:-:S03]  /*4d600*/  LOP3.LUT R0, R2, 0x70, RZ, 0x3c, !PT ;  /* 0x0000007002007812 */ /* 0x002fc600078e3cff */
[----:B------:R-:W3:Y:S01]  /*4d610*/  LDL.LU R2, [R1+0x238] ;  /* 0x0002380001027983 */ /* 0x000ee20000300800 */
[----:B------:R-:W3:Y:S02]  /*4d620*/  LDL.LU R27, [R1+0x84] ;  /* 0x00008400011b7983 */ /* 0x000ee40000300800 */
[----:B------:R-:W3:Y:S02]  /*4d630*/  LDL.LU R28, [R1+0x80] ;  /* 0x00008000011c7983 */ /* 0x000ee40000300800 */
[----:B------:R-:W3:Y:S01]  /*4d640*/  LDL.LU R29, [R1+0x7c] ;  /* 0x00007c00011d7983 */ /* 0x000ee20000300800 */
[----:B--2---:R0:W-:Y:S04]  /*4d650*/  STS.U16 [R0+0x20700], R15 ;  /* 0x0207000f00007388 */ /* 0x0041e80000000400 */
[----:B0-----:R-:W2:Y:S04]  /*4d660*/  LDL.LU R15, [R1+0x7de0] ;  /* 0x007de000010f7983 */ /* 0x001ea80000300800 */
[----:B--2---:R0:W-:Y:S04]  /*4d670*/  STS.U16 [R0+0x20f00], R15 ;  /* 0x020f000f00007388 */ /* 0x0041e80000000400 */
[----:B0-----:R-:W2:Y:S04]  /*4d680*/  LDL.LU R15, [R1+0x7ddc] ;  /* 0x007ddc00010f7983 */ /* 0x001ea80000300800 */
[----:B--2---:R0:W-:Y:S04]  /*4d690*/  STS.U16 [R0+0x21700], R15 ;  /* 0x0217000f00007388 */ /* 0x0041e80000000400 */
[----:B0-----:R-:W2:Y:S01]  /*4d6a0*/  LDL.LU R15, [R1+0x7dd8] ;  /* 0x007dd800010f7983 */ /* 0x001ea20000300800 */
[----:B---3--:R-:W-:Y:S03]  /*4d6b0*/  STS.U16 [R0+0x21f00], R2 ;  /* 0x021f000200007388 */ /* 0x008fe60000000400 */
[----:B--2---:R0:W-:Y:S04]  /*4d6c0*/  STS.U16 [R0+0x22700], R15 ;  /* 0x0227000f00007388 */ /* 0x0041e80000000400 */
[----:B0-----:R-:W2:Y:S04]  /*4d6d0*/  LDL.LU R15, [R1+0x6c] ;  /* 0x00006c00010f7983 */ /* 0x001ea80000300800 */
[----:B--2---:R0:W-:Y:S04]  /*4d6e0*/  STL [R1+0x7dcc], R15 ;  /* 0x007dcc0f01007387 */ /* 0x0041e80000100800 */
[----:B0-----:R-:W2:Y:S04]  /*4d6f0*/  LDL.LU R15, [R1+0x70] ;  /* 0x00007000010f7983 */ /* 0x001ea80000300800 */
[----:B--2---:R0:W-:Y:S04]  /*4d700*/  STL [R1+0x7dd0], R15 ;  /* 0x007dd00f01007387 */ /* 0x0041e80000100800 */
[----:B0-----:R-:W2:Y:S04]  /*4d710*/  LDL.LU R15, [R1+0x74] ;  /* 0x00007400010f7983 */ /* 0x001ea80000300800 */
[----:B------:R-:W0:Y:S01]  /*4d720*/  S2R R2, SR_TID.X ;  /* 0x0000000000027919 */ /* 0x000e220000002100 */
[----:B------:R-:W-:Y:S02]  /*4d730*/  STS.U16 [R0+0x22f00], R14 ;  /* 0x022f000e00007388 */ /* 0x000fe40000000400 */
[----:B----4-:R-:W-:Y:S02]  /*4d740*/  STS.U16 [R0+0x23700], R23 ;  /* 0x0237001700007388 */ /* 0x010fe40000000400 */
        /* <DEDUP_REMOVED lines=10> */
[----:B-1----:R-:W2:Y:S01]  /*4d7f0*/  LDL.LU R15, [R1+0x78] ;  /* 0x00007800010f7983 */ /* 0x002ea20000300800 */
[----:B------:R-:W3:Y:S01]  /*4d800*/  LDL.LU R0, [R1+0x68] ;  /* 0x0000680001007983 */ /* 0x000ee20000300800 */
[----:B0-----:R-:W-:Y:S01]  /*4d810*/  LOP3.LUT R2, R2, 0x7f, RZ, 0xc0, !PT ;  /* 0x0000007f02027812 */ /* 0x001fe200078ec0ff */
[----:B------:R-:W4:Y:S01]  /*4d820*/  LDL.LU R14, [R1+0x64] ;  /* 0x00006400010e7983 */ /* 0x000f220000300800 */
[----:B------:R-:W3:Y:S01]  /*4d830*/  LDL.LU R23, [R1+0x60] ;  /* 0x0000600001177983 */ /* 0x000ee20000300800 */
[----:B------:R-:W3:Y:S02]  /*4d840*/  LDL.LU R22, [R1+0x5c] ;  /* 0x00005c0001167983 */ /* 0x000ee40000300800 */
[----:B------:R-:W3:Y:S02]  /*4d850*/  LDL.LU R21, [R1+0x58] ;  /* 0x0000580001157983 */ /* 0x000ee40000300800 */
[----:B------:R-:W3:Y:S02]  /*4d860*/  LDL.LU R19, [R1+0x54] ;  /* 0x0000540001137983 */ /* 0x000ee40000300800 */
[----:B------:R-:W-:Y:S01]  /*4d870*/  IMAD.SHL.U32 R2, R2, 0x2, RZ ;  /* 0x0000000202027824 */ /* 0x000fe200078e00ff */
[----:B------:R-:W3:Y:S01]  /*4d880*/  LDL.LU R17, [R1+0x50] ;  /* 0x0000500001117983 */ /* 0x000ee20000300800 */
[----:B------:R-:W3:Y:S02]  /*4d890*/  LDL.LU R16, [R1+0x4c] ;  /* 0x00004c0001107983 */ /* 0x000ee40000300800 */
[----:B------:R-:W3:Y:S02]  /*4d8a0*/  LDL.LU R18, [R1+0x48] ;  /* 0x0000480001127983 */ /* 0x000ee40000300800 */
[----:B------:R-:W3:Y:S01]  /*4d8b0*/  LDL.LU R3, [R1+0x44] ;  /* 0x0000440001037983 */ /* 0x000ee20000300800 */
[----:B------:R-:W3:Y:S04]  /*4d8c0*/  LDL.LU R4, [R1+0x40] ;  /* 0x0000400001047983 */ /* 0x000ee80000300800 */
[----:B------:R0:W-:Y:S01]  /*4d8d0*/  STS.U16 [R2], R6 ;  /* 0x0000000602007388 */ /* 0x0001e20000000400 */
[----:B------:R-:W3:Y:S03]  /*4d8e0*/  LDL.LU R5, [R1+0x3c] ;  /* 0x00003c0001057983 */ /* 0x000ee60000300800 */
[----:B------:R1:W-:Y:S04]  /*4d8f0*/  STS.U16 [R2+0x800], R7 ;  /* 0x0008000702007388 */ /* 0x0003e80000000400 */
[----:B------:R1:W-:Y:S04]  /*4d900*/  STS.U16 [R2+0x1000], R8 ;  /* 0x0010000802007388 */ /* 0x0003e80000000400 */
[----:B------:R1:W-:Y:S04]  /*4d910*/  STS.U16 [R2+0x1800], R9 ;  /* 0x0018000902007388 */ /* 0x0003e80000000400 */
[----:B------:R1:W-:Y:S04]  /*4d920*/  STS.U16 [R2+0x2000], R10 ;  /* 0x0020000a02007388 */ /* 0x0003e80000000400 */
[----:B------:R1:W-:Y:S04]  /*4d930*/  STS.U16 [R2+0x2800], R11 ;  /* 0x0028000b02007388 */ /* 0x0003e80000000400 */
[----:B0-----:R-:W3:Y:S01]  /*4d940*/  LDL.LU R6, [R1+0x38] ;  /* 0x0000380001067983 */ /* 0x001ee20000300800 */
[----:B-1----:R-:W3:Y:S02]  /*4d950*/  LDL.LU R7, [R1+0x34] ;  /* 0x0000340001077983 */ /* 0x002ee40000300800 */
[----:B------:R-:W3:Y:S01]  /*4d960*/  LDL.LU R8, [R1+0x30] ;  /* 0x0000300001087983 */ /* 0x000ee20000300800 */
[----:B------:R-:W3:Y:S01]  /*4d970*/  LDL.LU R9, [R1+0x2c] ;  /* 0x00002c0001097983 */ /* 0x000ee20000300800 */
[----:B------:R-:W3:Y:S03]  /*4d980*/  LDL.LU R10, [R1+0x28] ;  /* 0x00002800010a7983 */ /* 0x000ee60000300800 */
[----:B------:R0:W-:Y:S01]  /*4d990*/  STS.U16 [R2+0x3000], R12 ;  /* 0x0030000c02007388 */ /* 0x0001e20000000400 */
        /* <DEDUP_REMOVED lines=15> */
[----:B0-----:R-:W3:Y:S01]  /*4da90*/  LDL.LU R27, [R1+0x8] ;  /* 0x00000800011b7983 */ /* 0x001ee20000300800 */
[----:B-1----:R-:W3:Y:S02]  /*4daa0*/  LDL.LU R28, [R1+0x4] ;  /* 0x00000400011c7983 */ /* 0x002ee40000300800 */
[----:B------:R-:W3:Y:S01]  /*4dab0*/  LDL.LU R29, [R1] ;  /* 0x00000000011d7983 */ /* 0x000ee20000300800 */
[----:B--2---:R0:W-:Y:S04]  /*4dac0*/  STS.U16 [R2+0x7800], R15 ;  /* 0x0078000f02007388 */ /* 0x0041e80000000400 */
[----:B0-----:R-:W2:Y:S04]  /*4dad0*/  LDL.LU R15, [R1+0x7dd4] ;  /* 0x007dd400010f7983 */ /* 0x001ea80000300800 */
[----:B--2---:R0:W-:Y:S04]  /*4dae0*/  STS.U16 [R2+0x8000], R15 ;  /* 0x0080000f02007388 */ /* 0x0041e80000000400 */
[----:B0-----:R-:W2:Y:S04]  /*4daf0*/  LDL.LU R15, [R1+0x7dd0] ;  /* 0x007dd000010f7983 */ /* 0x001ea80000300800 */
[----:B--2---:R0:W-:Y:S04]  /*4db00*/  STS.U16 [R2+0x8800], R15 ;  /* 0x0088000f02007388 */ /* 0x0041e80000000400 */
[----:B0-----:R-:W2:Y:S04]  /*4db10*/  LDL.LU R15, [R1+0x7dcc] ;  /* 0x007dcc00010f7983 */ /* 0x001ea80000300800 */
[----:B---3--:R-:W-:Y:S04]  /*4db20*/  STS.U16 [R2+0x9800], R0 ;  /* 0x0098000002007388 */ /* 0x008fe80000000400 */
[----:B----4-:R-:W-:Y:S04]  /*4db30*/  STS.U16 [R2+0xa000], R14 ;  /* 0x00a0000e02007388 */ /* 0x010fe80000000400 */
[----:B------:R-:W-:Y:S04]  /*4db40*/  STS.U16 [R2+0xa800], R23 ;  /* 0x00a8001702007388 */ /* 0x000fe80000000400 */
        /* <DEDUP_REMOVED lines=9> */
[----:B--2---:R0:W-:Y:S04]  /*4dbe0*/  STS.U16 [R2+0x9000], R15 ;  /* 0x0090000f02007388 */ /* 0x0041e80000000400 */
[----:B0-----:R-:W2:Y:S01]  /*4dbf0*/  LDL.LU R15, [R1+0x7dc8] ;  /* 0x007dc800010f7983 */ /* 0x001ea20000300800 */
        /* <DEDUP_REMOVED lines=11> */
[----:B------:R-:W3:Y:S04]  /*4dcb0*/  LDL.LU R5, [R1+0x7d98] ;  /* 0x007d980001057983 */ /* 0x000ee80000300800 */
[----:B------:R0:W-:Y:S04]  /*4dcc0*/  STS.U16 [R2+0xf800], R6 ;  /* 0x00f8000602007388 */ /* 0x0001e80000000400 */
[----:B------:R1:W-:Y:S04]  /*4dcd0*/  STS.U16 [R2+0x10000], R7 ;  /* 0x0100000702007388 */ /* 0x0003e80000000400 */
[----:B------:R1:W-:Y:S04]  /*4dce0*/  STS.U16 [R2+0x10800], R8 ;  /* 0x0108000802007388 */ /* 0x0003e80000000400 */
[----:B------:R1:W-:Y:S04]  /*4dcf0*/  STS.U16 [R2+0x11000], R9 ;  /* 0x0110000902007388 */ /* 0x0003e80000000400 */
[----:B------:R1:W-:Y:S04]  /*4dd00*/  STS.U16 [R2+0x11800], R10 ;  /* 0x0118000a02007388 */ /* 0x0003e80000000400 */
[----:B------:R1:W-:Y:S04]  /*4dd10*/  STS.U16 [R2+0x12000], R11 ;  /* 0x0120000b02007388 */ /* 0x0003e80000000400 */
[----:B0-----:R-:W4:Y:S01]  /*4dd20*/  LDL.LU R6, [R1+0x7d94] ;  /* 0x007d940001067983 */ /* 0x001f220000300800 */
[----:B-1----:R-:W4:Y:S02]  /*4dd30*/  LDL.LU R7, [R1+0x7d90] ;  /* 0x007d900001077983 */ /* 0x002f240000300800 */
[----:B------:R-:W4:Y:S02]  /*4dd40*/  LDL.LU R8, [R1+0x7d8c] ;  /* 0x007d8c0001087983 */ /* 0x000f240000300800 */
[----:B------:R-:W4:Y:S01]  /*4dd50*/  LDL.LU R9, [R1+0x7d88] ;  /* 0x007d880001097983 */ /* 0x000f220000300800 */
[----:B------:R-:W4:Y:S01]  /*4dd60*/  LDL.LU R10, [R1+0x7d84] ;  /* 0x007d8400010a7983 */ /* 0x000f220000300800 */
[----:B------:R-:W4:Y:S03]  /*4dd70*/  LDL.LU R11, [R1+0x7d80] ;  /* 0x007d8000010b7983 */ /* 0x000f260000300800 */
        /* <DEDUP_REMOVED lines=15> */
[----:B0-----:R-:W4:Y:S01]  /*4de70*/  LDL.LU R27, [R1+0x7d64] ;  /* 0x007d6400011b7983 */ /* 0x001f220000300800 */
[----:B-1----:R-:W4:Y:S02]  /*4de80*/  LDL.LU R28, [R1+0x7d60] ;  /* 0x007d6000011c7983 */ /* 0x002f240000300800 */
[----:B------:R-:W4:Y:S01]  /*4de90*/  LDL.LU R29, [R1+0x7d5c] ;  /* 0x007d5c00011d7983 */ /* 0x000f220000300800 */
[----:B--2---:R0:W-:Y:S04]  /*4dea0*/  STS.U16 [R2+0x1f000], R4 ;  /* 0x01f0000402007388 */ /* 0x0041e80000000400 */
[----:B---3--:R1:W-:Y:S04]  /*4deb0*/  STS.U16 [R2+0x1e800], R5 ;  /* 0x01e8000502007388 */ /* 0x0083e80000000400 */
[----:B0-----:R-:W2:Y:S04]  /*4dec0*/  LDL R4, [R1+0x12ac] ;  /* 0x0012ac0001047983 */ /* 0x001ea80000100800 */
[----:B-1----:R-:W2:Y:S01]  /*4ded0*/  LDL R5, [R1+0x2184] ;  /* 0x0021840001057983 */ /* 0x002ea20000100800 */
[----:B----4-:R-:W-:-:S02]  /*4dee0*/  PRMT R14, RZ, 0x7610, R14 ;  /* 0x00007610ff0e7816 */ /* 0x010fc4000000000e */
[----:B--2---:R-:W-:-:S04]  /*4def0*/  @!P2 LOP3.LUT R5, R5, R4, RZ, 0x3c, !PT ;  /* 0x000000040505a212 */ /* 0x004fc800078e3cff */
[----:B------:R-:W-:-:S04]  /*4df00*/  @!P2 LOP3.LUT R4, R5, R4, RZ, 0x3c, !PT ;  /* 0x000000040504a212 */ /* 0x000fc800078e3cff */
[----:B------:R-:W-:-:S05]  /*4df10*/  @!P2 LOP3.LUT R5, R5, R4, RZ, 0x3c, !PT ;  /* 0x000000040505a212 */ /* 0x000fca00078e3cff */
[----:B------:R-:W2:Y:S04]  /*4df20*/  @!P2 LDG.E.U16 R14, [R4.64] ;  /* 0x00000006040ea981 */ /* 0x000ea8000c1e1500 */
        /* <DEDUP_REMOVED lines=15> */
[----:B------:R0:W-:Y:S01]  /*4e020*/  STS.U16 [R2+0x1f800], R3 ;  /* 0x01f8000302007388 */ /* 0x0001e20000000400 */
[----:B------:R-:W-:Y:S02]  /*4e030*/  STS.U16 [R15+0x100], R18 ;  /* 0x000100120f007388 */ /* 0x000fe40000000400 */
[----:B------:R-:W-:Y:S02]  /*4e040*/  STS.U16 [R15+0x900], R16 ;  /* 0x000900100f007388 */ /* 0x000fe40000000400 */
[----:B------:R-:W-:Y:S01]  /*4e050*/  STS.U16 [R15+0x1100], R17 ;  /* 0x001100110f007388 */ /* 0x000fe20000000400 */
[----:B------:R-:W-:Y:S01]  /*4e060*/  STS.U16 [R15+0x1900], R19 ;  /* 0x001900130f007388 */ /* 0x000fe20000000400 */
[----:B------:R-:W-:Y:S02]  /*4e070*/  STS.U16 [R15+0x2100], R21 ;  /* 0x002100150f007388 */ /* 0x000fe40000000400 */
[----:B------:R-:W-:Y:S02]  /*4e080*/  STS.U16 [R15+0x2900], R22 ;  /* 0x002900160f007388 */ /* 0x000fe40000000400 */
[----:B------:R1:W-:Y:S01]  /*4e090*/  STS.U16 [R15+0x3100], R23 ;  /* 0x003100170f007388 */ /* 0x0003e20000000400 */
[----:B0-----:R-:W3:Y:S04]  /*4e0a0*/  LDL.LU R2, [R1+0x2264] ;  /* 0x0022640001027983 */ /* 0x001ee80000300800 */
[----:B-1----:R-:W4:Y:S04]  /*4e0b0*/  LDL.LU R15, [R1+0x7d58] ;  /* 0x007d5800010f7983 */ /* 0x002f280000300800 */
[----:B--2---:R0:W-:Y:S04]  /*4e0c0*/  STL [R1+0xe94], R14 ;  /* 0x000e940e01007387 */ /* 0x0041e80000100800 */
[----:B0-----:R-:W2:Y:S01]  /*4e0d0*/  LDL.LU R14, [R1+0x7d54] ;  /* 0x007d5400010e7983 */ /* 0x001ea20000300800 */
[----:B------:R-:W2:Y:S02]  /*4e0e0*/  LDL R4, [R1+0x12a8] ;  /* 0x0012a80001047983 */ /* 0x000ea40000100800 */
[----:B------:R-:W2:Y:S01]  /*4e0f0*/  LDL R5, [R1+0x2180] ;  /* 0x0021800001057983 */ /* 0x000ea20000100800 */
[----:B----4-:R-:W-:-:S02]  /*4e100*/  PRMT R15, RZ, 0x7610, R15 ;  /* 0x00007610ff0f7816 */ /* 0x010fc4000000000f */
[----:B--2---:R-:W-:-:S04]  /*4e110*/  @!P2 LOP3.LUT R5, R5, R4, RZ, 0x3c, !PT ;  /* 0x000000040505a212 */ /* 0x004fc800078e3cff */
[----:B------:R-:W-:-:S04]  /*4e120*/  @!P2 LOP3.LUT R4, R5, R4, RZ, 0x3c, !PT ;  /* 0x000000040504a212 */ /* 0x000fc800078e3cff */
[----:B------:R-:W-:-:S05]  /*4e130*/  @!P2 LOP3.LUT R5, R5, R4, RZ, 0x3c, !PT ;  /* 0x000000040505a212 */ /* 0x000fca00078e3cff */
[----:B------:R-:W2:Y:S04]  /*4e140*/  @!P2 LDG.E.U16 R15, [R4.64] ;  /* 0x00000006040fa981 */ /* 0x000ea8000c1e1500 */
[----:B--2---:R0:W-:Y:S04]  /*4e150*/  STL [R1+0xe90], R15 ;  /* 0x000e900f01007387 */ /* 0x0041e80000100800 */
[----:B0-----:R-:W2:Y:S01]  /*4e160*/  LDL.LU R15, [R1+0x7d50] ;  /* 0x007d5000010f7983 */ /* 0x001ea20000300800 */
[----:B------:R-:W4:Y:S02]  /*4e170*/  LDL R4, [R1+0x12a4] ;  /* 0x0012a40001047983 */ /* 0x000f240000100800 */
[----:B------:R-:W4:Y:S01]  /*4e180*/  LDL R5, [R1+0x217c] ;  /* 0x00217c0001057983 */ /* 0x000f220000100800 */
[----:B------:R-:W-:-:S02]  /*4e190*/  PRMT R14, RZ, 0x7610, R14 ;  /* 0x00007610ff0e7816 */ /* 0x000fc4000000000e */
[----:B----4-:R-:W-:-:S04]  /*4e1a0*/  @!P2 LOP3.LUT R5, R5, R4, RZ, 0x3c, !PT ;  /* 0x000000040505a212 */ /* 0x010fc800078e3cff */
[----:B------:R-:W-:-:S04]  /*4e1b0*/  @!P2 LOP3.LUT R4, R5, R4, RZ, 0x3c, !PT ;  /* 0x000000040504a212 */ /* 0x000fc800078e3cff */
[----:B------:R-:W-:-:S05]  /*4e1c0*/  @!P2 LOP3.LUT R5, R5, R4, RZ, 0x3c, !PT ;  /* 0x000000040505a212 */ /* 0x000fca00078e3cff */
[----:B------:R-:W4:Y:S04]  /*4e1d0*/  @!P2 LDG.E.U16 R14, [R4.64] ;  /* 0x00000006040ea981 */ /* 0x000f28000c1e1500 */
[----:B----4-:R0:W-:Y:S04]  /*4e1e0*/  STL [R1+0xe8c], R14 ;  /* 0x000e8c0e01007387 */ /* 0x0101e80000100800 */
[----:B0-----:R-:W4:Y:S01]  /*4e1f0*/  LDL.LU R14, [R1+0x7d4c] ;  /* 0x007d4c00010e7983 */ /* 0x001f220000300800 */
[----:B------:R-:W3:Y:S02]  /*4e200*/  LDL R4, [R1+0x12a0] ;  /* 0x0012a00001047983 */ /* 0x000ee40000100800 */
[----:B------:R-:W3:Y:S01]  /*4e210*/  LDL R5, [R1+0x2178] ;  /* 0x0021780001057983 */ /* 0x000ee20000100800 */
[----:B--2---:R-:W-:-:S02]  /*4e220*/  PRMT R15, RZ, 0x7610, R15 ;  /* 0x00007610ff0f7816 */ /* 0x004fc4000000000f */
[----:B---3--:R-:W-:-:S04]  /*4e230*/  @!P2 LOP3.LUT R5, R5, R4, RZ, 0x3c, !PT ;  /* 0x000000040505a212 */ /* 0x008fc800078e3cff */
[----:B------:R-:W-:-:S04]  /*4e240*/  @!P2 LOP3.LUT R4, R5, R4, RZ, 0x3c, !PT ;  /* 0x000000040504a212 */ /* 0x000fc800078e3cff */
[----:B------:R-:W-:-:S05]  /*4e250*/  @!P2 LOP3.LUT R5, R5, R4, RZ, 0x3c, !PT ;  /* 0x000000040505a212 */ /* 0x000fca00078e3cff */
[----:B------:R-:W2:Y:S04]  /*4e260*/  @!P2 LDG.E.U16 R15, [R4.64] ;  /* 0x00000006040fa981 */ /* 0x000ea8000c1e1500 */
[----:B--2---:R0:W-:Y:S04]  /*4e270*/  STL [R1+0xe88], R15 ;  /* 0x000e880f01007387 */ /* 0x0041e80000100800 */
[----:B0-----:R-:W2:Y:S01]  /*4e280*/  LDL.LU R15, [R1+0x7d48] ;  /* 0x007d4800010f7983 */ /* 0x001ea20000300800 */
[----:B------:R-:W3:Y:S02]  /*4e290*/  LDL R4, [R1+0x129c] ;  /* 0x00129c0001047983 */ /* 0x000ee40000100800 */
[----:B------:R-:W3:Y:S01]  /*4e2a0*/  LDL R5, [R1+0x2174] ;  /* 0x0021740001057983 */ /* 0x000ee20000100800 */
[----:B----4-:R-:W-:-:S02]  /*4e2b0*/  PRMT R14, RZ, 0x7610, R14 ;  /* 0x00007610ff0e7816 */ /* 0x010fc4000000000e */
[----:B---3--:R-:W-:-:S04]  /*4e2c0*/  @!P2 LOP3.LUT R5, R5, R4, RZ, 0x3c, !PT ;  /* 0x000000040505a212 */ /* 0x008fc800078e3cff */
[----:B------:R-:W-:-:S04]  /*4e2d0*/  @!P2 LOP3.LUT R4, R5, R4, RZ, 0x3c, !PT ;  /* 0x000000040504a212 */ /* 0x000fc800078e3cff */
[----:B------:R-:W-:-:S05]  /*4e2e0*/  @!P2 LOP3.LUT R5, R5, R4, RZ, 0x3c, !PT ;  /* 0x000000040505a212 */ /* 0x000fca00078e3cff */
[----:B------:R-:W3:Y:S04]  /*4e2f0*/  @!P2 LDG.E.U16 R14, [R4.64] ;  /* 0x00000006040ea981 */ /* 0x000ee8000c1e1500 */
[----:B---3--:R0:W-:Y:S04]  /*4e300*/  STL [R1+0xe84], R14 ;  /* 0x000e840e01007387 */ /* 0x0081e80000100800 */
[----:B0-----:R-:W3:Y:S01]  /*4e310*/  LDL.LU R14, [R1+0x7d44] ;  /* 0x007d4400010e7983 */ /* 0x001ee20000300800 */
[----:B------:R-:W4:Y:S02]  /*4e320*/  LDL R4, [R1+0x216c] ;  /* 0x00216c0001047983 */ /* 0x000f240000100800 */
[----:B------:R-:W4:Y:S01]  /*4e330*/  LDL R5, [R1+0x2170] ;  /* 0x0021700001057983 */ /* 0x000f220000100800 */
[----:B--2---:R-:W-:-:S02]  /*4e340*/  PRMT R15, RZ, 0x7610, R15 ;  /* 0x00007610ff0f7816 */ /* 0x004fc4000000000f */
[----:B----4-:R-:W-:-:S04]  /*4e350*/  @!P2 LOP3.LUT R5, R5, R4, RZ, 0x3c, !PT ;  /* 0x000000040505a212 */ /* 0x010fc800078e3cff */
[----:B------:R-:W-:-:S04]  /*4e360*/  @!P2 LOP3.LUT R4, R5, R4, RZ, 0x3c, !PT ;  /* 0x000000040504a212 */ /* 0x000fc800078e3cff */
[----:B------:R-:W-:-:S05]  /*4e370*/  @!P2 LOP3.LUT R5, R5, R4, RZ, 0x3c, !PT ;  /* 0x000000040505a212 */ /* 0x000fca00078e3cff */
[----:B------:R-:W2:Y:S04]  /*4e380*/  @!P2 LDG.E.U16 R15, [R4.64] ;  /* 0x00000006040fa981 */ /* 0x000ea8000c1e1500 */
[----:B--2---:R0:W-:Y:S04]  /*4e390*/  STL [R1+0xe80], R15 ;  /* 0x000e800f01007387 */ /* 0x0041e80000100800 */
[----:B0-----:R-:W2:Y:S01]  /*4e3a0*/  LDL.LU R15, [R1+0x7d40] ;  /* 0x007d4000010f7983 */ /* 0x001ea20000300800 */
[----:B------:R-:W4:Y:S02]  /*4e3b0*/  LDL R4, [R1+0x2154] ;  /* 0x0021540001047983 */ /* 0x000f240000100800 */
[----:B------:R-:W4:Y:S01]  /*4e3c0*/  LDL R5, [R1+0x2158] ;  /* 0x0021580001057983 */ /* 0x000f220000100800 */
[----:B---3--:R-:W-:-:S02]  /*4e3d0*/  PRMT R14, RZ, 0x7610, R14 ;  /* 0x00007610ff0e7816 */ /* 0x008fc4000000000e */
[----:B----4-:R-:W-:-:S04]  /*4e3e0*/  @!P2 LOP3.LUT R5, R5, R4, RZ, 0x3c, !PT ;  /* 0x000000040505a212 */ /* 0x010fc800078e3cff */
        /* <DEDUP_REMOVED lines=2418> */
[----:B------:R-:W4:Y:S02]  /*57b10*/  LDL R5, [R1+0x1790] ;  /* 0x0017900001057983 */ /* 0x000f240000100800 */
[----:B----4-:R-:W-:-:S02]  /*57b20*/  @!P2 LOP3.LUT R5, R5, R4, RZ, 0x3c, !PT ;  /* 0x000000040505a212 */ /* 0x010fc400078e3cff */
[----:B---3--:R-:W-:Y:S02]  /*57b30*/  PRMT R14, RZ, 0x7610, R14 ;  /* 0x00007610ff0e7816 */ /* 0x008fe4000000000e */
        /* <DEDUP_REMOVED lines=789> */
[----:B------:R-:W4:Y:S01]  /*5ac90*/  LDL R5, [R1+0x1470] ;  /* 0x0014700001057983 */ /* 0x000f220000100800 */
[----:B------:R-:W-:-:S02]  /*5aca0*/  PRMT R0, RZ, 0x7610, R0 ;  /* 0x00007610ff007816 */ /* 0x000fc40000000000 */
[----:B----4-:R-:W-:-:S04]  /*5acb0*/  @!P2 LOP3.LUT R5, R5, R4, RZ, 0x3c, !PT ;  /* 0x000000040505a212 */ /* 0x010fc800078e3cff */
[----:B------:R-:W-:-:S04]  /*5acc0*/  @!P2 LOP3.LUT R4, R5, R4, RZ, 0x3c, !PT ;  /* 0x000000040504a212 */ /* 0x000fc800078e3cff */
[----:B------:R-:W-:-:S05]  /*5acd0*/  @!P2 LOP3.LUT R5, R5, R4, RZ, 0x3c, !PT ;  /* 0x000000040505a212 */ /* 0x000fca00078e3cff */
[----:B------:R0:W4:Y:S04]  /*5ace0*/  @!P2 LDG.E.U16 R0, [R4.64] ;  /* 0x000000060400a981 */ /* 0x000128000c1e1500 */
[----:B0-----:R-:W2:Y:S04]  /*5acf0*/  LDL R4, [R1+0x145c] ;  /* 0x00145c0001047983 */ /* 0x001ea80000100800 */
[----:B------:R-:W2:Y:S01]  /*5ad00*/  LDL R5, [R1+0x1460] ;  /* 0x0014600001057983 */ /* 0x000ea20000100800 */
[----:B---3--:R-:W-:Y:S02]  /*5ad10*/  PRMT R14, RZ, 0x7610, R14 ;  /* 0x00007610ff0e7816 */ /* 0x008fe4000000000e */
[----:B--2---:R-:W-:-:S04]  /*5ad20*/  @!P2 LOP3.LUT R5, R5, R4, RZ, 0x3c, !PT ;  /* 0x000000040505a212 */ /* 0x004fc800078e3cff */
[----:B------:R-:W-:-:S04]  /*5ad30*/  @!P2 LOP3.LUT R4, R5, R4, RZ, 0x3c, !PT ;  /* 0x000000040504a212 */ /* 0x000fc800078e3cff */
[----:B------:R-:W-:-:S05]  /*5ad40*/  @!P2 LOP3.LUT R5, R5, R4, RZ, 0x3c, !PT ;  /* 0x000000040505a212 */ /* 0x000fca00078e3cff */
[----:B------:R-:W2:Y:S04]  /*5ad50*/  @!P2 LDG.E.U16 R14, [R4.64] ;  /* 0x00000006040ea981 */ /* 0x000ea8000c1e1500 */
[----:B----4-:R-:W-:Y:S04]  /*5ad60*/  STL [R1+0x7664], R0 ;  /* 0x0076640001007387 */ /* 0x010fe80000100800 */
[----:B--2---:R0:W-:Y:S04]  /*5ad70*/  STL [R1+0xc8], R14 ;  /* 0x0000c80e01007387 */ /* 0x0041e80000100800 */
[----:B0-----:R-:W2:Y:S01]  /*5ad80*/  LDL.LU R14, [R1+0x77a8] ;  /* 0x0077a800010e7983 */ /* 0x001ea20000300800 */
[----:B------:R-:W3:Y:S02]  /*5ad90*/  LDL R4, [R1+0x1454] ;  /* 0x0014540001047983 */ /* 0x000ee40000100800 */
[----:B------:R-:W3:Y:S02]  /*5ada0*/  LDL R5, [R1+0x1458] ;  /* 0x0014580001057983 */ /* 0x000ee40000100800 */
[----:B---3--:R-:W-:-:S02]  /*5adb0*/  @!P2 LOP3.LUT R5, R5, R4, RZ, 0x3c, !PT ;  /* 0x000000040505a212 */ /* 0x008fc400078e3cff */
[----:B--2---:R-:W-:Y:S02]  /*5adc0*/  PRMT R14, RZ, 0x7610, R14 ;  /* 0x00007610ff0e7816 */ /* 0x004fe4000000000e */
[----:B------:R-:W-:-:S04]  /*5add0*/  @!P2 LOP3.LUT R4, R5, R4, RZ, 0x3c, !PT ;  /* 0x000000040504a212 */ /* 0x000fc800078e3cff */
[----:B------:R-:W-:-:S05]  /*5ade0*/  @!P2 LOP3.LUT R5, R5, R4, RZ, 0x3c, !PT ;  /* 0x000000040505a212 */ /* 0x000fca00078e3cff */
[----:B------:R-:W2:Y:S04]  /*5adf0*/  @!P2 LDG.E.U16 R14, [R4.64] ;  /* 0x00000006040ea981 */ /* 0x000ea8000c1e1500 */
        /* <DEDUP_REMOVED lines=84> */
[----:B------:R-:W3:Y:S01]  /*5b340*/  LDL R5, [R1+0x1400] ;  /* 0x0014000001057983 */ /* 0x000ee20000100800 */
[----:B------:R-:W-:-:S02]  /*5b350*/  PRMT R0, RZ, 0x7610, R0 ;  /* 0x00007610ff007816 */ /* 0x000fc40000000000 */
[----:B---3--:R-:W-:-:S04]  /*5b360*/  @!P2 LOP3.LUT R5, R5, R4, RZ, 0x3c, !PT ;  /* 0x000000040505a212 */ /* 0x008fc800078e3cff */
[----:B------:R-:W-:-:S04]  /*5b370*/  @!P2 LOP3.LUT R4, R5, R4, RZ, 0x3c, !PT ;  /* 0x000000040504a212 */ /* 0x000fc800078e3cff */
[----:B------:R-:W-:-:S05]  /*5b380*/  @!P2 LOP3.LUT R5, R5, R4, RZ, 0x3c, !PT ;  /* 0x000000040505a212 */ /* 0x000fca00078e3cff */
[----:B------:R0:W3:Y:S04]  /*5b390*/  @!P2 LDG.E.U16 R0, [R4.64] ;  /* 0x000000060400a981 */ /* 0x0000e8000c1e1500 */
[----:B0-----:R-:W4:Y:S04]  /*5b3a0*/  LDL R4, [R1+0x13f4] ;  /* 0x0013f40001047983 */ /* 0x001f280000100800 */
[----:B------:R-:W4:Y:S01]  /*5b3b0*/  LDL R5, [R1+0x13f8] ;  /* 0x0013f80001057983 */ /* 0x000f220000100800 */
[----:B--2---:R-:W-:Y:S02]  /*5b3c0*/  PRMT R14, RZ, 0x7610, R14 ;  /* 0x00007610ff0e7816 */ /* 0x004fe4000000000e */
[----:B----4-:R-:W-:-:S04]  /*5b3d0*/  @!P2 LOP3.LUT R5, R5, R4, RZ, 0x3c, !PT ;  /* 0x000000040505a212 */ /* 0x010fc800078e3cff */
[----:B------:R-:W-:-:S04]  /*5b3e0*/  @!P2 LOP3.LUT R4, R5, R4, RZ, 0x3c, !PT ;  /* 0x000000040504a212 */ /* 0x000fc800078e3cff */
[----:B------:R-:W-:-:S05]  /*5b3f0*/  @!P2 LOP3.LUT R5, R5, R4, RZ, 0x3c, !PT ;  /* 0x000000040505a212 */ /* 0x000fca00078e3cff */
[----:B------:R-:W2:Y:S04]  /*5b400*/  @!P2 LDG.E.U16 R14, [R4.64] ;  /* 0x00000006040ea981 */ /* 0x000ea8000c1e1500 */
[----:B---3--:R-:W-:Y:S04]  /*5b410*/  STL [R1+0x769c], R0 ;  /* 0x00769c0001007387 */ /* 0x008fe80000100800 */
        /* <DEDUP_REMOVED lines=97> */
[----:B---3--:R0:W-:Y:S04]  /*5ba30*/  STL [R1+0x70], R7 ;  /* 0x0000700701007387 */ /* 0x0081e80000100800 */
[----:B0-----:R-:W3:Y:S04]  /*5ba40*/  LDL R7, [R1+0x1360] ;  /* 0x0013600001077983 */ /* 0x001ee80000100800 */
[----:B--2---:R0:W-:Y:S04]  /*5ba50*/  STL [R1+0x6c], R14 ;  /* 0x00006c0e01007387 */ /* 0x0041e80000100800 */
[----:B0-----:R-:W2:Y:S01]  /*5ba60*/  LDL.LU R14, [R1+0x7754] ;  /* 0x00775400010e7983 */ /* 0x001ea20000300800 */
[----:B------:R-:W4:Y:S02]  /*5ba70*/  LDL R4, [R1+0x1384] ;  /* 0x0013840001047983 */ /* 0x000f240000100800 */
[----:B------:R-:W4:Y:S02]  /*5ba80*/  LDL R5, [R1+0x1388] ;  /* 0x0013880001057983 */ /* 0x000f240000100800 */
[----:B----4-:R-:W-:-:S02]  /*5ba90*/  @!P2 LOP3.LUT R5, R5, R4, RZ, 0x3c, !PT ;  /* 0x000000040505a212 */ /* 0x010fc400078e3cff */
[----:B--2---:R-:W-:Y:S02]  /*5baa0*/  PRMT R14, RZ, 0x7610, R14 ;  /* 0x00007610ff0e7816 */ /* 0x004fe4000000000e */
[----:B------:R-:W-:-:S04]  /*5bab0*/  @!P2 LOP3.LUT R4, R5, R4, RZ, 0x3c, !PT ;  /* 0x000000040504a212 */ /* 0x000fc800078e3cff */
[----:B------:R-:W-:-:S05]  /*5bac0*/  @!P2 LOP3.LUT R5, R5, R4, RZ, 0x3c, !PT ;  /* 0x000000040505a212 */ /* 0x000fca00078e3cff */
[----:B------:R-:W2:Y:S04]  /*5bad0*/  @!P2 LDG.E.U16 R14, [R4.64] ;  /* 0x00000006040ea981 */ /* 0x000ea8000c1e1500 */
        /* <DEDUP_REMOVED lines=26> */
[----:B------:R0:W4:Y:S04]  /*5bc80*/  @!P2 LDG.E.U16 R8, [R4.64] ;  /* 0x000000060408a981 */ /* 0x000128000c1e1500 */
[----:B0-----:R-:W2:Y:S01]  /*5bc90*/  LDL R5, [R1+0x135c] ;  /* 0x00135c0001057983 */ /* 0x001ea20000100800 */
[----:B------:R-:W-:Y:S01]  /*5bca0*/  PRMT R6, RZ, 0x7610, R6 ;  /* 0x00007610ff067816 */ /* 0x000fe20000000006 */
[----:B---3--:R-:W-:Y:S02]  /*5bcb0*/  @!P2 IMAD.MOV.U32 R4, RZ, RZ, R7 ;  /* 0x000000ffff04a224 */ /* 0x008fe400078e0007 */
[----:B----4-:R0:W-:Y:S01]  /*5bcc0*/  STL [R1+0x5c], R8 ;  /* 0x00005c0801007387 */ /* 0x0101e20000100800 */
[----:B--2---:R-:W-:-:S03]  /*5bcd0*/  PRMT R14, RZ, 0x7610, R14 ;  /* 0x00007610ff0e7816 */ /* 0x004fc6000000000e */
[----:B------:R-:W2:Y:S04]  /*5bce0*/  LDL R7, [R1+0x2204] ;  /* 0x0022040001077983 */ /* 0x000ea80000100800 */
[----:B------:R1:W3:Y:S04]  /*5bcf0*/  @!P2 LDG.E.U16 R6, [R4.64] ;  /* 0x000000060406a981 */ /* 0x0002e8000c1e1500 */
[----:B0-----:R-:W4:Y:S04]  /*5bd00*/  LDL R8, [R1+0x2200] ;  /* 0x0022000001087983 */ /* 0x001f280000100800 */
[----:B-1----:R-:W2:Y:S04]  /*5bd10*/  LDL R4, [R1+0x131c] ;  /* 0x00131c0001047983 */ /* 0x002ea80000100800 */
[----:B------:R-:W2:Y:S02]  /*5bd20*/  LDL R5, [R1+0x1320] ;  /* 0x0013200001057983 */ /* 0x000ea40000100800 */
[----:B--2---:R-:W-:-:S04]  /*5bd30*/  @!P2 LOP3.LUT R5, R5, R4, RZ, 0x3c, !PT ;  /* 0x000000040505a212 */ /* 0x004fc800078e3cff */
[----:B------:R-:W-:-:S04]  /*5bd40*/  @!P2 LOP3.LUT R4, R5, R4, RZ, 0x3c, !PT ;  /* 0x000000040504a212 */ /* 0x000fc800078e3cff */
[----:B------:R-:W-:Y:S01]  /*5bd50*/  @!P2 LOP3.LUT R5, R5, R4, RZ, 0x3c, !PT ;  /* 0x000000040505a212 */ /* 0x000fe200078e3cff */
[----:B---3--:R0:W-:Y:S04]  /*5bd60*/  STL [R1+0x58], R6 ;  /* 0x0000580601007387 */ /* 0x0081e80000100800 */
[----:B------:R1:W2:Y:S01]  /*5bd70*/  @!P2 LDG.E.U16 R14, [R4.64] ;  /* 0x00000006040ea981 */ /* 0x0002a2000c1e1500 */
[----:B------:R-:W-:-:S03]  /*5bd80*/  PRMT R15, RZ, 0x7610, R15 ;  /* 0x00007610ff0f7816 */ /* 0x000fc6000000000f */
[----:B0-----:R-:W3:Y:S04]  /*5bd90*/  LDL R6, [R1+0x2240] ;  /* 0x0022400001067983 */ /* 0x001ee80000100800 */
[----:B-1----:R-:W2:Y:S04]  /*5bda0*/  LDL R4, [R1+0x12dc] ;  /* 0x0012dc0001047983 */ /* 0x002ea80000100800 */
        /* <DEDUP_REMOVED lines=10> */
[----:B------:R-:W2:Y:S02]  /*5be50*/  LDL R5, [R1+0x21c0] ;  /* 0x0021c00001057983 */ /* 0x000ea40000100800 */
[----:B--2---:R-:W-:-:S02]  /*5be60*/  @!P2 LOP3.LUT R5, R5, R4, RZ, 0x3c, !PT ;  /* 0x000000040505a212 */ /* 0x004fc400078e3cff */
[----:B------:R-:W-:Y:S02]  /*5be70*/  PRMT R15, RZ, 0x7610, R15 ;  /* 0x00007610ff0f7816 */ /* 0x000fe4000000000f */
[----:B------:R-:W-:-:S04]  /*5be80*/  @!P2 LOP3.LUT R4, R5, R4, RZ, 0x3c, !PT ;  /* 0x000000040504a212 */ /* 0x000fc800078e3cff */
[----:B------:R-:W-:-:S05]  /*5be90*/  @!P2 LOP3.LUT R5, R5, R4, RZ, 0x3c, !PT ;  /* 0x000000040505a212 */ /* 0x000fca00078e3cff */
[----:B------:R-:W2:Y:S01]  /*5bea0*/  @!P2 LDG.E.U16 R15, [R4.64] ;  /* 0x00000006040fa981 */ /* 0x000ea2000c1e1500 */
[----:B------:R-:W-:-:S03]  /*5beb0*/  PRMT R20, RZ, 0x7610, R20 ;  /* 0x00007610ff147816 */ /* 0x000fc60000000014 */
[----:B--2---:R0:W-:Y:S04]  /*5bec0*/  STL [R1+0x18], R15 ;  /* 0x0000180f01007387 */ /* 0x0041e80000100800 */
[----:B0-----:R-:W2:Y:S01]  /*5bed0*/  LDL.LU R15, [R1+0x7740] ;  /* 0x00774000010f7983 */ /* 0x001ea20000300800 */
[----:B------:R-:W2:Y:S02]  /*5bee0*/  LDL R5, [R1+0x21c4] ;  /* 0x0021c40001057983 */ /* 0x000ea40000100800 */
[----:B----4-:R-:W-:Y:S02]  /*5bef0*/  @!P2 IMAD.MOV.U32 R4, RZ, RZ, R8 ;  /* 0x000000ffff04a224 */ /* 0x010fe400078e0008 */
[----:B------:R-:W4:Y:S04]  /*5bf00*/  LDL R8, [R1+0x1350] ;  /* 0x0013500001087983 */ /* 0x000f280000100800 */
[----:B--2---:R0:W2:Y:S02]  /*5bf10*/  @!P2 LDG.E.U16 R20, [R4.64] ;  /* 0x000000060414a981 */ /* 0x0040a4000c1e1500 */
[----:B0-----:R-:W-:-:S06]  /*5bf20*/  PRMT R4, RZ, 0x7610, R4 ;  /* 0x00007610ff047816 */ /* 0x001fcc0000000004 */
[----:B---3--:R0:W3:Y:S04]  /*5bf30*/  @!P2 LDG.E.U16 R4, [R6.64] ;  /* 0x000000060604a981 */ /* 0x0080e8000c1e1500 */
[----:B--2---:R-:W-:Y:S01]  /*5bf40*/  STL [R1+0x7718], R20 ;  /* 0x0077181401007387 */ /* 0x004fe20000100800 */
[----:B0-----:R-:W2:Y:S01]  /*5bf50*/  LDL R7, [R1+0x2244] ;  /* 0x0022440001077983 */ /* 0x001ea20000100800 */
[----:B------:R-:W-:Y:S01]  /*5bf60*/  PRMT R3, RZ, 0x7610, R3 ;  /* 0x00007610ff037816 */ /* 0x000fe20000000003 */
[----:B------:R-:W-:Y:S01]  /*5bf70*/  @!P2 IMAD.MOV.U32 R6, RZ, RZ, R14 ;  /* 0x000000ffff06a224 */ /* 0x000fe200078e000e */
[----:B---3--:R0:W-:Y:S01]  /*5bf80*/  STL [R1+0x771c], R4 ;  /* 0x00771c0401007387 */ /* 0x0081e20000100800 */
[----:B------:R-:W-:Y:S01]  /*5bf90*/  PRMT R12, RZ, 0x7610, R12 ;  /* 0x00007610ff0c7816 */ /* 0x000fe2000000000c */
[----:B------:R-:W3:Y:S02]  /*5bfa0*/  LDL R14, [R1+0x1338] ;  /* 0x00133800010e7983 */ /* 0x000ee40000100800 */
[----:B--2---:R1:W2:Y:S04]  /*5bfb0*/  @!P2 LDG.E.U16 R3, [R6.64] ;  /* 0x000000060603a981 */ /* 0x0042a8000c1e1500 */
[----:B-1----:R-:W2:Y:S04]  /*5bfc0*/  LDL R6, [R1+0x1354] ;  /* 0x0013540001067983 */ /* 0x002ea80000100800 */
[----:B------:R-:W2:Y:S02]  /*5bfd0*/  LDL R7, [R1+0x1358] ;  /* 0x0013580001077983 */ /* 0x000ea40000100800 */
[----:B--2---:R-:W-:-:S04]  /*5bfe0*/  @!P2 LOP3.LUT R7, R7, R6, RZ, 0x3c, !PT ;  /* 0x000000060707a212 */ /* 0x004fc800078e3cff */
[----:B------:R-:W-:-:S04]  /*5bff0*/  @!P2 LOP3.LUT R6, R7, R6, RZ, 0x3c, !PT ;  /* 0x000000060706a212 */ /* 0x000fc800078e3cff */
[----:B------:R-:W-:Y:S01]  /*5c000*/  @!P2 LOP3.LUT R7, R7, R6, RZ, 0x3c, !PT ;  /* 0x000000060707a212 */ /* 0x000fe200078e3cff */
[----:B------:R-:W-:Y:S04]  /*5c010*/  STL [R1+0x7720], R3 ;  /* 0x0077200301007387 */ /* 0x000fe80000100800 */
[----:B------:R1:W2:Y:S04]  /*5c020*/  @!P2 LDG.E.U16 R12, [R6.64] ;  /* 0x00000006060ca981 */ /* 0x0002a8000c1e1500 */
[----:B-1----:R-:W3:Y:S01]  /*5c030*/  LDL R7, [R1+0x134c] ;  /* 0x00134c0001077983 */ /* 0x002ee20000100800 */
[----:B0-----:R-:W-:Y:S01]  /*5c040*/  PRMT R4, RZ, 0x7610, R4 ;  /* 0x00007610ff047816 */ /* 0x001fe20000000004 */
[----:B----4-:R-:W-:-:S02]  /*5c050*/  @!P2 IMAD.MOV.U32 R6, RZ, RZ, R8 ;  /* 0x000000ffff06a224 */ /* 0x010fc400078e0008 */
[----:B--2---:R0:W-:Y:S01]  /*5c060*/  STL [R1+0x54], R12 ;  /* 0x0000540c01007387 */ /* 0x0041e20000100800 */
[----:B------:R-:W-:Y:S01]  /*5c070*/  PRMT R15, RZ, 0x7610, R15 ;  /* 0x00007610ff0f7816 */ /* 0x000fe2000000000f */
[----:B------:R-:W2:Y:S02]  /*5c080*/  LDL R8, [R1+0x12d4] ;  /* 0x0012d40001087983 */ /* 0x000ea40000100800 */
[----:B---3--:R1:W3:Y:S04]  /*5c090*/  @!P2 LDG.E.U16 R4, [R6.64] ;  /* 0x000000060604a981 */ /* 0x0082e8000c1e1500 */
[----:B0-----:R-:W4:Y:S04]  /*5c0a0*/  LDL R12, [R1+0x1318] ;  /* 0x00131800010c7983 */ /* 0x001f280000100800 */
[----:B-1----:R-:W2:Y:S04]  /*5c0b0*/  LDL R6, [R1+0x1344] ;  /* 0x0013440001067983 */ /* 0x002ea80000100800 */
[----:B------:R-:W2:Y:S02]  /*5c0c0*/  LDL R7, [R1+0x1348] ;  /* 0x0013480001077983 */ /* 0x000ea40000100800 */
[----:B--2---:R-:W-:-:S04]  /*5c0d0*/  @!P2 LOP3.LUT R7, R7, R6, RZ, 0x3c, !PT ;  /* 0x000000060707a212 */ /* 0x004fc800078e3cff */
[----:B------:R-:W-:-:S04]  /*5c0e0*/  @!P2 LOP3.LUT R6, R7, R6, RZ, 0x3c, !PT ;  /* 0x000000060706a212 */ /* 0x000fc800078e3cff */
[----:B------:R-:W-:-:S05]  /*5c0f0*/  @!P2 LOP3.LUT R7, R7, R6, RZ, 0x3c, !PT ;  /* 0x000000060707a212 */ /* 0x000fca00078e3cff */
[----:B------:R-:W2:Y:S04]  /*5c100*/  @!P2 LDG.E.U16 R15, [R6.64] ;  /* 0x00000006060fa981 */ /* 0x000ea8000c1e1500 */
[----:B---3--:R0:W-:Y:S04]  /*5c110*/  STL [R1+0x50], R4 ;  /* 0x0000500401007387 */ /* 0x0081e80000100800 */
        /* <DEDUP_REMOVED lines=9> */
[----:B------:R-:W2:Y:S04]  /*5c1b0*/  @!P2 LDG.E.U16 R15, [R6.64] ;  /* 0x00000006060fa981 */ /* 0x000ea8000c1e1500 */
[----:B--2---:R0:W-:Y:S04]  /*5c1c0*/  STL [R1+0x48], R15 ;  /* 0x0000480f01007387 */ /* 0x0041e80000100800 */
[----:B0-----:R-:W2:Y:S01]  /*5c1d0*/  LDL.LU R15, [R1+0x7738] ;  /* 0x00773800010f7983 */ /* 0x001ea20000300800 */
[----:B------:R-:W3:Y:S02]  /*5c1e0*/  LDL R7, [R1+0x1334] ;  /* 0x0013340001077983 */ /* 0x000ee40000100800 */
[----:B------:R-:W-:-:S02]  /*5c1f0*/  @!P2 IMAD.MOV.U32 R6, RZ, RZ, R14 ;  /* 0x000000ffff06a224 */ /* 0x000fc400078e000e */
[----:B------:R-:W3:Y:S01]  /*5c200*/  LDL R14, [R1+0x2208] ;  /* 0x00220800010e7983 */ /* 0x000ee20000100800 */
[----:B--2---:R-:W-:-:S06]  /*5c210*/  PRMT R15, RZ, 0x7610, R15 ;  /* 0x00007610ff0f7816 */ /* 0x004fcc000000000f */
[----:B---3--:R-:W2:Y:S01]  /*5c220*/  @!P2 LDG.E.U16 R15, [R6.64] ;  /* 0x00000006060fa981 */ /* 0x008ea2000c1e1500 */
[----:B------:R-:W-:-:S03]  /*5c230*/  PRMT R9, RZ, 0x7610, R9 ;  /* 0x00007610ff097816 */ /* 0x000fc60000000009 */
[----:B--2---:R0:W-:Y:S04]  /*5c240*/  STL [R1+0x44], R15 ;  /* 0x0000440f01007387 */ /* 0x0041e80000100800 */
[----:B0-----:R-:W2:Y:S01]  /*5c250*/  LDL.LU R15, [R1+0x7734] ;  /* 0x00773400010f7983 */ /* 0x001ea20000300800 */
[----:B------:R-:W3:Y:S02]  /*5c260*/  LDL R7, [R1+0x1314] ;  /* 0x0013140001077983 */ /* 0x000ee40000100800 */
[----:B----4-:R-:W-:Y:S02]  /*5c270*/  @!P2 IMAD.MOV.U32 R6, RZ, RZ, R12 ;  /* 0x000000ffff06a224 */ /* 0x010fe400078e000c */
[----:B------:R-:W4:Y:S01]  /*5c280*/  LDL R12, [R1+0x220c] ;  /* 0x00220c00010c7983 */ /* 0x000f220000100800 */
[----:B--2---:R-:W-:-:S03]  /*5c290*/  PRMT R15, RZ, 0x7610, R15 ;  /* 0x00007610ff0f7816 */ /* 0x004fc6000000000f */
[----:B---3--:R0:W2:Y:S02]  /*5c2a0*/  @!P2 LDG.E.U16 R9, [R6.64] ;  /* 0x000000060609a981 */ /* 0x0080a4000c1e1500 */
[----:B0-----:R-:W-:Y:S02]  /*5c2b0*/  @!P2 IMAD.MOV.U32 R6, RZ, RZ, R4 ;  /* 0x000000ffff06a224 */ /* 0x001fe400078e0004 */
[----:B------:R-:W-:-:S05]  /*5c2c0*/  @!P2 IMAD.MOV.U32 R7, RZ, RZ, R8 ;  /* 0x000000ffff07a224 */ /* 0x000fca00078e0008 */
[----:B------:R-:W3:Y:S04]  /*5c2d0*/  @!P2 LDG.E.U16 R15, [R6.64] ;  /* 0x00000006060fa981 */ /* 0x000ee8000c1e1500 */
[----:B--2---:R0:W-:Y:S01]  /*5c2e0*/  STL [R1+0x38], R9 ;  /* 0x0000380901007387 */ /* 0x0041e20000100800 */
[----:B------:R-:W2:Y:S02]  /*5c2f0*/  LDL R8, [R1+0x224c] ;  /* 0x00224c0001087983 */ /* 0x000ea40000100800 */
[----:B------:R-:W2:Y:S01]  /*5c300*/  LDL R4, [R1+0x2290] ;  /* 0x0022900001047983 */ /* 0x000ea20000100800 */
[----:B0-----:R-:W2:Y:S04]  /*5c310*/  LDL R9, [R1+0x2248] ;  /* 0x0022480001097983 */ /* 0x001ea80000100800 */
[----:B---3--:R0:W-:Y:S04]  /*5c320*/  STL [R1+0x20], R15 ;  /* 0x0000200f01007387 */ /* 0x0081e80000100800 */
[----:B0-----:R-:W3:Y:S01]  /*5c330*/  LDL.LU R15, [R1+0x7730] ;  /* 0x00773000010f7983 */ /* 0x001ee20000300800 */
[----:B------:R-:W2:Y:S02]  /*5c340*/  LDL R6, [R1+0x218c] ;  /* 0x00218c0001067983 */ /* 0x000ea40000100800 */
[----:B------:R-:W2:Y:S01]  /*5c350*/  LDL R7, [R1+0x21c8] ;  /* 0x0021c80001077983 */ /* 0x000ea20000100800 */
[----:B------:R-:W-:-:S02]  /*5c360*/  PRMT R20, RZ, 0x7610, R20 ;  /* 0x00007610ff147816 */ /* 0x000fc40000000014 */
[----:B--2---:R-:W-:-:S04]  /*5c370*/  @!P2 LOP3.LUT R7, R7, R6, RZ, 0x3c, !PT ;  /* 0x000000060707a212 */ /* 0x004fc800078e3cff */
[----:B------:R-:W-:-:S04]  /*5c380*/  @!P2 LOP3.LUT R6, R7, R6, RZ, 0x3c, !PT ;  /* 0x000000060706a212 */ /* 0x000fc800078e3cff */
[----:B------:R-:W-:-:S05]  /*5c390*/  @!P2 LOP3.LUT R7, R7, R6, RZ, 0x3c, !PT ;  /* 0x000000060707a212 */ /* 0x000fca00078e3cff */
[----:B------:R0:W2:Y:S04]  /*5c3a0*/  @!P2 LDG.E.U16 R20, [R6.64] ;  /* 0x000000060614a981 */ /* 0x0000a8000c1e1500 */
[----:B0-----:R-:W2:Y:S01]  /*5c3b0*/  LDL R7, [R1+0x21cc] ;  /* 0x0021cc0001077983 */ /* 0x001ea20000100800 */
[----:B------:R-:W-:Y:S01]  /*5c3c0*/  PRMT R16, RZ, 0x7610, R16 ;  /* 0x00007610ff107816 */ /* 0x000fe20000000010 */
[----:B------:R-:W-:Y:S01]  /*5c3d0*/  @!P2 IMAD.MOV.U32 R6, RZ, RZ, R14 ;  /* 0x000000ffff06a224 */ /* 0x000fe200078e000e */
[----:B------:R-:W-:-:S04]  /*5c3e0*/  PRMT R5, RZ, 0x7610, R5 ;  /* 0x00007610ff057816 */ /* 0x000fc80000000005 */
[----:B--2---:R0:W2:Y:S02]  /*5c3f0*/  @!P2 LDG.E.U16 R16, [R6.64] ;  /* 0x000000060610a981 */ /* 0x0040a4000c1e1500 */
[----:B0-----:R-:W-:Y:S02]  /*5c400*/  @!P2 IMAD.MOV.U32 R6, RZ, RZ, R9 ;  /* 0x000000ffff06a224 */ /* 0x001fe400078e0009 */
[----:B----4-:R-:W-:-:S05]  /*5c410*/  @!P2 IMAD.MOV.U32 R7, RZ, RZ, R12 ;  /* 0x000000ffff07a224 */ /* 0x010fca00078e000c */
[----:B------:R0:W4:Y:S01]  /*5c420*/  @!P2 LDG.E.U16 R5, [R6.64] ;  /* 0x000000060605a981 */ /* 0x000122000c1e1500 */
[----:B------:R-:W-:-:S03]  /*5c430*/  @!P2 IMAD.MOV.U32 R9, RZ, RZ, R8 ;  /* 0x000000ffff09a224 */ /* 0x000fc600078e0008 */
[----:B------:R1:W-:Y:S01]  /*5c440*/  STL [R1], R20 ;  /* 0x0000001401007387 */ /* 0x0003e20000100800 */
[----:B------:R-:W-:Y:S02]  /*5c450*/  @!P2 IMAD.MOV.U32 R8, RZ, RZ, R4 ;  /* 0x000000ffff08a224 */ /* 0x000fe400078e0004 */
[----:B------:R-:W3:Y:S01]  /*5c460*/  LDL R14, [R1+0x1310] ;  /* 0x00131000010e7983 */ /* 0x000ee20000100800 */
[----:B0-----:R-:W-:Y:S01]  /*5c470*/  PRMT R6, RZ, 0x7610, R6 ;  /* 0x00007610ff067816 */ /* 0x001fe20000000006 */
[----:B-1----:R-:W3:Y:S05]  /*5c480*/  LDL R20, [R1+0x1330] ;  /* 0x0013300001147983 */ /* 0x002eea0000100800 */
[----:B------:R0:W3:Y:S04]  /*5c490*/  @!P2 LDG.E.U16 R6, [R8.64] ;  /* 0x000000060806a981 */ /* 0x0000e8000c1e1500 */
[----:B--2---:R1:W-:Y:S04]  /*5c4a0*/  STL [R1+0x76f0], R16 ;  /* 0x0076f01001007387 */ /* 0x0043e80000100800 */
[----:B-1----:R-:W2:Y:S04]  /*5c4b0*/  LDL R16, [R1+0x130c] ;  /* 0x00130c0001107983 */ /* 0x002ea80000100800 */
[----:B----4-:R1:W-:Y:S01]  /*5c4c0*/  STL [R1+0x76f4], R5 ;  /* 0x0076f40501007387 */ /* 0x0103e20000100800 */
[----:B0-----:R-:W4:Y:S01]  /*5c4d0*/  LDL R9, [R1+0x132c] ;  /* 0x00132c0001097983 */ /* 0x001f220000100800 */
[----:B------:R-:W-:Y:S01]  /*5c4e0*/  PRMT R11, RZ, 0x7610, R11 ;  /* 0x00007610ff0b7816 */ /* 0x000fe2000000000b */
[----:B------:R-:W2:Y:S01]  /*5c4f0*/  LDL R12, [R1+0x12fc] ;  /* 0x0012fc00010c7983 */ /* 0x000ea20000100800 */
[----:B------:R-:W2:Y:S01]  /*5c500*/  LDL R4, [R1+0x1300] ;  /* 0x0013000001047983 */ /* 0x000ea20000100800 */
[----:B---3--:R-:W-:-:S05]  /*5c510*/  @!P2 IMAD.MOV.U32 R8, RZ, RZ, R20 ;  /* 0x000000ffff08a224 */ /* 0x008fca00078e0014 */
[----:B----4-:R0:W3:Y:S01]  /*5c520*/  @!P2 LDG.E.U16 R11, [R8.64] ;  /* 0x00000006080ba981 */ /* 0x0100e2000c1e1500 */
[----:B-1----:R-:W-:-:S03]  /*5c530*/  PRMT R5, RZ, 0x7610, R5 ;  /* 0x00007610ff057816 */ /* 0x002fc60000000005 */
[----:B------:R1:W-:Y:S01]  /*5c540*/  STL [R1+0x76f8], R6 ;  /* 0x0076f80601007387 */ /* 0x0003e20000100800 */
[----:B------:R-:W4:Y:S02]  /*5c550*/  LDL R20, [R1+0x12f4] ;  /* 0x0012f40001147983 */ /* 0x000f240000100800 */
[----:B0-----:R-:W-:Y:S02]  /*5c560*/  @!P2 IMAD.MOV.U32 R8, RZ, RZ, R14 ;  /* 0x000000ffff08a224 */ /* 0x001fe400078e000e */
[----:B--2---:R-:W-:-:S05]  /*5c570*/  @!P2 IMAD.MOV.U32 R9, RZ, RZ, R16 ;  /* 0x000000ffff09a224 */ /* 0x004fca00078e0010 */
[----:B------:R0:W2:Y:S04]  /*5c580*/  @!P2 LDG.E.U16 R5, [R8.64] ;  /* 0x000000060805a981 */ /* 0x0000a8000c1e1500 */
[----:B---3--:R3:W-:Y:S01]  /*5c590*/  STL [R1+0x3c], R11 ;  /* 0x00003c0b01007387 */ /* 0x0087e20000100800 */
[----:B0-----:R-:W2:Y:S02]  /*5c5a0*/  LDL R8, [R1+0x1304] ;  /* 0x0013040001087983 */ /* 0x001ea40000100800 */
[----:B------:R-:W2:Y:S01]  /*5c5b0*/  LDL R9, [R1+0x1308] ;  /* 0x0013080001097983 */ /* 0x000ea20000100800 */
[----:B------:R-:W-:Y:S01]  /*5c5c0*/  PRMT R15, RZ, 0x7610, R15 ;  /* 0x00007610ff0f7816 */ /* 0x000fe2000000000f */
[----:B------:R-:W4:Y:S04]  /*5c5d0*/  LDL R16, [R1+0x12d0] ;  /* 0x0012d00001107983 */ /* 0x000f280000100800 */
[----:B------:R-:W4:Y:S04]  /*5c5e0*/  LDL R14, [R1+0x2190] ;  /* 0x00219000010e7983 */ /* 0x000f280000100800 */
[----:B-1----:R-:W4:Y:S04]  /*5c5f0*/  LDL R6, [R1+0x2194] ;  /* 0x0021940001067983 */ /* 0x002f280000100800 */
[----:B---3--:R-:W3:Y:S01]  /*5c600*/  LDL R11, [R1+0x12f8] ;  /* 0x0012f800010b7983 */ /* 0x008ee20000100800 */
        /* <DEDUP_REMOVED lines=8> */
[----:B------:R-:W-:-:S02]  /*5c690*/  @!P2 IMAD.MOV.U32 R8, RZ, RZ, R4 ;  /* 0x000000ffff08a224 */ /* 0x000fc400078e0004 */
[----:B------:R-:W-:Y:S02]  /*5c6a0*/  @!P2 IMAD.MOV.U32 R9, RZ, RZ, R12 ;  /* 0x000000ffff09a224 */ /* 0x000fe400078e000c */
[----:B------:R-:W3:Y:S01]  /*5c6b0*/  LDL R4, [R1+0x2210] ;  /* 0x0022100001047983 */ /* 0x000ee20000100800 */
[----:B------:R-:W3:Y:S01]  /*5c6c0*/  LDL R12, [R1+0x21d4] ;  /* 0x0021d400010c7983 */ /* 0x000ee20000100800 */
[----:B------:R-:W-:Y:S02]  /*5c6d0*/  PRMT R10, RZ, 0x7610, R10 ;  /* 0x00007610ff0a7816 */ /* 0x000fe4000000000a */
[----:B------:R-:W-:Y:S02]  /*5c6e0*/  PRMT R13, RZ, 0x7610, R13 ;  /* 0x00007610ff0d7816 */ /* 0x000fe4000000000d */
[----:B------:R-:W-:Y:S02]  /*5c6f0*/  PRMT R28, RZ, 0x7610, R28 ;  /* 0x00007610ff1c7816 */ /* 0x000fe4000000001c */
[----:B------:R-:W-:-:S02]  /*5c700*/  PRMT R7, RZ, 0x7610, R7 ;  /* 0x00007610ff077816 */ /* 0x000fc40000000007 */
[----:B--2---:R-:W-:-:S06]  /*5c710*/  PRMT R15, RZ, 0x7610, R15 ;  /* 0x00007610ff0f7816 */ /* 0x004fcc000000000f */
[----:B------:R3:W2:Y:S02]  /*5c720*/  @!P2 LDG.E.U16 R15, [R8.64] ;  /* 0x00000006080fa981 */ /* 0x0006a4000c1e1500 */
[----:B---3--:R-:W-:Y:S02]  /*5c730*/  @!P2 IMAD.MOV.U32 R8, RZ, RZ, R11 ;  /* 0x000000ffff08a224 */ /* 0x008fe400078e000b */
[----:B----4-:R-:W-:-:S05]  /*5c740*/  @!P2 IMAD.MOV.U32 R9, RZ, RZ, R20 ;  /* 0x000000ffff09a224 */ /* 0x010fca00078e0014 */
[----:B------:R0:W3:Y:S02]  /*5c750*/  @!P2 LDG.E.U16 R10, [R8.64] ;  /* 0x00000006080aa981 */ /* 0x0000e4000c1e1500 */
[----:B0-----:R-:W-:Y:S02]  /*5c760*/  @!P2 IMAD.MOV.U32 R8, RZ, RZ, R14 ;  /* 0x000000ffff08a224 */ /* 0x001fe400078e000e */
[----:B------:R-:W-:-:S05]  /*5c770*/  @!P2 IMAD.MOV.U32 R9, RZ, RZ, R16 ;  /* 0x000000ffff09a224 */ /* 0x000fca00078e0010 */
[----:B------:R0:W4:Y:S02]  /*5c780*/  @!P2 LDG.E.U16 R13, [R8.64] ;  /* 0x00000006080da981 */ /* 0x000124000c1e1500 */
[----:B0-----:R-:W-:Y:S02]  /*5c790*/  @!P2 IMAD.MOV.U32 R8, RZ, RZ, R5 ;  /* 0x000000ffff08a224 */ /* 0x001fe400078e0005 */
[----:B------:R-:W-:-:S05]  /*5c7a0*/  @!P2 IMAD.MOV.U32 R9, RZ, RZ, R6 ;  /* 0x000000ffff09a224 */ /* 0x000fca00078e0006 */
[----:B------:R0:W4:Y:S02]  /*5c7b0*/  @!P2 LDG.E.U16 R28, [R8.64] ;  /* 0x00000006081ca981 */ /* 0x000124000c1e1500 */
[----:B0-----:R-:W-:Y:S02]  /*5c7c0*/  @!P2 IMAD.MOV.U32 R8, RZ, RZ, R4 ;  /* 0x000000ffff08a224 */ /* 0x001fe400078e0004 */
[----:B------:R-:W-:-:S05]  /*5c7d0*/  @!P2 IMAD.MOV.U32 R9, RZ, RZ, R12 ;  /* 0x000000ffff09a224 */ /* 0x000fca00078e000c */
[----:B------:R0:W4:Y:S04]  /*5c7e0*/  @!P2 LDG.E.U16 R7, [R8.64] ;  /* 0x000000060807a981 */ /* 0x000128000c1e1500 */
[----:B--2---:R1:W-:Y:S04]  /*5c7f0*/  STL [R1+0x2c], R15 ;  /* 0x00002c0f01007387 */ /* 0x0043e80000100800 */
[----:B-1----:R-:W2:Y:S01]  /*5c800*/  LDL.LU R15, [R1+0x7728] ;  /* 0x00772800010f7983 */ /* 0x002ea20000300800 */
[----:B------:R-:W2:Y:S03]  /*5c810*/  LDL R11, [R1+0x2214] ;  /* 0x00221400010b7983 */ /* 0x000ea60000100800 */
[----:B---3--:R1:W-:Y:S01]  /*5c820*/  STL [R1+0x28], R10 ;  /* 0x0000280a01007387 */ /* 0x0083e20000100800 */
[----:B------:R-:W3:Y:S02]  /*5c830*/  LDL R6, [R1+0x2254] ;  /* 0x0022540001067983 */ /* 0x000ee40000100800 */
[----:B------:R-:W2:Y:S01]  /*5c840*/  LDL R5, [R1+0x228c] ;  /* 0x00228c0001057983 */ /* 0x000ea20000100800 */
[----:B-1----:R-:W2:Y:S01]  /*5c850*/  LDL R10, [R1+0x2250] ;  /* 0x00225000010a7983 */ /* 0x002ea20000100800 */
[----:B0-----:R-:W-:-:S03]  /*5c860*/  PRMT R8, RZ, 0x7610, R8 ;  /* 0x00007610ff087816 */ /* 0x001fc60000000008 */
[----:B----4-:R0:W-:Y:S01]  /*5c870*/  STL [R1+0x76d8], R28 ;  /* 0x0076d81c01007387 */ /* 0x0101e20000100800 */
[----:B------:R-:W4:Y:S03]  /*5c880*/  LDL R4, [R1+0x12f0] ;  /* 0x0012f00001047983 */ /* 0x000f260000100800 */
[----:B0-----:R-:W4:Y:S04]  /*5c890*/  LDL R28, [R1+0x12ec] ;  /* 0x0012ec00011c7983 */ /* 0x001f280000100800 */
[----:B------:R0:W-:Y:S01]  /*5c8a0*/  STL [R1+0x76dc], R7 ;  /* 0x0076dc0701007387 */ /* 0x0001e20000100800 */
[----:B------:R-:W4:Y:S02]  /*5c8b0*/  LDL R20, [R1+0x12cc] ;  /* 0x0012cc0001147983 */ /* 0x000f240000100800 */
[----:B------:R-:W4:Y:S02]  /*5c8c0*/  LDL R16, [R1+0x2198] ;  /* 0x0021980001107983 */ /* 0x000f240000100800 */
[----:B------:R-:W4:Y:S01]  /*5c8d0*/  LDL R14, [R1+0x12c8] ;  /* 0x0012c800010e7983 */ /* 0x000f220000100800 */
[----:B0-----:R-:W4:Y:S04]  /*5c8e0*/  LDL R7, [R1+0x21a0] ;  /* 0x0021a00001077983 */ /* 0x001f280000100800 */
[----:B--2---:R0:W2:Y:S01]  /*5c8f0*/  @!P2 LDG.E.U16 R8, [R10.64] ;  /* 0x000000060a08a981 */ /* 0x0040a2000c1e1500 */
[----:B------:R-:W-:-:S02]  /*5c900*/  PRMT R9, RZ, 0x7610, R9 ;  /* 0x00007610ff097816 */ /* 0x000fc40000000009 */
[----:B------:R-:W-:Y:S01]  /*5c910*/  PRMT R3, RZ, 0x7610, R3 ;  /* 0x00007610ff037816 */ /* 0x000fe20000000003 */
[----:B0-----:R-:W-:Y:S02]  /*5c920*/  @!P2 IMAD.MOV.U32 R10, RZ, RZ, R5 ;  /* 0x000000ffff0aa224 */ /* 0x001fe400078e0005 */
[----:B---3--:R-:W-:-:S05]  /*5c930*/  @!P2 IMAD.MOV.U32 R11, RZ, RZ, R6 ;  /* 0x000000ffff0ba224 */ /* 0x008fca00078e0006 */
[----:B------:R4:W3:Y:S01]  /*5c940*/  @!P2 LDG.E.U16 R9, [R10.64] ;  /* 0x000000060a09a981 */ /* 0x0008e2000c1e1500 */
[----:B------:R-:W-:Y:S01]  /*5c950*/  PRMT R15, RZ, 0x7610, R15 ;  /* 0x00007610ff0f7816 */ /* 0x000fe2000000000f */
[----:B----4-:R-:W-:Y:S02]  /*5c960*/  @!P2 IMAD.MOV.U32 R10, RZ, RZ, R4 ;  /* 0x000000ffff0aa224 */ /* 0x010fe400078e0004 */
[----:B------:R-:W-:-:S05]  /*5c970*/  @!P2 IMAD.MOV.U32 R11, RZ, RZ, R28 ;  /* 0x000000ffff0ba224 */ /* 0x000fca00078e001c */
[----:B------:R0:W4:Y:S01]  /*5c980*/  @!P2 LDG.E.U16 R3, [R10.64] ;  /* 0x000000060a03a981 */ /* 0x000122000c1e1500 */
[----:B------:R-:W-:Y:S01]  /*5c990*/  PRMT R0, RZ, 0x7610, R0 ;  /* 0x00007610ff007816 */ /* 0x000fe20000000000 */
[----:B0-----:R-:W-:Y:S02]  /*5c9a0*/  @!P2 IMAD.MOV.U32 R10, RZ, RZ, R16 ;  /* 0x000000ffff0aa224 */ /* 0x001fe400078e0010 */
[----:B------:R-:W-:-:S05]  /*5c9b0*/  @!P2 IMAD.MOV.U32 R11, RZ, RZ, R20 ;  /* 0x000000ffff0ba224 */ /* 0x000fca00078e0014 */
[----:B------:R0:W4:Y:S02]  /*5c9c0*/  @!P2 LDG.E.U16 R15, [R10.64] ;  /* 0x000000060a0fa981 */ /* 0x000124000c1e1500 */
[----:B0-----:R-:W-:Y:S02]  /*5c9d0*/  @!P2 IMAD.MOV.U32 R10, RZ, RZ, R7 ;  /* 0x000000ffff0aa224 */ /* 0x001fe400078e0007 */
[----:B------:R-:W-:-:S05]  /*5c9e0*/  @!P2 IMAD.MOV.U32 R11, RZ, RZ, R14 ;  /* 0x000000ffff0ba224 */ /* 0x000fca00078e000e */
[----:B------:R-:W4:Y:S04]  /*5c9f0*/  @!P2 LDG.E.U16 R0, [R10.64] ;  /* 0x000000060a00a981 */ /* 0x000f28000c1e1500 */
[----:B--2---:R-:W-:Y:S01]  /*5ca00*/  STL [R1+0x76e0], R8 ;  /* 0x0076e00801007387 */ /* 0x004fe20000100800 */
[----:B------:R0:W-:Y:S02]  /*5ca10*/  STL [R1+0x1c], R13 ;  /* 0x00001c0d01007387 */ /* 0x0001e40000100800 */
[----:B------:R-:W2:Y:S02]  /*5ca20*/  LDL R12, [R1+0x21a8] ;  /* 0x0021a800010c7983 */ /* 0x000ea40000100800 */
[----:B------:R-:W2:Y:S01]  /*5ca30*/  LDL R6, [R1+0x12c0] ;  /* 0x0012c00001067983 */ /* 0x000ea20000100800 */
[----:B------:R-:W2:Y:S04]  /*5ca40*/  LDL R5, [R1+0x21b0] ;  /* 0x0021b00001057983 */ /* 0x000ea80000100800 */
[----:B0-----:R-:W2:Y:S04]  /*5ca50*/  LDL R13, [R1+0x12c4] ;  /* 0x0012c400010d7983 */ /* 0x001ea80000100800 */
[----:B---3--:R-:W-:Y:S01]  /*5ca60*/  STL [R1+0x76e4], R9 ;  /* 0x0076e40901007387 */ /* 0x008fe20000100800 */
[----:B------:R-:W3:Y:S01]  /*5ca70*/  LDL R4, [R1+0x219c] ;  /* 0x00219c0001047983 */ /* 0x000ee20000100800 */
[----:B------:R-:W-:-:S02]  /*5ca80*/  PRMT R8, RZ, 0x7610, R8 ;  /* 0x00007610ff087816 */ /* 0x000fc40000000008 */
[----:B----4-:R0:W-:Y:S01]  /*5ca90*/  STL [R1+0x14], R3 ;  /* 0x0000140301007387 */ /* 0x0101e20000100800 */
[----:B------:R-:W4:Y:S03]  /*5caa0*/  LDL R7, [R1+0x21a4] ;  /* 0x0021a40001077983 */ /* 0x000f260000100800 */
[----:B0-----:R-:W4:Y:S01]  /*5cab0*/  LDL R3, [R1+0x21d8] ;  /* 0x0021d80001037983 */ /* 0x001f220000100800 */
[----:B------:R-:W-:-:S03]  /*5cac0*/  PRMT R9, RZ, 0x7610, R9 ;  /* 0x00007610ff097816 */ /* 0x000fc60000000009 */
[----:B------:R0:W-:Y:S04]  /*5cad0*/  STL [R1+0xc], R0 ;  /* 0x00000c0001007387 */ /* 0x0001e80000100800 */
[----:B0-----:R-:W4:Y:S01]  /*5cae0*/  LDL R0, [R1+0x21e0] ;  /* 0x0021e00001007983 */ /* 0x001f220000100800 */
[----:B--2---:R-:W-:Y:S02]  /*5caf0*/  @!P2 IMAD.MOV.U32 R10, RZ, RZ, R12 ;  /* 0x000000ffff0aa224 */ /* 0x004fe400078e000c */
[----:B------:R-:W-:-:S05]  /*5cb00*/  @!P2 IMAD.MOV.U32 R11, RZ, RZ, R13 ;  /* 0x000000ffff0ba224 */ /* 0x000fca00078e000d */
[----:B------:R0:W2:Y:S02]  /*5cb10*/  @!P2 LDG.E.U16 R9, [R10.64] ;  /* 0x000000060a09a981 */ /* 0x0000a4000c1e1500 */
[----:B0-----:R-:W-:Y:S02]  /*5cb20*/  @!P2 IMAD.MOV.U32 R10, RZ, RZ, R5 ;  /* 0x000000ffff0aa224 */ /* 0x001fe400078e0005 */
[----:B------:R-:W-:Y:S01]  /*5cb30*/  @!P2 IMAD.MOV.U32 R11, RZ, RZ, R6 ;  /* 0x000000ffff0ba224 */ /* 0x000fe200078e0006 */
[----:B------:R-:W-:Y:S02]  /*5cb40*/  PRMT R26, RZ, 0x7610, R26 ;  /* 0x00007610ff1a7816 */ /* 0x000fe4000000001a */
[----:B------:R-:W-:Y:S01]  /*5cb50*/  PRMT R24, RZ, 0x7610, R24 ;  /* 0x00007610ff187816 */ /* 0x000fe20000000018 */
[----:B------:R-:W2:Y:S04]  /*5cb60*/  LDL R6, [R1+0x21ac] ;  /* 0x0021ac0001067983 */ /* 0x000ea80000100800 */
[----:B------:R3:W2:Y:S04]  /*5cb70*/  @!P2 LDG.E.U16 R8, [R10.64] ;  /* 0x000000060a08a981 */ /* 0x0006a8000c1e1500 */
[----:B------:R-:W2:Y:S01]  /*5cb80*/  LDL R5, [R1+0x21e8] ;  /* 0x0021e80001057983 */ /* 0x000ea20000100800 */
[----:B---3--:R-:W-:-:S02]  /*5cb90*/  @!P2 IMAD.MOV.U32 R11, RZ, RZ, R4 ;  /* 0x000000ffff0ba224 */ /* 0x008fc400078e0004 */
[----:B----4-:R-:W-:-:S05]  /*5cba0*/  @!P2 IMAD.MOV.U32 R10, RZ, RZ, R3 ;  /* 0x000000ffff0aa224 */ /* 0x010fca00078e0003 */
[----:B------:R0:W3:Y:S02]  /*5cbb0*/  @!P2 LDG.E.U16 R26, [R10.64] ;  /* 0x000000060a1aa981 */ /* 0x0000e4000c1e1500 */
[----:B0-----:R-:W-:Y:S02]  /*5cbc0*/  @!P2 IMAD.MOV.U32 R11, RZ, RZ, R7 ;  /* 0x000000ffff0ba224 */ /* 0x001fe400078e0007 */
[----:B------:R-:W-:-:S05]  /*5cbd0*/  @!P2 IMAD.MOV.U32 R10, RZ, RZ, R0 ;  /* 0x000000ffff0aa224 */ /* 0x000fca00078e0000 */
[----:B------:R0:W4:Y:S04]  /*5cbe0*/  @!P2 LDG.E.U16 R24, [R10.64] ;  /* 0x000000060a18a981 */ /* 0x000128000c1e1500 */
[----:B--2---:R1:W-:Y:S04]  /*5cbf0*/  STL [R1+0x8], R9 ;  /* 0x0000080901007387 */ /* 0x0043e80000100800 */
[----:B-1----:R-:W2:Y:S04]  /*5cc00*/  LDL R9, [R1+0x21dc] ;  /* 0x0021dc0001097983 */ /* 0x002ea80000100800 */
[----:B------:R1:W-:Y:S01]  /*5cc10*/  STL [R1+0x4], R8 ;  /* 0x0000040801007387 */ /* 0x0003e20000100800 */
[----:B------:R-:W2:Y:S02]  /*5cc20*/  LDL R4, [R1+0x221c] ;  /* 0x00221c0001047983 */ /* 0x000ea40000100800 */
[----:B------:R-:W2:Y:S01]  /*5cc30*/  LDL R3, [R1+0x2258] ;  /* 0x0022580001037983 */ /* 0x000ea20000100800 */
[----:B-1----:R-:W2:Y:S01]  /*5cc40*/  LDL R8, [R1+0x2218] ;  /* 0x0022180001087983 */ /* 0x002ea20000100800 */
[----:B0-----:R-:W-:-:S02]  /*5cc50*/  @!P2 IMAD.MOV.U32 R10, RZ, RZ, R5 ;  /* 0x000000ffff0aa224 */ /* 0x001fc400078e0005 */
[----:B------:R-:W-:Y:S01]  /*5cc60*/  @!P2 IMAD.MOV.U32 R11, RZ, RZ, R6 ;  /* 0x000000ffff0ba224 */ /* 0x000fe200078e0006 */
[----:B---3--:R-:W-:Y:S01]  /*5cc70*/  STL [R1+0x76b0], R26 ;  /* 0x0076b01a01007387 */ /* 0x008fe20000100800 */
[----:B------:R-:W3:Y:S02]  /*5cc80*/  LDL R7, [R1+0x225c] ;  /* 0x00225c0001077983 */ /* 0x000ee40000100800 */
[----:B------:R-:W3:Y:S01]  /*5cc90*/  LDL R0, [R1+0x2288] ;  /* 0x0022880001007983 */ /* 0x000ee20000100800 */
[----:B------:R-:W-:-:S06]  /*5cca0*/  PRMT R22, RZ, 0x7610, R22 ;  /* 0x00007610ff167816 */ /* 0x000fcc0000000016 */
[----:B------:R0:W3:Y:S02]  /*5ccb0*/  @!P2 LDG.E.U16 R22, [R10.64] ;  /* 0x000000060a16a981 */ /* 0x0000e4000c1e1500 */
[----:B0-----:R-:W-:Y:S02]  /*5ccc0*/  PRMT R10, RZ, 0x7610, R10 ;  /* 0x00007610ff0a7816 */ /* 0x001fe4000000000a */
[----:B----4-:R-:W-:Y:S01]  /*5ccd0*/  STL [R1+0x76a0], R24 ;  /* 0x0076a01801007387 */ /* 0x010fe20000100800 */
[----:B------:R0:W-:Y:S02]  /*5cce0*/  STL [R1+0x10], R15 ;  /* 0x0000100f01007387 */ /* 0x0001e40000100800 */
[----:B------:R-:W4:Y:S02]  /*5ccf0*/  LDL R6, [R1+0x21b4] ;  /* 0x0021b40001067983 */ /* 0x000f240000100800 */
[----:B------:R-:W4:Y:S02]  /*5cd00*/  LDL R5, [R1+0x21f0] ;  /* 0x0021f00001057983 */ /* 0x000f240000100800 */
[----:B--2---:R-:W-:-:S02]  /*5cd10*/  @!P2 IMAD.MOV.U32 R13, RZ, RZ, R9 ;  /* 0x000000ffff0da224 */ /* 0x004fc400078e0009 */
[----:B------:R-:W-:-:S05]  /*5cd20*/  @!P2 IMAD.MOV.U32 R12, RZ, RZ, R8 ;  /* 0x000000ffff0ca224 */ /* 0x000fca00078e0008 */
[----:B------:R1:W2:Y:S01]  /*5cd30*/  @!P2 LDG.E.U16 R10, [R12.64] ;  /* 0x000000060c0aa981 */ /* 0x0002a2000c1e1500 */
[----:B------:R-:W-:Y:S01]  /*5cd40*/  PRMT R11, RZ, 0x7610, R11 ;  /* 0x00007610ff0b7816 */ /* 0x000fe2000000000b */
[----:B-1----:R-:W-:Y:S02]  /*5cd50*/  @!P2 IMAD.MOV.U32 R12, RZ, RZ, R3 ;  /* 0x000000ffff0ca224 */ /* 0x002fe400078e0003 */
[----:B------:R-:W-:Y:S02]  /*5cd60*/  @!P2 IMAD.MOV.U32 R13, RZ, RZ, R4 ;  /* 0x000000ffff0da224 */ /* 0x000fe400078e0004 */
[----:B---3--:R-:W-:Y:S02]  /*5cd70*/  @!P2 IMAD.MOV.U32 R14, RZ, RZ, R0 ;  /* 0x000000ffff0ea224 */ /* 0x008fe400078e0000 */
[----:B0-----:R-:W-:Y:S01]  /*5cd80*/  @!P2 IMAD.MOV.U32 R15, RZ, RZ, R7 ;  /* 0x000000ffff0fa224 */ /* 0x001fe200078e0007 */
[----:B------:R0:W3:Y:S01]  /*5cd90*/  @!P2 LDG.E.U16 R11, [R12.64] ;  /* 0x000000060c0ba981 */ /* 0x0000e2000c1e1500 */
[----:B------:R-:W-:-:S02]  /*5cda0*/  PRMT R18, RZ, 0x7610, R18 ;  /* 0x00007610ff127816 */ /* 0x000fc40000000012 */
[----:B0-----:R-:W-:-:S06]  /*5cdb0*/  PRMT R12, RZ, 0x7610, R12 ;  /* 0x00007610ff0c7816 */ /* 0x001fcc000000000c */
[----:B------:R4:W3:Y:S02]  /*5cdc0*/  @!P2 LDG.E.U16 R12, [R14.64] ;  /* 0x000000060e0ca981 */ /* 0x0008e4000c1e1500 */
[----:B----4-:R-:W-:Y:S02]  /*5cdd0*/  @!P2 IMAD.MOV.U32 R14, RZ, RZ, R5 ;  /* 0x000000ffff0ea224 */ /* 0x010fe400078e0005 */
[----:B------:R-:W-:-:S05]  /*5cde0*/  @!P2 IMAD.MOV.U32 R15, RZ, RZ, R6 ;  /* 0x000000ffff0fa224 */ /* 0x000fca00078e0006 */
[----:B------:R-:W4:Y:S04]  /*5cdf0*/  @!P2 LDG.E.U16 R18, [R14.64] ;  /* 0x000000060e12a981 */ /* 0x000f28000c1e1500 */
[----:B------:R-:W-:Y:S04]  /*5ce00*/  STL [R1+0x7674], R22 ;  /* 0x0076741601007387 */ /* 0x000fe80000100800 */
[----:B--2---:R-:W-:Y:S01]  /*5ce10*/  STL [R1+0x76b4], R10 ;  /* 0x0076b40a01007387 */ /* 0x004fe20000100800 */
[----:B------:R-:W2:Y:S02]  /*5ce20*/  LDL R4, [R1+0x21e4] ;  /* 0x0021e40001047983 */ /* 0x000ea40000100800 */
[----:B------:R-:W2:Y:S01]  /*5ce30*/  LDL R3, [R1+0x2220] ;  /* 0x0022200001037983 */ /* 0x000ea20000100800 */
[----:B---3--:R0:W-:Y:S01]  /*5ce40*/  STL [R1+0x76b8], R11 ;  /* 0x0076b80b01007387 */ /* 0x0081e20000100800 */
[----:B------:R-:W3:Y:S03]  /*5ce50*/  LDL R0, [R1+0x2228] ;  /* 0x0022280001007983 */ /* 0x000ee60000100800 */
[----:B0-----:R-:W3:Y:S04]  /*5ce60*/  LDL R11, [R1+0x21ec] ;  /* 0x0021ec00010b7983 */ /* 0x001ee80000100800 */
[----:B------:R-:W-:Y:S01]  /*5ce70*/  STL [R1+0x76bc], R12 ;  /* 0x0076bc0c01007387 */ /* 0x000fe20000100800 */
[----:B------:R-:W3:Y:S02]  /*5ce80*/  LDL R10, [R1+0x21f4] ;  /* 0x0021f400010a7983 */ /* 0x000ee40000100800 */
[----:B------:R-:W3:Y:S02]  /*5ce90*/  LDL R9, [R1+0x2230] ;  /* 0x0022300001097983 */ /* 0x000ee40000100800 */
[----:B------:R-:W3:Y:S01]  /*5cea0*/  LDL R7, [R1+0x2260] ;  /* 0x0022600001077983 */ /* 0x000ee20000100800 */
[----:B----4-:R-:W-:Y:S01]  /*5ceb0*/  STL [R1+0x7668], R18 ;  /* 0x0076681201007387 */ /* 0x010fe20000100800 */
[----:B------:R-:W4:Y:S02]  /*5cec0*/  LDL R8, [R1+0x2224] ;  /* 0x0022240001087983 */ /* 0x000f240000100800 */
[----:B------:R-:W4:Y:S02]  /*5ced0*/  LDL R6, [R1+0x222c] ;  /* 0x00222c0001067983 */ /* 0x000f240000100800 */
[----:B------:R-:W4:Y:S01]  /*5cee0*/  LDL R5, [R1+0x2268] ;  /* 0x0022680001057983 */ /* 0x000f220000100800 */
[----:B------:R-:W-:Y:S01]  /*5cef0*/  PRMT R13, RZ, 0x7610, R13 ;  /* 0x00007610ff0d7816 */ /* 0x000fe2000000000d */
[----:B--2---:R-:W-:-:S02]  /*5cf00*/  @!P2 IMAD.MOV.U32 R15, RZ, RZ, R4 ;  /* 0x000000ffff0fa224 */ /* 0x004fc400078e0004 */
[----:B------:R-:W-:Y:S01]  /*5cf10*/  @!P2 IMAD.MOV.U32 R14, RZ, RZ, R3 ;  /* 0x000000ffff0ea224 */ /* 0x000fe200078e0003 */
[----:B------:R-:W2:Y:S04]  /*5cf20*/  LDL R4, [R1+0x2234] ;  /* 0x0022340001047983 */ /* 0x000ea80000100800 */
[----:B------:R-:W2:Y:S04]  /*5cf30*/  LDL R3, [R1+0x2270] ;  /* 0x0022700001037983 */ /* 0x000ea80000100800 */
[----:B------:R3:W2:Y:S01]  /*5cf40*/  @!P2 LDG.E.U16 R13, [R14.64] ;  /* 0x000000060e0da981 */ /* 0x0006a2000c1e1500 */
[----:B------:R-:W-:-:S02]  /*5cf50*/  PRMT R17, RZ, 0x7610, R17 ;  /* 0x00007610ff117816 */ /* 0x000fc40000000011 */
[----:B------:R-:W-:Y:S01]  /*5cf60*/  PRMT R19, RZ, 0x7610, R19 ;  /* 0x00007610ff137816 */ /* 0x000fe20000000013 */
[----:B---3--:R-:W-:Y:S02]  /*5cf70*/  @!P2 IMAD.MOV.U32 R14, RZ, RZ, R0 ;  /* 0x000000ffff0ea224 */ /* 0x008fe400078e0000 */
[----:B------:R-:W-:-:S05]  /*5cf80*/  @!P2 IMAD.MOV.U32 R15, RZ, RZ, R11 ;  /* 0x000000ffff0fa224 */ /* 0x000fca00078e000b */
[----:B------:R0:W3:Y:S01]  /*5cf90*/  @!P2 LDG.E.U16 R17, [R14.64] ;  /* 0x000000060e11a981 */ /* 0x0000e2000c1e1500 */
[----:B------:R-:W-:Y:S01]  /*5cfa0*/  PRMT R21, RZ, 0x7610, R21 ;  /* 0x00007610ff157816 */ /* 0x000fe20000000015 */
[----:B0-----:R-:W-:Y:S02]  /*5cfb0*/  @!P2 IMAD.MOV.U32 R14, RZ, RZ, R9 ;  /* 0x000000ffff0ea224 */ /* 0x001fe400078e0009 */
[----:B------:R-:W-:-:S05]  /*5cfc0*/  @!P2 IMAD.MOV.U32 R15, RZ, RZ, R10 ;  /* 0x000000ffff0fa224 */ /* 0x000fca00078e000a */
[----:B------:R0:W3:Y:S01]  /*5cfd0*/  @!P2 LDG.E.U16 R19, [R14.64] ;  /* 0x000000060e13a981 */ /* 0x0000e2000c1e1500 */
[----:B------:R-:W-:Y:S01]  /*5cfe0*/  PRMT R23, RZ, 0x7610, R23 ;  /* 0x00007610ff177816 */ /* 0x000fe20000000017 */
[----:B0-----:R-:W-:Y:S02]  /*5cff0*/  @!P2 IMAD.MOV.U32 R14, RZ, RZ, R7 ;  /* 0x000000ffff0ea224 */ /* 0x001fe400078e0007 */
[----:B----4-:R-:W-:-:S05]  /*5d000*/  @!P2 IMAD.MOV.U32 R15, RZ, RZ, R8 ;  /* 0x000000ffff0fa224 */ /* 0x010fca00078e0008 */
[----:B------:R0:W4:Y:S01]  /*5d010*/  @!P2 LDG.E.U16 R21, [R14.64] ;  /* 0x000000060e15a981 */ /* 0x000122000c1e1500 */
[----:B------:R-:W-:Y:S01]  /*5d020*/  PRMT R25, RZ, 0x7610, R25 ;  /* 0x00007610ff197816 */ /* 0x000fe20000000019 */
[----:B0-----:R-:W-:Y:S02]  /*5d030*/  @!P2 IMAD.MOV.U32 R14, RZ, RZ, R5 ;  /* 0x000000ffff0ea224 */ /* 0x001fe400078e0005 */
[----:B------:R-:W-:-:S05]  /*5d040*/  @!P2 IMAD.MOV.U32 R15, RZ, RZ, R6 ;  /* 0x000000ffff0fa224 */ /* 0x000fca00078e0006 */
[----:B------:R2:W4:Y:S02]  /*5d050*/  @!P2 LDG.E.U16 R23, [R14.64] ;  /* 0x000000060e17a981 */ /* 0x000524000c1e1500 */
[----:B--2---:R-:W-:Y:S02]  /*5d060*/  @!P2 IMAD.MOV.U32 R15, RZ, RZ, R4 ;  /* 0x000000ffff0fa224 */ /* 0x004fe400078e0004 */
[----:B------:R-:W-:-:S05]  /*5d070*/  @!P2 IMAD.MOV.U32 R14, RZ, RZ, R3 ;  /* 0x000000ffff0ea224 */ /* 0x000fca00078e0003 */
[----:B------:R0:W2:Y:S04]  /*5d080*/  @!P2 LDG.E.U16 R25, [R14.64] ;  /* 0x000000060e19a981 */ /* 0x0000a8000c1e1500 */
[----:B------:R-:W-:Y:S01]  /*5d090*/  STL [R1+0x76a4], R13 ;  /* 0x0076a40d01007387 */ /* 0x000fe20000100800 */
[----:B------:R-:W2:Y:S03]  /*5d0a0*/  LDL R0, [R1+0x2284] ;  /* 0x0022840001007983 */ /* 0x000ea60000100800 */
[----:B---3--:R-:W-:Y:S04]  /*5d0b0*/  STL [R1+0x7678], R17 ;  /* 0x0076781101007387 */ /* 0x008fe80000100800 */
[----:B------:R-:W-:Y:S04]  /*5d0c0*/  STL [R1+0x766c], R19 ;  /* 0x00766c1301007387 */ /* 0x000fe80000100800 */
[----:B----4-:R-:W-:Y:S04]  /*5d0d0*/  STL [R1+0x76a8], R21 ;  /* 0x0076a81501007387 */ /* 0x010fe80000100800 */
[----:B------:R-:W-:Y:S01]  /*5d0e0*/  STL [R1+0x767c], R23 ;  /* 0x00767c1701007387 */ /* 0x000fe20000100800 */
[----:B------:R-:W-:Y:S01]  /*5d0f0*/  PRMT R27, RZ, 0x7610, R27 ;  /* 0x00007610ff1b7816 */ /* 0x000fe2000000001b */
[----:B0-----:R-:W-:-:S02]  /*5d100*/  @!P2 IMAD.MOV.U32 R15, RZ, RZ, R2 ;  /* 0x000000ffff0fa224 */ /* 0x001fc400078e0002 */
[----:B--2---:R0:W-:Y:S04]  /*5d110*/  STL [R1+0x7670], R25 ;  /* 0x0076701901007387 */ /* 0x0041e80000100800 */
        /* <DEDUP_REMOVED lines=21> */
[----:B------:R-:W-:-:S02]  /*5d270*/  @!P2 IMAD.MOV.U32 R14, RZ, RZ, R0 ;  /* 0x000000ffff0ea224 */ /* 0x000fc400078e0000 */
[----:B------:R-:W2:Y:S02]  /*5d280*/  LDL.LU R20, [R1+0x424] ;  /* 0x0004240001147983 */ /* 0x000ea40000300800 */
[----:B------:R-:W2:Y:S01]  /*5d290*/  LDL.LU R0, [R1+0x408] ;  /* 0x0004080001007983 */ /* 0x000ea20000300800 */
[----:B------:R0:W-:Y:S04]  /*5d2a0*/  STL [R1+0x2ac8], R2 ;  /* 0x002ac80201007387 */ /* 0x0001e80000100800 */
[----:B------:R1:W2:Y:S04]  /*5d2b0*/  @!P2 LDG.E.U16 R27, [R14.64] ;  /* 0x000000060e1ba981 */ /* 0x0002a8000c1e1500 */
[----:B0-----:R-:W2:Y:S04]  /*5d2c0*/  LDL R2, [R1+0x2280] ;  /* 0x0022800001027983 */ /* 0x001ea80000100800 */
[----:B-1----:R-:W3:Y:S01]  /*5d2d0*/  LDL R15, [R1+0x226c] ;  /* 0x00226c00010f7983 */ /* 0x002ee20000100800 */
[----:B------:R-:W-:-:S03]  /*5d2e0*/  PRMT R29, RZ, 0x7610, R29 ;  /* 0x00007610ff1d7816 */ /* 0x000fc6000000001d */
[----:B------:R-:W0:Y:S02]  /*5d2f0*/  S2R R5, SR_TID.X ;  /* 0x0000000000057919 */ /* 0x000e240000002100 */
[----:B0-----:R-:W-:Y:S01]  /*5d300*/  LOP3.LUT R5, R5, 0x7f, RZ, 0xc0, !PT ;  /* 0x0000007f05057812 */ /* 0x001fe200078ec0ff */
[----:B--2---:R-:W-:-:S05]  /*5d310*/  @!P2 IMAD.MOV.U32 R14, RZ, RZ, R2 ;  /* 0x000000ffff0ea224 */ /* 0x004fca00078e0002 */
[----:B---3--:R-:W2:Y:S01]  /*5d320*/  @!P2 LDG.E.U16 R29, [R14.64] ;  /* 0x000000060e1da981 */ /* 0x008ea2000c1e1500 */
[----:B------:R-:W-:-:S05]  /*5d330*/  IMAD.SHL.U32 R5, R5, 0x2, RZ ;  /* 0x0000000205057824 */ /* 0x000fca00078e00ff */
[----:B------:R-:W-:-:S05]  /*5d340*/  LOP3.LUT R5, R5, 0x10, RZ, 0x3c, !PT ;  /* 0x0000001005057812 */ /* 0x000fca00078e3cff */
[----:B------:R-:W-:Y:S01]  /*5d350*/  STS.U16 [R5+0x3900], R25 ;  /* 0x0039001905007388 */ /* 0x000fe20000000400 */
        /* <DEDUP_REMOVED lines=15> */
[----:B------:R-:W-:Y:S04]  /*5d450*/  STL [R1+0x76ac], R27 ;  /* 0x0076ac1b01007387 */ /* 0x000fe80000100800 */
[----:B------:R-:W-:Y:S01]  /*5d460*/  STS.U16 [R5+0xb900], R28 ;  /* 0x00b9001c05007388 */ /* 0x000fe20000000400 */
[----:B------:R0:W-:Y:S02]  /*5d470*/  STS.U16 [R5+0xc100], R6 ;  /* 0x00c1000605007388 */ /* 0x0001e40000000400 */
[----:B------:R1:W-:Y:S02]  /*5d480*/  STS.U16 [R5+0xc900], R16 ;  /* 0x00c9001005007388 */ /* 0x0003e40000000400 */
[----:B------:R3:W-:Y:S01]  /*5d490*/  STS.U16 [R5+0xd100], R3 ;  /* 0x00d1000305007388 */ /* 0x0007e20000000400 */
[----:B--2---:R-:W-:Y:S01]  /*5d4a0*/  STL [R1+0x7680], R29 ;  /* 0x0076801d01007387 */ /* 0x004fe20000100800 */
[----:B0-----:R-:W2:Y:S02]  /*5d4b0*/  LDL.LU R6, [R1+0x3ec] ;  /* 0x0003ec0001067983 */ /* 0x001ea40000300800 */
[----:B-1----:R-:W4:Y:S02]  /*5d4c0*/  LDL.LU R16, [R1+0x3d0] ;  /* 0x0003d00001107983 */ /* 0x002f240000300800 */
[----:B---3--:R-:W3:Y:S01]  /*5d4d0*/  LDL.LU R3, [R1+0x398] ;  /* 0x0003980001037983 */ /* 0x008ee20000300800 */
[----:B------:R-:W-:Y:S01]  /*5d4e0*/  STS.U16 [R5+0xd900], R4 ;  /* 0x00d9000405007388 */ /* 0x000fe20000000400 */
[----:B------:R-:W-:Y:S02]  /*5d4f0*/  STS.U16 [R5+0xe100], R20 ;  /* 0x00e1001405007388 */ /* 0x000fe40000000400 */
[----:B------:R-:W-:Y:S01]  /*5d500*/  STS.U16 [R5+0xe900], R0 ;  /* 0x00e9000005007388 */ /* 0x000fe20000000400 */
[----:B---3--:R0:W-:Y:S04]  /*5d510*/  STL [R1+0x7724], R3 ;  /* 0x0077240301007387 */ /* 0x0081e80000100800 */
[----:B0-----:R-:W3:Y:S01]  /*5d520*/  LDL.LU R3, [R1+0x3b4] ;  /* 0x0003b40001037983 */ /* 0x001ee20000300800 */
        /* <DEDUP_REMOVED lines=23> */
[----:B------:R-:W3:Y:S04]  /*5d6a0*/  LDL.LU R28, [R1+0x58] ;  /* 0x00005800011c7983 */ /* 0x000ee80000300800 */
[----:B--2---:R0:W-:Y:S01]  /*5d6b0*/  STS.U16 [R5+0xf100], R6 ;  /* 0x00f1000605007388 */ /* 0x0041e20000000400 */
[----:B------:R-:W2:Y:S02]  /*5d6c0*/  LDL.LU R7, [R1+0x40] ;  /* 0x0000400001077983 */ /* 0x000ea40000300800 */
[----:B----4-:R1:W-:Y:S01]  /*5d6d0*/  STS.U16 [R5+0xf900], R16 ;  /* 0x00f9001005007388 */ /* 0x0103e20000000400 */
[----:B0-----:R-:W4:Y:S01]  /*5d6e0*/  LDL.LU R6, [R1+0x24] ;  /* 0x0000240001067983 */ /* 0x001f220000300800 */
[----:B-1----:R-:W2:Y:S03]  /*5d6f0*/  LDL.LU R16, [R1+0x18] ;  /* 0x0000180001107983 */ /* 0x002ea60000300800 */
[----:B---3--:R0:W-:Y:S04]  /*5d700*/  STS.U16 [R5+0x10100], R3 ;  /* 0x0101000305007388 */ /* 0x0081e80000000400 */
[----:B0-----:R-:W3:Y:S04]  /*5d710*/  LDL.LU R3, [R1+0x7724] ;  /* 0x0077240001037983 */ /* 0x001ee80000300800 */
[----:B---3--:R0:W-:Y:S01]  /*5d720*/  STS.U16 [R5+0x10900], R3 ;  /* 0x0109000305007388 */ /* 0x0081e20000000400 */
[----:B------:R1:W-:Y:S02]  /*5d730*/  STS.U16 [R5+0x11100], R4 ;  /* 0x0111000405007388 */ /* 0x0003e40000000400 */
[----:B------:R3:W-:Y:S02]  /*5d740*/  STS.U16 [R5+0x11900], R20 ;  /* 0x0119001405007388 */ /* 0x0007e40000000400 */
[----:B------:R2:W-:Y:S01]  /*5d750*/  STS.U16 [R5+0x12100], R29 ;  /* 0x0121001d05007388 */ /* 0x0005e20000000400 */
[----:B0-----:R-:W4:Y:S01]  /*5d760*/  LDL.LU R3, [R1+0x7720] ;  /* 0x0077200001037983 */ /* 0x001f220000300800 */
[----:B-1----:R-:W4:Y:S02]  /*5d770*/  LDL.LU R4, [R1+0x771c] ;  /* 0x00771c0001047983 */ /* 0x002f240000300800 */
[----:B---3--:R-:W3:Y:S02]  /*5d780*/  LDL.LU R20, [R1+0x7718] ;  /* 0x0077180001147983 */ /* 0x008ee40000300800 */
[----:B--2---:R-:W2:Y:S02]  /*5d790*/  LDL.LU R29, [R1+0x7e8] ;  /* 0x0007e800011d7983 */ /* 0x004ea40000300800 */
        /* <DEDUP_REMOVED lines=19> */
[----:B0-----:R-:W2:Y:S04]  /*5d8d0*/  LDL.LU R29, [R1+0xe94] ;  /* 0x000e9400011d7983 */ /* 0x001ea80000300800 */
[----:B------:R-:W-:Y:S01]  /*5d8e0*/  STS.U16 [R5+0x1a900], R26 ;  /* 0x01a9001a05007388 */ /* 0x000fe20000000400 */
[----:B------:R0:W-:Y:S03]  /*5d8f0*/  STS.U16 [R5+0x1b100], R0 ;  /* 0x01b1000005007388 */ /* 0x0001e60000000400 */
[----:B0-----:R-:W0:Y:S01]  /*5d900*/  S2R R0, SR_TID.X ;  /* 0x0000000000007919 */ /* 0x001e220000002100 */
[----:B------:R-:W-:Y:S02]  /*5d910*/  STS.U16 [R5+0x1b900], R9 ;  /* 0x01b9000905007388 */ /* 0x000fe40000000400 */
[----:B------:R-:W-:Y:S02]  /*5d920*/  STS.U16 [R5+0x1c100], R8 ;  /* 0x01c1000805007388 */ /* 0x000fe40000000400 */
[----:B------:R0:W-:Y:S01]  /*5d930*/  STS.U16 [R5+0x1c900], R28 ;  /* 0x01c9001c05007388 */ /* 0x0001e20000000400 */
[----:B------:R-:W-:Y:S01]  /*5d940*/  STS.U16 [R5+0x1d100], R7 ;  /* 0x01d1000705007388 */ /* 0x000fe20000000400 */
[----:B----4-:R-:W-:Y:S02]  /*5d950*/  STS.U16 [R5+0x1d900], R6 ;  /* 0x01d9000605007388 */ /* 0x010fe40000000400 */
[----:B------:R-:W-:Y:S01]  /*5d960*/  STS.U16 [R5+0x1e100], R16 ;  /* 0x01e1001005007388 */ /* 0x000fe20000000400 */
[C---:B0-----:R-:W-:Y:S01]  /*5d970*/  LOP3.LUT R28, R0.reuse, 0x7f, RZ, 0xc0, !PT ;  /* 0x0000007f001c7812 */ /* 0x041fe200078ec0ff */
[----:B--2---:R0:W-:Y:S01]  /*5d980*/  STL [R1+0x7714], R29 ;  /* 0x0077141d01007387 */ /* 0x0041e20000100800 */
[----:B------:R-:W2:Y:S02]  /*5d990*/  LDL.LU R14, [R1+0x7cc] ;  /* 0x0007cc00010e7983 */ /* 0x000ea40000300800 */
        /* <DEDUP_REMOVED lines=8> */
[----:B------:R-:W2:Y:S01]  /*5da20*/  LDL.LU R13, [R1+0x630] ;  /* 0x00063000010d7983 */ /* 0x000ea20000300800 */
[----:B0-----:R-:W-:Y:S01]  /*5da30*/  LOP3.LUT R29, R0, 0x7f, RZ, 0xc0, !PT ;  /* 0x0000007f001d7812 */ /* 0x001fe200078ec0ff */
[----:B------:R-:W2:Y:S01]  /*5da40*/  LDL.LU R18, [R1+0x614] ;  /* 0x0006140001127983 */ /* 0x000ea20000300800 */
[----:B------:R-:W2:Y:S02]  /*5da50*/  LDL.LU R12, [R1+0x5f8] ;  /* 0x0005f800010c7983 */ /* 0x000ea40000300800 */
[----:B------:R-:W2:Y:S02]  /*5da60*/  LDL.LU R11, [R1+0x5dc] ;  /* 0x0005dc00010b7983 */ /* 0x000ea40000300800 */
[----:B------:R-:W2:Y:S01]  /*5da70*/  LDL.LU R10, [R1+0x5c0] ;  /* 0x0005c000010a7983 */ /* 0x000ea20000300800 */
[----:B------:R-:W2:Y:S01]  /*5da80*/  LDL.LU R22, [R1+0x4e4] ;  /* 0x0004e40001167983 */ /* 0x000ea20000300800 */
[----:B------:R-:W-:-:S02]  /*5da90*/  IMAD.SHL.U32 R29, R29, 0x2, RZ ;  /* 0x000000021d1d7824 */ /* 0x000fc400078e00ff */
[----:B------:R-:W2:Y:S02]  /*5daa0*/  LDL.LU R24, [R1+0x4c8] ;  /* 0x0004c80001187983 */ /* 0x000ea40000300800 */
[----:B------:R-:W2:Y:S01]  /*5dab0*/  LDL.LU R26, [R1+0x4ac] ;  /* 0x0004ac00011a7983 */ /* 0x000ea20000300800 */
[----:B------:R-:W2:Y:S01]  /*5dac0*/  LDL.LU R9, [R1+0x490] ;  /* 0x0004900001097983 */ /* 0x000ea20000300800 */
[----:B------:R-:W2:Y:S02]  /*5dad0*/  LDL.LU R8, [R1+0x474] ;  /* 0x0004740001087983 */ /* 0x000ea40000300800 */
[----:B------:R-:W2:Y:S01]  /*5dae0*/  LDL.LU R7, [R1+0x458] ;  /* 0x0004580001077983 */ /* 0x000ea20000300800 */
[----:B------:R-:W-:Y:S01]  /*5daf0*/  LOP3.LUT R29, R29, 0x10, RZ, 0x3c, !PT ;  /* 0x000000101d1d7812 */ /* 0x000fe200078e3cff */
[----:B------:R-:W2:Y:S01]  /*5db00*/  LDL.LU R6, [R1+0x43c] ;  /* 0x00043c0001067983 */ /* 0x000ea20000300800 */
[----:B------:R-:W2:Y:S02]  /*5db10*/  LDL.LU R5, [R1+0x420] ;  /* 0x0004200001057983 */ /* 0x000ea40000300800 */
[----:B------:R-:W2:Y:S02]  /*5db20*/  LDL.LU R16, [R1+0x404] ;  /* 0x0004040001107983 */ /* 0x000ea40000300800 */
[----:B------:R-:W-:Y:S01]  /*5db30*/  IMAD.SHL.U32 R0, R28, 0x2, RZ ;  /* 0x000000021c007824 */ /* 0x000fe200078e00ff */
[----:B------:R0:W-:Y:S04]  /*5db40*/  STL [R1+0x76fc], R28 ;  /* 0x0076fc1c01007387 */ /* 0x0001e80000100800 */
[----:B---3--:R1:W-:Y:S01]  /*5db50*/  STS.U16 [R29+0x1e900], R20 ;  /* 0x01e900141d007388 */ /* 0x0083e20000000400 */
[----:B------:R3:W-:Y:S02]  /*5db60*/  STS.U16 [R29+0x1f100], R4 ;  /* 0x01f100041d007388 */ /* 0x0007e40000000400 */
[----:B------:R3:W-:Y:S01]  /*5db70*/  STS.U16 [R29+0x1f900], R3 ;  /* 0x01f900031d007388 */ /* 0x0007e20000000400 */
[----:B0-----:R-:W2:Y:S01]  /*5db80*/  LDL.LU R28, [R1+0x800] ;  /* 0x00080000011c7983 */ /* 0x001ea20000300800 */
[----:B-1----:R-:W2:Y:S02]  /*5db90*/  LDL.LU R20, [R1+0x818] ;  /* 0x0008180001147983 */ /* 0x002ea40000300800 */
[----:B---3--:R-:W3:Y:S02]  /*5dba0*/  LDL.LU R4, [R1+0xe4c] ;  /* 0x000e4c0001047983 */ /* 0x008ee40000300800 */
[----:B------:R-:W2:Y:S01]  /*5dbb0*/  LDL.LU R29, [R1+0x7714] ;  /* 0x00771400011d7983 */ /* 0x000ea20000300800 */
[----:B------:R-:W-:Y:S01]  /*5dbc0*/  LOP3.LUT R0, R0, 0x20, RZ, 0x3c, !PT ;  /* 0x0000002000007812 */ /* 0x000fe200078e3cff */
[----:B------:R-:W3:Y:S04]  /*5dbd0*/  LDL.LU R3, [R1+0xe64] ;  /* 0x000e640001037983 */ /* 0x000ee80000300800 */
[----:B--2---:R0:W-:Y:S04]  /*5dbe0*/  STS.U16 [R0+0x200], R29 ;  /* 0x0002001d00007388 */ /* 0x0041e80000000400 */
[----:B0-----:R-:W2:Y:S04]  /*5dbf0*/  LDL.LU R29, [R1+0x7710] ;  /* 0x00771000011d7983 */ /* 0x001ea80000300800 */
[----:B--2---:R0:W-:Y:S01]  /*5dc00*/  STS.U16 [R0+0xa00], R29 ;  /* 0x000a001d00007388 */ /* 0x0041e20000000400 */
[----:B---3--:R-:W-:Y:S02]  /*5dc10*/  STS.U16 [R0+0x1200], R3 ;  /* 0x0012000300007388 */ /* 0x008fe40000000400 */
[----:B------:R-:W-:Y:S02]  /*5dc20*/  STS.U16 [R0+0x1a00], R4 ;  /* 0x001a000400007388 */ /* 0x000fe40000000400 */
[----:B------:R-:W-:Y:S01]  /*5dc30*/  STS.U16 [R0+0x2200], R20 ;  /* 0x0022001400007388 */ /* 0x000fe20000000400 */
[----:B------:R1:W-:Y:S04]  /*5dc40*/  STS.U16 [R0+0x2a00], R28 ;  /* 0x002a001c00007388 */ /* 0x0003e80000000400 */
[----:B0-----:R-:W2:Y:S04]  /*5dc50*/  LDL.LU R29, [R1+0x770c] ;  /* 0x00770c00011d7983 */ /* 0x001ea80000300800 */
[----:B-1----:R-:W3:Y:S04]  /*5dc60*/  LDL.LU R28, [R1+0x394] ;  /* 0x00039400011c7983 */ /* 0x002ee80000300800 */
[----:B---3--:R0:W-:Y:S04]  /*5dc70*/  STL [R1+0x7700], R28 ;  /* 0x0077001c01007387 */ /* 0x0081e80000100800 */
[----:B0-----:R-:W3:Y:S04]  /*5dc80*/  LDL.LU R28, [R1+0x3b0] ;  /* 0x0003b000011c7983 */ /* 0x001ee80000300800 */
[----:B---3--:R0:W-:Y:S04]  /*5dc90*/  STL [R1+0x7704], R28 ;  /* 0x0077041c01007387 */ /* 0x0081e80000100800 */
[----:B0-----:R-:W3:Y:S04]  /*5dca0*/  LDL.LU R28, [R1+0x3cc] ;  /* 0x0003cc00011c7983 */ /* 0x001ee80000300800 */
[----:B--2---:R-:W-:Y:S01]  /*5dcb0*/  STS.U16 [R0+0x3200], R29 ;  /* 0x0032001d00007388 */ /* 0x004fe20000000400 */
        /* <DEDUP_REMOVED lines=23> */
[----:B---3--:R0:W-:Y:S04]  /*5de30*/  STL [R1+0x7708], R28 ;  /* 0x0077081c01007387 */ /* 0x0081e80000100800 */
        /* <DEDUP_REMOVED lines=28> */
[----:B--2---:R0:W-:Y:S04]  /*5e000*/  STS.U16 [R0+0xf200], R28 ;  /* 0x00f2001c00007388 */ /* 0x0041e80000000400 */
[----:B0-----:R-:W2:Y:S04]  /*5e010*/  LDL.LU R28, [R1+0x7708] ;  /* 0x00770800011c7983 */ /* 0x001ea80000300800 */
[----:B--2---:R0:W-:Y:S04]  /*5e020*/  STS.U16 [R0+0xfa00], R28 ;  /* 0x00fa001c00007388 */ /* 0x0041e80000000400 */
[----:B0-----:R-:W2:Y:S04]  /*5e030*/  LDL.LU R28, [R1+0x7704] ;  /* 0x00770400011c7983 */ /* 0x001ea80000300800 */
[----:B--2---:R0:W-:Y:S04]  /*5e040*/  STS.U16 [R0+0x10200], R28 ;  /* 0x0102001c00007388 */ /* 0x0041e80000000400 */
[----:B0-----:R-:W2:Y:S04]  /*5e050*/  LDL.LU R28, [R1+0x7700] ;  /* 0x00770000011c7983 */ /* 0x001ea80000300800 */
[----:B--2---:R0:W-:Y:S01]  /*5e060*/  STS.U16 [R0+0x10a00], R28 ;  /* 0x010a001c00007388 */ /* 0x0041e20000000400 */
[----:B---3--:R1:W-:Y:S02]  /*5e070*/  STS.U16 [R0+0x11200], R6 ;  /* 0x0112000600007388 */ /* 0x0083e40000000400 */
[----:B----4-:R2:W-:Y:S02]  /*5e080*/  STS.U16 [R0+0x11a00], R5 ;  /* 0x011a000500007388 */ /* 0x0105e40000000400 */
[----:B------:R3:W-:Y:S01]  /*5e090*/  STS.U16 [R0+0x12200], R16 ;  /* 0x0122001000007388 */ /* 0x0007e20000000400 */
[----:B------:R3:W-:Y:S04]  /*5e0a0*/  STS.U16 [R0+0x12a00], R3 ;  /* 0x012a000300007388 */ /* 0x0007e80000000400 */
[----:B0-----:R-:W4:Y:S01]  /*5e0b0*/  LDL.LU R28, [R1+0x76fc] ;  /* 0x0076fc00011c7983 */ /* 0x001f220000300800 */
[----:B-1----:R-:W4:Y:S02]  /*5e0c0*/  LDL.LU R6, [R1+0x76f8] ;  /* 0x0076f80001067983 */ /* 0x002f240000300800 */
[----:B--2---:R-:W2:Y:S02]  /*5e0d0*/  LDL.LU R5, [R1+0x76f4] ;  /* 0x0076f40001057983 */ /* 0x004ea40000300800 */
[----:B---3--:R-:W3:Y:S01]  /*5e0e0*/  LDL.LU R16, [R1+0x76f0] ;  /* 0x0076f00001107983 */ /* 0x008ee20000300800 */
[----:B------:R-:W2:Y:S04]  /*5e0f0*/  LDL.LU R3, [R1+0x814] ;  /* 0x0008140001037983 */ /* 0x000ea80000300800 */
        /* <DEDUP_REMOVED lines=13> */
[----:B------:R-:W-:Y:S03]  /*5e1d0*/  STS.U16 [R0+0x19a00], R18 ;  /* 0x019a001200007388 */ /* 0x000fe60000000400 */
[----:B--2---:R0:W-:Y:S04]  /*5e1e0*/  STL [R1+0x76ec], R3 ;  /* 0x0076ec0301007387 */ /* 0x0041e80000100800 */
        /* <DEDUP_REMOVED lines=12> */
[----:B------:R-:W2:Y:S04]  /*5e2b0*/  LDL.LU R17, [R1+0x62c] ;  /* 0x00062c0001117983 */ /* 0x000ea80000300800 */
[----:B------:R0:W-:Y:S01]  /*5e2c0*/  STS.U16 [R0+0x1a200], R12 ;  /* 0x01a2000c00007388 */ /* 0x0001e20000000400 */
[----:B------:R-:W2:Y:S02]  /*5e2d0*/  LDL.LU R13, [R1+0x610] ;  /* 0x00061000010d7983 */ /* 0x000ea40000300800 */
[----:B------:R1:W-:Y:S02]  /*5e2e0*/  STS.U16 [R0+0x1aa00], R11 ;  /* 0x01aa000b00007388 */ /* 0x0003e40000000400 */
[----:B------:R-:W2:Y:S01]  /*5e2f0*/  LDL.LU R18, [R1+0x5f4] ;  /* 0x0005f40001127983 */ /* 0x000ea20000300800 */
[----:B------:R3:W-:Y:S01]  /*5e300*/  STS.U16 [R0+0x1b200], R10 ;  /* 0x01b2000a00007388 */ /* 0x0007e20000000400 */
[----:B------:R-:W-:Y:S02]  /*5e310*/  STS.U16 [R0+0x1ba00], R22 ;  /* 0x01ba001600007388 */ /* 0x000fe40000000400 */
[----:B------:R3:W-:Y:S02]  /*5e320*/  STS.U16 [R0+0x1c200], R24 ;  /* 0x01c2001800007388 */ /* 0x0007e40000000400 */
[----:B------:R3:W-:Y:S01]  /*5e330*/  STS.U16 [R0+0x1ca00], R26 ;  /* 0x01ca001a00007388 */ /* 0x0007e20000000400 */
[----:B0-----:R-:W2:Y:S01]  /*5e340*/  LDL.LU R12, [R1+0x5d8] ;  /* 0x0005d800010c7983 */ /* 0x001ea20000300800 */
[----:B-1----:R-:W2:Y:S03]  /*5e350*/  LDL.LU R11, [R1+0x4fc] ;  /* 0x0004fc00010b7983 */ /* 0x002ea60000300800 */
[----:B------:R0:W-:Y:S04]  /*5e360*/  STS.U16 [R0+0x1d200], R9 ;  /* 0x01d2000900007388 */ /* 0x0001e80000000400 */
[----:B---3--:R-:W3:Y:S01]  /*5e370*/  LDL.LU R10, [R1+0x4e0] ;  /* 0x0004e000010a7983 */ /* 0x008ee20000300800 */
[----:B------:R-:W3:Y:S02]  /*5e380*/  LDL.LU R24, [R1+0x4c4] ;  /* 0x0004c40001187983 */ /* 0x000ee40000300800 */
[----:B----4-:R-:W-:-:S02]  /*5e390*/  IMAD.SHL.U32 R22, R28, 0x2, RZ ;  /* 0x000000021c167824 */ /* 0x010fc400078e00ff */
[----:B------:R1:W-:Y:S01]  /*5e3a0*/  STS.U16 [R0+0x1da00], R8 ;  /* 0x01da000800007388 */ /* 0x0003e20000000400 */
[----:B------:R-:W4:Y:S04]  /*5e3b0*/  LDL.LU R26, [R1+0x4a8] ;  /* 0x0004a800011a7983 */ /* 0x000f280000300800 */
[----:B------:R1:W-:Y:S01]  /*5e3c0*/  STS.U16 [R0+0x1e200], R7 ;  /* 0x01e2000700007388 */ /* 0x0003e20000000400 */
[----:B------:R1:W-:Y:S03]  /*5e3d0*/  STS.U16 [R0+0x1ea00], R16 ;  /* 0x01ea001000007388 */ /* 0x0003e60000000400 */
[----:B0-----:R-:W3:Y:S01]  /*5e3e0*/  LDL.LU R9, [R1+0x48c] ;  /* 0x00048c0001097983 */ /* 0x001ee20000300800 */
[----:B------:R-:W-:-:S03]  /*5e3f0*/  LOP3.LUT R22, R22, 0x30, RZ, 0x3c, !PT ;  /* 0x0000003016167812 */ /* 0x000fc600078e3cff */
[----:B-1----:R-:W3:Y:S01]  /*5e400*/  LDL.LU R8, [R1+0x470] ;  /* 0x0004700001087983 */ /* 0x002ee20000300800 */
[----:B------:R-:W3:Y:S02]  /*5e410*/  LDL.LU R7, [R1+0x454] ;  /* 0x0004540001077983 */ /* 0x000ee40000300800 */
[----:B------:R-:W3:Y:S02]  /*5e420*/  LDL.LU R28, [R1+0x438] ;  /* 0x00043800011c7983 */ /* 0x000ee40000300800 */
[----:B------:R-:W3:Y:S01]  /*5e430*/  LDL.LU R16, [R1+0x82c] ;  /* 0x00082c0001107983 */ /* 0x000ee20000300800 */
[----:B------:R0:W-:Y:S01]  /*5e440*/  STS.U16 [R0+0x1f200], R5 ;  /* 0x01f2000500007388 */ /* 0x0001e20000000400 */
[----:B------:R1:W-:Y:S03]  /*5e450*/  STS.U16 [R0+0x1fa00], R6 ;  /* 0x01fa000600007388 */ /* 0x0003e60000000400 */
[----:B0-----:R-:W3:Y:S01]  /*5e460*/  LDL.LU R5, [R1+0xe60] ;  /* 0x000e600001057983 */ /* 0x001ee20000300800 */
[----:B-1----:R-:W3:Y:S02]  /*5e470*/  LDL.LU R6, [R1+0xe78] ;  /* 0x000e780001067983 */ /* 0x002ee40000300800 */
[----:B------:R-:W4:Y:S01]  /*5e480*/  LDL.LU R0, [R1+0x41c] ;  /* 0x00041c0001007983 */ /* 0x000f220000300800 */
[----:B--2---:R0:W-:Y:S04]  /*5e490*/  STS.U16 [R22+0x300], R3 ;  /* 0x0003000316007388 */ /* 0x0041e80000000400 */
[----:B0-----:R-:W2:Y:S04]  /*5e4a0*/  LDL.LU R3, [R1+0x76ec] ;  /* 0x0076ec0001037983 */ /* 0x001ea80000300800 */
[----:B---3--:R-:W-:Y:S01]  /*5e4b0*/  STS.U16 [R22+0xb00], R6 ;  /* 0x000b000616007388 */ /* 0x008fe20000000400 */
[----:B------:R-:W-:Y:S02]  /*5e4c0*/  STS.U16 [R22+0x1300], R5 ;  /* 0x0013000516007388 */ /* 0x000fe40000000400 */
[----:B------:R-:W-:Y:S01]  /*5e4d0*/  STS.U16 [R22+0x1b00], R16 ;  /* 0x001b001016007388 */ /* 0x000fe20000000400 */
[----:B--2---:R-:W-:Y:S01]  /*5e4e0*/  STS.U16 [R22+0x2300], R3 ;  /* 0x0023000316007388 */ /* 0x004fe20000000400 */
        /* <DEDUP_REMOVED lines=17> */
[----:B------:R0:W-:Y:S02]  /*5e600*/  STS.U16 [R22+0xb300], R24 ;  /* 0x00b3001816007388 */ /* 0x0001e40000000400 */
[----:B----4-:R1:W-:Y:S01]  /*5e610*/  STS.U16 [R22+0xbb00], R26 ;  /* 0x00bb001a16007388 */ /* 0x0103e20000000400 */
[----:B------:R2:W-:Y:S04]  /*5e620*/  STS.U16 [R22+0xc300], R9 ;  /* 0x00c3000916007388 */ /* 0x0005e80000000400 */
[----:B0-----:R-:W3:Y:S01]  /*5e630*/  LDL.LU R24, [R1+0x400] ;  /* 0x0004000001187983 */ /* 0x001ee20000300800 */
[----:B-1----:R-:W4:Y:S02]  /*5e640*/  LDL.LU R26, [R1+0x3e4] ;  /* 0x0003e400011a7983 */ /* 0x002f240000300800 */
[----:B--2---:R-:W2:Y:S02]  /*5e650*/  LDL.LU R9, [R1+0x3ac] ;  /* 0x0003ac0001097983 */ /* 0x004ea40000300800 */
[----:B------:R-:W-:Y:S01]  /*5e660*/  STS.U16 [R22+0xcb00], R8 ;  /* 0x00cb000816007388 */ /* 0x000fe20000000400 */
[----:B------:R-:W-:Y:S01]  /*5e670*/  STS.U16 [R22+0xd300], R7 ;  /* 0x00d3000716007388 */ /* 0x000fe20000000400 */
[----:B------:R-:W-:Y:S02]  /*5e680*/  STS.U16 [R22+0xdb00], R28 ;  /* 0x00db001c16007388 */ /* 0x000fe40000000400 */
[----:B------:R-:W-:Y:S01]  /*5e690*/  STS.U16 [R22+0xe300], R0 ;  /* 0x00e3000016007388 */ /* 0x000fe20000000400 */
        /* <DEDUP_REMOVED lines=25> */
[----:B---3--:R0:W-:Y:S04]  /*5e830*/  STS.U16 [R22+0xeb00], R24 ;  /* 0x00eb001816007388 */ /* 0x0081e80000000400 */
[----:B------:R-:W3:Y:S01]  /*5e840*/  LDL.LU R11, [R1+0x6c] ;  /* 0x00006c00010b7983 */ /* 0x000ee20000300800 */
[----:B----4-:R1:W-:Y:S03]  /*5e850*/  STS.U16 [R22+0xf300], R26 ;  /* 0x00f3001a16007388 */ /* 0x0103e60000000400 */
[----:B0-----:R-:W3:Y:S01]  /*5e860*/  LDL.LU R24, [R1+0x50] ;  /* 0x0000500001187983 */ /* 0x001ee20000300800 */
[----:B------:R-:W3:Y:S02]  /*5e870*/  LDL.LU R10, [R1+0x34] ;  /* 0x00003400010a7983 */ /* 0x000ee40000300800 */
[----:B-1----:R-:W3:Y:S01]  /*5e880*/  LDL.LU R26, [R1+0x1c] ;  /* 0x00001c00011a7983 */ /* 0x002ee20000300800 */
[----:B--2---:R0:W-:Y:S04]  /*5e890*/  STS.U16 [R22+0xfb00], R9 ;  /* 0x00fb000916007388 */ /* 0x0041e80000000400 */
[----:B0-----:R-:W2:Y:S04]  /*5e8a0*/  LDL.LU R9, [R1+0x76e8] ;  /* 0x0076e80001097983 */ /* 0x001ea80000300800 */
[----:B--2---:R0:W-:Y:S01]  /*5e8b0*/  STS.U16 [R22+0x10300], R9 ;  /* 0x0103000916007388 */ /* 0x0041e20000000400 */
[----:B------:R1:W-:Y:S02]  /*5e8c0*/  STS.U16 [R22+0x10b00], R8 ;  /* 0x010b000816007388 */ /* 0x0003e40000000400 */
[----:B------:R2:W-:Y:S02]  /*5e8d0*/  STS.U16 [R22+0x11300], R7 ;  /* 0x0113000716007388 */ /* 0x0005e40000000400 */
        /* <DEDUP_REMOVED lines=26> */
[----:B0-----:R-:W2:Y:S04]  /*5ea80*/  LDL.LU R6, [R1+0xe8c] ;  /* 0x000e8c0001067983 */ /* 0x001ea80000300800 */
[----:B------:R-:W0:Y:S01]  /*5ea90*/  S2R R0, SR_TID.X ;  /* 0x0000000000007919 */ /* 0x000e220000002100 */
[----:B------:R-:W-:Y:S02]  /*5eaa0*/  STS.U16 [R22+0x1bb00], R12 ;  /* 0x01bb000c16007388 */ /* 0x000fe40000000400 */
[----:B------:R-:W-:Y:S02]  /*5eab0*/  STS.U16 [R22+0x1c300], R11 ;  /* 0x01c3000b16007388 */ /* 0x000fe40000000400 */
[----:B------:R0:W-:Y:S01]  /*5eac0*/  STS.U16 [R22+0x1cb00], R24 ;  /* 0x01cb001816007388 */ /* 0x0001e20000000400 */
[----:B------:R-:W-:Y:S01]  /*5ead0*/  STS.U16 [R22+0x1d300], R10 ;  /* 0x01d3000a16007388 */ /* 0x000fe20000000400 */
[----:B------:R-:W-:Y:S01]  /*5eae0*/  STS.U16 [R22+0x1db00], R26 ;  /* 0x01db001a16007388 */ /* 0x000fe20000000400 */
[C---:B0-----:R-:W-:Y:S01]  /*5eaf0*/  LOP3.LUT R24, R0.reuse, 0x7f, RZ, 0xc0, !PT ;  /* 0x0000007f00187812 */ /* 0x041fe200078ec0ff */
[----:B------:R-:W-:Y:S01]  /*5eb00*/  LOP3.LUT R0, R0, 0x7f, RZ, 0xc0, !PT ;  /* 0x0000007f00007812 */ /* 0x000fe200078ec0ff */
[----:B--2---:R0:W-:Y:S01]  /*5eb10*/  STL [R1+0x76d4], R6 ;  /* 0x0076d40601007387 */ /* 0x0041e20000100800 */
        /* <DEDUP_REMOVED lines=12> */
[----:B0-----:R-:W-:-:S02]  /*5ebe0*/  IMAD.SHL.U32 R6, R0, 0x2, RZ ;  /* 0x0000000200067824 */ /* 0x001fc400078e00ff */
        /* <DEDUP_REMOVED lines=9> */
[----:B------:R-:W2:Y:S01]  /*5ec80*/  LDL.LU R22, [R1+0x434] ;  /* 0x0004340001167983 */ /* 0x000ea20000300800 */
[----:B------:R-:W2:Y:S04]  /*5ec90*/  LDL.LU R26, [R1+0x418] ;  /* 0x00041800011a7983 */ /* 0x000ea80000300800 */
[----:B---3--:R0:W-:Y:S01]  /*5eca0*/  STS.U16 [R6+0x1e300], R28 ;  /* 0x01e3001c06007388 */ /* 0x0081e20000000400 */
[----:B------:R-:W-:-:S02]  /*5ecb0*/  IMAD.SHL.U32 R0, R24, 0x2, RZ ;  /* 0x0000000218007824 */ /* 0x000fc400078e00ff */
[----:B------:R-:W-:Y:S02]  /*5ecc0*/  STS.U16 [R6+0x1eb00], R7 ;  /* 0x01eb000706007388 */ /* 0x000fe40000000400 */
[----:B----4-:R-:W-:Y:S01]  /*5ecd0*/  STS.U16 [R6+0x1f300], R8 ;  /* 0x01f3000806007388 */ /* 0x010fe20000000400 */
[----:B------:R-:W-:Y:S04]  /*5ece0*/  STS.U16 [R6+0x1fb00], R9 ;  /* 0x01fb000906007388 */ /* 0x000fe80000000400 */
[----:B0-----:R-:W3:Y:S01]  /*5ecf0*/  LDL.LU R28, [R1+0x7f8] ;  /* 0x0007f800011c7983 */ /* 0x001ee20000300800 */
[----:B------:R0:W-:Y:S03]  /*5ed00*/  STL [R1+0x76c0], R24 ;  /* 0x0076c01801007387 */ /* 0x0001e60000100800 */
[----:B0-----:R-:W4:Y:S01]  /*5ed10*/  LDL.LU R24, [R1+0x810] ;  /* 0x0008100001187983 */ /* 0x001f220000300800 */
[----:B------:R-:W2:Y:S02]  /*5ed20*/  LDL.LU R7, [R1+0x828] ;  /* 0x0008280001077983 */ /* 0x000ea40000300800 */
[----:B------:R-:W2:Y:S02]  /*5ed30*/  LDL.LU R8, [R1+0xe5c] ;  /* 0x000e5c0001087983 */ /* 0x000ea40000300800 */
[----:B------:R-:W2:Y:S01]  /*5ed40*/  LDL.LU R6, [R1+0x76d4] ;  /* 0x0076d40001067983 */ /* 0x000ea20000300800 */
[----:B------:R-:W3:Y:S01]  /*5ed50*/  LDL.LU R9, [R1+0xe74] ;  /* 0x000e740001097983 */ /* 0x000ee20000300800 */
[----:B------:R-:W-:-:S05]  /*5ed60*/  LOP3.LUT R0, R0, 0x40, RZ, 0x3c, !PT ;  /* 0x0000004000007812 */ /* 0x000fca00078e3cff */
[----:B--2---:R0:W-:Y:S01]  /*5ed70*/  STS.U16 [R0+0x400], R6 ;  /* 0x0004000600007388 */ /* 0x0041e20000000400 */
[----:B---3--:R-:W-:Y:S02]  /*5ed80*/  STS.U16 [R0+0xc00], R9 ;  /* 0x000c000900007388 */ /* 0x008fe40000000400 */
[----:B------:R-:W-:Y:S02]  /*5ed90*/  STS.U16 [R0+0x1400], R8 ;  /* 0x0014000800007388 */ /* 0x000fe40000000400 */
[----:B------:R-:W-:Y:S01]  /*5eda0*/  STS.U16 [R0+0x1c00], R7 ;  /* 0x001c000700007388 */ /* 0x000fe20000000400 */
[----:B----4-:R1:W-:Y:S04]  /*5edb0*/  STS.U16 [R0+0x2400], R24 ;  /* 0x0024001800007388 */ /* 0x0103e80000000400 */
[----:B0-----:R-:W2:Y:S04]  /*5edc0*/  LDL.LU R6, [R1+0x76d0] ;  /* 0x0076d00001067983 */ /* 0x001ea80000300800 */
[----:B-1----:R-:W3:Y:S04]  /*5edd0*/  LDL.LU R24, [R1+0x3a8] ;  /* 0x0003a80001187983 */ /* 0x002ee80000300800 */
[----:B---3--:R0:W-:Y:S04]  /*5ede0*/  STL [R1+0x76c4], R24 ;  /* 0x0076c41801007387 */ /* 0x0081e80000100800 */
[----:B0-----:R-:W3:Y:S04]  /*5edf0*/  LDL.LU R24, [R1+0x3c4] ;  /* 0x0003c40001187983 */ /* 0x001ee80000300800 */
[----:B---3--:R0:W-:Y:S04]  /*5ee00*/  STL [R1+0x76c8], R24 ;  /* 0x0076c81801007387 */ /* 0x0081e80000100800 */
[----:B0-----:R-:W3:Y:S01]  /*5ee10*/  LDL.LU R24, [R1+0x3e0] ;  /* 0x0003e00001187983 */ /* 0x001ee20000300800 */
[----:B------:R-:W-:Y:S02]  /*5ee20*/  STS.U16 [R0+0x2c00], R28 ;  /* 0x002c001c00007388 */ /* 0x000fe40000000400 */
[----:B--2---:R-:W-:Y:S02]  /*5ee30*/  STS.U16 [R0+0x3400], R6 ;  /* 0x0034000600007388 */ /* 0x004fe40000000400 */
        /* <DEDUP_REMOVED lines=24> */
[----:B------:R-:W4:Y:S01]  /*5efc0*/  LDL.LU R11, [R1+0x370] ;  /* 0x00037000010b7983 */ /* 0x000f220000300800 */
[----:B------:R0:W-:Y:S01]  /*5efd0*/  STS.U16 [R0+0xe400], R26 ;  /* 0x00e4001a00007388 */ /* 0x0001e20000000400 */
[----:B------:R-:W3:Y:S03]  /*5efe0*/  LDL.LU R10, [R1+0x354] ;  /* 0x00035400010a7983 */ /* 0x000ee60000300800 */
        /* <DEDUP_REMOVED lines=63> */
[----:B--2---:R0:W-:Y:S04]  /*5f3e0*/  STS.U16 [R0+0x1e400], R26 ;  /* 0x01e4001a00007388 */ /* 0x0041e80000000400 */
        /* <DEDUP_REMOVED lines=23> */
[----:B---3--:R0:W-:Y:S01]  /*5f560*/  STS.U16 [R0+0x1ec00], R10 ;  /* 0x01ec000a00007388 */ /* 0x0081e20000000400 */
[----:B------:R1:W-:Y:S02]  /*5f570*/  STS.U16 [R0+0x1f400], R11 ;  /* 0x01f4000b00007388 */ /* 0x0003e40000000400 */
[----:B----4-:R3:W-:Y:S01]  /*5f580*/  STS.U16 [R0+0x1fc00], R12 ;  /* 0x01fc000c00007388 */ /* 0x0107e20000000400 */
[----:B0-----:R-:W4:Y:S01]  /*5f590*/  LDL.LU R10, [R1+0xe58] ;  /* 0x000e5800010a7983 */ /* 0x001f220000300800 */
[----:B-1----:R-:W2:Y:S02]  /*5f5a0*/  LDL.LU R11, [R1+0xe70] ;  /* 0x000e7000010b7983 */ /* 0x002ea40000300800 */
[----:B---3--:R-:W3:Y:S02]  /*5f5b0*/  LDL.LU R12, [R1+0xe88] ;  /* 0x000e8800010c7983 */ /* 0x008ee40000300800 */
[----:B------:R-:W-:-:S02]  /*5f5c0*/  IMAD.SHL.U32 R17, R24, 0x2, RZ ;  /* 0x0000000218117824 */ /* 0x000fc400078e00ff */
[----:B------:R-:W4:Y:S01]  /*5f5d0*/  LDL.LU R24, [R1+0x44c] ;  /* 0x00044c0001187983 */ /* 0x000f220000300800 */
[----:B------:R-:W4:Y:S02]  /*5f5e0*/  LDL.LU R0, [R1+0x430] ;  /* 0x0004300001007983 */ /* 0x000f240000300800 */
[----:B------:R-:W-:-:S05]  /*5f5f0*/  LOP3.LUT R17, R17, 0x50, RZ, 0x3c, !PT ;  /* 0x0000005011117812 */ /* 0x000fca00078e3cff */
[----:B---3--:R-:W-:Y:S01]  /*5f600*/  STS.U16 [R17+0x500], R12 ;  /* 0x0005000c11007388 */ /* 0x008fe20000000400 */
[----:B--2---:R-:W-:Y:S02]  /*5f610*/  STS.U16 [R17+0xd00], R11 ;  /* 0x000d000b11007388 */ /* 0x004fe40000000400 */
[----:B----4-:R-:W-:Y:S01]  /*5f620*/  STS.U16 [R17+0x1500], R10 ;  /* 0x0015000a11007388 */ /* 0x010fe20000000400 */
[----:B------:R-:W-:Y:S04]  /*5f630*/  STS.U16 [R17+0x1d00], R26 ;  /* 0x001d001a11007388 */ /* 0x000fe80000000400 */
        /* <DEDUP_REMOVED lines=17> */
[----:B------:R0:W-:Y:S02]  /*5f750*/  STS.U16 [R17+0xad00], R19 ;  /* 0x00ad001311007388 */ /* 0x0001e40000000400 */
[----:B------:R1:W-:Y:S02]  /*5f760*/  STS.U16 [R17+0xb500], R18 ;  /* 0x00b5001211007388 */ /* 0x0003e40000000400 */
[----:B------:R-:W-:Y:S01]  /*5f770*/  STS.U16 [R17+0xbd00], R21 ;  /* 0x00bd001511007388 */ /* 0x000fe20000000400 */
[----:B------:R-:W-:Y:S01]  /*5f780*/  STS.U16 [R17+0xc500], R13 ;  /* 0x00c5000d11007388 */ /* 0x000fe20000000400 */
[----:B------:R2:W-:Y:S03]  /*5f790*/  STS.U16 [R17+0xcd00], R22 ;  /* 0x00cd001611007388 */ /* 0x0005e60000000400 */
[----:B0-----:R-:W3:Y:S01]  /*5f7a0*/  LDL.LU R19, [R1+0x414] ;  /* 0x0004140001137983 */ /* 0x001ee20000300800 */
[----:B-1----:R-:W4:Y:S03]  /*5f7b0*/  LDL.LU R18, [R1+0x3f8] ;  /* 0x0003f80001127983 */ /* 0x002f260000300800 */
[----:B--2---:R-:W2:Y:S01]  /*5f7c0*/  LDL.LU R22, [R1+0x3dc] ;  /* 0x0003dc0001167983 */ /* 0x004ea20000300800 */
[----:B------:R-:W2:Y:S02]  /*5f7d0*/  LDL.LU R27, [R1+0x3c0] ;  /* 0x0003c000011b7983 */ /* 0x000ea40000300800 */
[----:B------:R-:W2:Y:S02]  /*5f7e0*/  LDL.LU R21, [R1+0x3a4] ;  /* 0x0003a40001157983 */ /* 0x000ea40000300800 */
[----:B------:R0:W-:Y:S01]  /*5f7f0*/  STS.U16 [R17+0xd500], R24 ;  /* 0x00d5001811007388 */ /* 0x0001e20000000400 */
[----:B------:R-:W2:Y:S04]  /*5f800*/  LDL.LU R13, [R1+0x388] ;  /* 0x00038800010d7983 */ /* 0x000ea80000300800 */
[----:B------:R1:W-:Y:S04]  /*5f810*/  STS.U16 [R17+0xdd00], R0 ;  /* 0x00dd000011007388 */ /* 0x0003e80000000400 */
[----:B0-----:R-:W2:Y:S01]  /*5f820*/  LDL.LU R24, [R1+0x36c] ;  /* 0x00036c0001187983 */ /* 0x001ea20000300800 */
[----:B-1----:R-:W2:Y:S02]  /*5f830*/  LDL.LU R0, [R1+0x350] ;  /* 0x0003500001007983 */ /* 0x002ea40000300800 */
        /* <DEDUP_REMOVED lines=19> */
[----:B------:R-:W2:Y:S03]  /*5f970*/  LDL.LU R23, [R1+0x64] ;  /* 0x0000640001177983 */ /* 0x000ea60000300800 */
[----:B---3--:R-:W-:Y:S01]  /*5f980*/  STS.U16 [R17+0xe500], R19 ;  /* 0x00e5001311007388 */ /* 0x008fe20000000400 */
[----:B----4-:R0:W-:Y:S03]  /*5f990*/  STS.U16 [R17+0xed00], R18 ;  /* 0x00ed001211007388 */ /* 0x0101e60000000400 */
[----:B--2---:R1:W-:Y:S01]  /*5f9a0*/  STS.U16 [R17+0xf500], R22 ;  /* 0x00f5001611007388 */ /* 0x0043e20000000400 */
[----:B------:R2:W-:Y:S02]  /*5f9b0*/  STS.U16 [R17+0xfd00], R27 ;  /* 0x00fd001b11007388 */ /* 0x0005e40000000400 */
[----:B------:R3:W-:Y:S01]  /*5f9c0*/  STS.U16 [R17+0x10500], R21 ;  /* 0x0105001511007388 */ /* 0x0007e20000000400 */
[----:B0-----:R-:W4:Y:S01]  /*5f9d0*/  LDL.LU R18, [R1+0x48] ;  /* 0x0000480001127983 */ /* 0x001f220000300800 */
[----:B------:R-:W4:Y:S03]  /*5f9e0*/  LDL.LU R19, [R1+0x2c] ;  /* 0x00002c0001137983 */ /* 0x000f260000300800 */
[----:B-1----:R-:W4:Y:S04]  /*5f9f0*/  LDL.LU R22, [R1+0xc] ;  /* 0x00000c0001167983 */ /* 0x002f280000300800 */
[----:B------:R0:W-:Y:S04]  /*5fa00*/  STS.U16 [R17+0x10d00], R13 ;  /* 0x010d000d11007388 */ /* 0x0001e80000000400 */
[----:B--2---:R-:W2:Y:S01]  /*5fa10*/  LDL.LU R27, [R1+0x76ac] ;  /* 0x0076ac00011b7983 */ /* 0x004ea20000300800 */
[----:B---3--:R-:W3:Y:S02]  /*5fa20*/  LDL.LU R21, [R1+0x76a8] ;  /* 0x0076a80001157983 */ /* 0x008ee40000300800 */
[----:B------:R1:W-:Y:S02]  /*5fa30*/  STS.U16 [R17+0x11500], R24 ;  /* 0x0115001811007388 */ /* 0x0003e40000000400 */
[----:B------:R1:W-:Y:S01]  /*5fa40*/  STS.U16 [R17+0x11d00], R0 ;  /* 0x011d000011007388 */ /* 0x0003e20000000400 */
[----:B------:R1:W-:Y:S04]  /*5fa50*/  STS.U16 [R17+0x12500], R12 ;  /* 0x0125000c11007388 */ /* 0x0003e80000000400 */
[----:B0-----:R-:W2:Y:S01]  /*5fa60*/  LDL.LU R13, [R1+0x76a4] ;  /* 0x0076a400010d7983 */ /* 0x001ea20000300800 */
[----:B-1----:R-:W2:Y:S03]  /*5fa70*/  LDL.LU R24, [R1+0x76a0] ;  /* 0x0076a00001187983 */ /* 0x002ea60000300800 */
[----:B------:R-:W2:Y:S01]  /*5fa80*/  LDL.LU R0, [R1+0x769c] ;  /* 0x00769c0001007983 */ /* 0x000ea20000300800 */
[----:B------:R-:W2:Y:S02]  /*5fa90*/  LDL.LU R12, [R1+0x7d8] ;  /* 0x0007d800010c7983 */ /* 0x000ea40000300800 */
        /* <DEDUP_REMOVED lines=17> */
[----:B--2---:R0:W-:Y:S04]  /*5fbb0*/  STL [R1+0x7694], R12 ;  /* 0x0076940c01007387 */ /* 0x0041e80000100800 */
[----:B0-----:R-:W2:Y:S04]  /*5fbc0*/  LDL.LU R12, [R1+0xe84] ;  /* 0x000e8400010c7983 */ /* 0x001ea80000300800 */
[----:B------:R0:W-:Y:S04]  /*5fbd0*/  STS.U16 [R17+0x1b500], R0 ;  /* 0x01b5000011007388 */ /* 0x0001e80000000400 */
[----:B0-----:R-:W0:Y:S01]  /*5fbe0*/  S2R R0, SR_TID.X ;  /* 0x0000000000007919 */ /* 0x001e220000002100 */
[----:B------:R-:W-:Y:S02]  /*5fbf0*/  STS.U16 [R17+0x1bd00], R25 ;  /* 0x01bd001911007388 */ /* 0x000fe40000000400 */
[----:B------:R-:W-:Y:S02]  /*5fc00*/  STS.U16 [R17+0x1c500], R23 ;  /* 0x01c5001711007388 */ /* 0x000fe40000000400 */
[----:B----4-:R0:W-:Y:S01]  /*5fc10*/  STS.U16 [R17+0x1cd00], R18 ;  /* 0x01cd001211007388 */ /* 0x0101e20000000400 */
[----:B------:R-:W-:Y:S01]  /*5fc20*/  STS.U16 [R17+0x1d500], R19 ;  /* 0x01d5001311007388 */ /* 0x000fe20000000400 */
[----:B------:R-:W-:Y:S01]  /*5fc30*/  STS.U16 [R17+0x1dd00], R22 ;  /* 0x01dd001611007388 */ /* 0x000fe20000000400 */
[C---:B0-----:R-:W-:Y:S01]  /*5fc40*/  LOP3.LUT R18, R0.reuse, 0x7f, RZ, 0xc0, !PT ;  /* 0x0000007f00127812 */ /* 0x041fe200078ec0ff */
[----:B------:R-:W-:Y:S01]  /*5fc50*/  LOP3.LUT R0, R0, 0x7f, RZ, 0xc0, !PT ;  /* 0x0000007f00007812 */ /* 0x000fe200078ec0ff */
        /* <DEDUP_REMOVED lines=25> */
[----:B------:R0:W-:Y:S01]  /*5fdf0*/  STS.U16 [R12+0x1e500], R24 ;  /* 0x01e500180c007388 */ /* 0x0001e20000000400 */
[----:B------:R-:W-:-:S02]  /*5fe00*/  IMAD.SHL.U32 R0, R18, 0x2, RZ ;  /* 0x0000000212007824 */ /* 0x000fc400078e00ff */
[----:B------:R-:W-:Y:S02]  /*5fe10*/  STS.U16 [R12+0x1ed00], R13 ;  /* 0x01ed000d0c007388 */ /* 0x000fe40000000400 */
[----:B---3--:R-:W-:Y:S01]  /*5fe20*/  STS.U16 [R12+0x1f500], R21 ;  /* 0x01f500150c007388 */ /* 0x008fe20000000400 */
[----:B------:R-:W-:Y:S04]  /*5fe30*/  STS.U16 [R12+0x1fd00], R27 ;  /* 0x01fd001b0c007388 */ /* 0x000fe80000000400 */
[----:B0-----:R-:W3:Y:S01]  /*5fe40*/  LDL.LU R24, [R1+0x7f0] ;  /* 0x0007f00001187983 */ /* 0x001ee20000300800 */
[----:B------:R0:W-:Y:S03]  /*5fe50*/  STL [R1+0x7684], R18 ;  /* 0x0076841201007387 */ /* 0x0001e60000100800 */
[----:B0-----:R-:W2:Y:S01]  /*5fe60*/  LDL.LU R18, [R1+0x808] ;  /* 0x0008080001127983 */ /* 0x001ea20000300800 */
        /* <DEDUP_REMOVED lines=19> */
[----:B----4-:R-:W-:Y:S01]  /*5ffa0*/  STS.U16 [R0+0x4600], R10 ;  /* 0x0046000a00007388 */ /* 0x010fe20000000400 */
        /* <DEDUP_REMOVED lines=107> */
[----:B---3--:R0:W-:Y:S01]  /*60660*/  STS.U16 [R0+0x1ee00], R17 ;  /* 0x01ee001100007388 */ /* 0x0081e20000000400 */
[----:B------:R1:W-:Y:S02]  /*60670*/  STS.U16 [R0+0x1f600], R23 ;  /* 0x01f6001700007388 */ /* 0x0003e40000000400 */
[----:B----4-:R3:W-:Y:S01]  /*60680*/  STS.U16 [R0+0x1fe00], R29 ;  /* 0x01fe001d00007388 */ /* 0x0107e20000000400 */
[----:B0-----:R-:W4:Y:S01]  /*60690*/  LDL.LU R17, [R1+0xe50] ;  /* 0x000e500001117983 */ /* 0x001f220000300800 */
[----:B-1----:R-:W2:Y:S02]  /*606a0*/  LDL.LU R23, [R1+0xe68] ;  /* 0x000e680001177983 */ /* 0x002ea40000300800 */
[----:B---3--:R-:W3:Y:S02]  /*606b0*/  LDL.LU R29, [R1+0xe80] ;  /* 0x000e8000011d7983 */ /* 0x008ee40000300800 */
[----:B------:R-:W2:Y:S01]  /*606c0*/  LDL.LU R16, [R1+0x4d0] ;  /* 0x0004d00001107983 */ /* 0x000ea20000300800 */
[----:B------:R-:W4:Y:S01]  /*606d0*/  LDL.LU R3, [R1+0x4b4] ;  /* 0x0004b40001037983 */ /* 0x000f220000300800 */
[----:B------:R-:W4:Y:S02]  /*606e0*/  LDL.LU R4, [R1+0x498] ;  /* 0x0004980001047983 */ /* 0x000f240000300800 */
[----:B------:R-:W4:Y:S02]  /*606f0*/  LDL.LU R25, [R1+0x47c] ;  /* 0x00047c0001197983 */ /* 0x000f240000300800 */
[----:B------:R-:W-:Y:S01]  /*60700*/  IMAD.SHL.U32 R2, R18, 0x2, RZ ;  /* 0x0000000212027824 */ /* 0x000fe200078e00ff */
[----:B------:R-:W4:Y:S01]  /*60710*/  LDL.LU R19, [R1+0x460] ;  /* 0x0004600001137983 */ /* 0x000f220000300800 */
[----:B------:R-:W4:Y:S02]  /*60720*/  LDL.LU R18, [R1+0x444] ;  /* 0x0004440001127983 */ /* 0x000f240000300800 */
[----:B------:R-:W4:Y:S01]  /*60730*/  LDL.LU R0, [R1+0x428] ;  /* 0x0004280001007983 */ /* 0x000f220000300800 */
        /* <DEDUP_REMOVED lines=20> */
[----:B------:R1:W-:Y:S01]  /*60880*/  STS.U16 [R2+0x9f00], R14 ;  /* 0x009f000e02007388 */ /* 0x0003e20000000400 */
[----:B------:R2:W-:Y:S01]  /*60890*/  STS.U16 [R2+0xa700], R15 ;  /* 0x00a7000f02007388 */ /* 0x0005e20000000400 */
[----:B------:R-:W-:Y:S02]  /*608a0*/  STS.U16 [R2+0xaf00], R16 ;  /* 0x00af001002007388 */ /* 0x000fe40000000400 */
[----:B------:R-:W-:Y:S02]  /*608b0*/  STS.U16 [R2+0xb700], R3 ;  /* 0x00b7000302007388 */ /* 0x000fe40000000400 */
[----:B------:R-:W-:Y:S01]  /*608c0*/  STS.U16 [R2+0xbf00], R4 ;  /* 0x00bf000402007388 */ /* 0x000fe20000000400 */
[----:B------:R3:W-:Y:S01]  /*608d0*/  STS.U16 [R2+0xc700], R25 ;  /* 0x00c7001902007388 */ /* 0x0007e20000000400 */
[----:B------:R3:W-:Y:S03]  /*608e0*/  STS.U16 [R2+0xcf00], R19 ;  /* 0x00cf001302007388 */ /* 0x0007e60000000400 */
[----:B0-----:R-:W4:Y:S01]  /*608f0*/  LDL.LU R20, [R1+0x40c] ;  /* 0x00040c0001147983 */ /* 0x001f220000300800 */
[----:B-1----:R-:W4:Y:S02]  /*60900*/  LDL.LU R14, [R1+0x3f0] ;  /* 0x0003f000010e7983 */ /* 0x002f240000300800 */
[----:B--2---:R-:W2:Y:S02]  /*60910*/  LDL.LU R15, [R1+0x3d4] ;  /* 0x0003d400010f7983 */ /* 0x004ea40000300800 */
[----:B------:R0:W-:Y:S01]  /*60920*/  STS.U16 [R2+0xd700], R18 ;  /* 0x00d7001202007388 */ /* 0x0001e20000000400 */
[----:B------:R1:W-:Y:S04]  /*60930*/  STS.U16 [R2+0xdf00], R0 ;  /* 0x00df000002007388 */ /* 0x0003e80000000400 */
[----:B---3--:R-:W3:Y:S01]  /*60940*/  LDL.LU R25, [R1+0x3b8] ;  /* 0x0003b80001197983 */ /* 0x008ee20000300800 */
[----:B------:R-:W3:Y:S03]  /*60950*/  LDL.LU R19, [R1+0x39c] ;  /* 0x00039c0001137983 */ /* 0x000ee60000300800 */
[----:B0-----:R-:W3:Y:S01]  /*60960*/  LDL.LU R18, [R1+0x380] ;  /* 0x0003800001127983 */ /* 0x001ee20000300800 */
[----:B-1----:R-:W3:Y:S02]  /*60970*/  LDL.LU R0, [R1+0x364] ;  /* 0x0003640001007983 */ /* 0x002ee40000300800 */
        /* <DEDUP_REMOVED lines=20> */
[----:B------:R-:W3:Y:S01]  /*60ac0*/  LDL.LU R4, [R1+0x5c] ;  /* 0x00005c0001047983 */ /* 0x000ee20000300800 */
[----:B----4-:R0:W-:Y:S01]  /*60ad0*/  STS.U16 [R2+0xe700], R20 ;  /* 0x00e7001402007388 */ /* 0x0101e20000000400 */
[----:B------:R1:W-:Y:S02]  /*60ae0*/  STS.U16 [R2+0xef00], R14 ;  /* 0x00ef000e02007388 */ /* 0x0003e40000000400 */
[----:B--2---:R2:W-:Y:S01]  /*60af0*/  STS.U16 [R2+0xf700], R15 ;  /* 0x00f7000f02007388 */ /* 0x0045e20000000400 */
[----:B---3--:R4:W-:Y:S01]  /*60b00*/  STS.U16 [R2+0xff00], R25 ;  /* 0x00ff001902007388 */ /* 0x0089e20000000400 */
[----:B------:R4:W-:Y:S03]  /*60b10*/  STS.U16 [R2+0x10700], R19 ;  /* 0x0107001302007388 */ /* 0x0009e60000000400 */
[----:B0-----:R-:W3:Y:S01]  /*60b20*/  LDL.LU R20, [R1+0x3c] ;  /* 0x00003c0001147983 */ /* 0x001ee20000300800 */
[----:B-1----:R-:W3:Y:S02]  /*60b30*/  LDL.LU R14, [R1+0x14] ;  /* 0x00001400010e7983 */ /* 0x002ee40000300800 */
[----:B--2---:R-:W2:Y:S01]  /*60b40*/  LDL.LU R15, [R1+0x4] ;  /* 0x00000400010f7983 */ /* 0x004ea20000300800 */
[----:B------:R0:W-:Y:S04]  /*60b50*/  STS.U16 [R2+0x10f00], R18 ;  /* 0x010f001202007388 */ /* 0x0001e80000000400 */
[----:B----4-:R-:W4:Y:S01]  /*60b60*/  LDL.LU R25, [R1+0x7670] ;  /* 0x0076700001197983 */ /* 0x010f220000300800 */
[----:B------:R-:W2:Y:S02]  /*60b70*/  LDL.LU R19, [R1+0x766c] ;  /* 0x00766c0001137983 */ /* 0x000ea40000300800 */
[----:B------:R1:W-:Y:S01]  /*60b80*/  STS.U16 [R2+0x11700], R0 ;  /* 0x0117000002007388 */ /* 0x0003e20000000400 */
[----:B0-----:R-:W2:Y:S04]  /*60b90*/  LDL.LU R18, [R1+0x7668] ;  /* 0x0076680001127983 */ /* 0x001ea80000300800 */
[----:B-1----:R-:W2:Y:S01]  /*60ba0*/  LDL.LU R0, [R1+0x7664] ;  /* 0x0076640001007983 */ /* 0x002ea20000300800 */
        /* <DEDUP_REMOVED lines=17> */
[----:B0-----:R-:W4:Y:S04]  /*60cc0*/  LDL R3, [R1+0xbd0] ;  /* 0x000bd00001037983 */ /* 0x001f280000100800 */
[----:B--2---:R0:W-:Y:S04]  /*60cd0*/  STS.U16 [R2+0x1a700], R0 ;  /* 0x01a7000002007388 */ /* 0x0041e80000000400 */
[----:B0-----:R-:W2:Y:S01]  /*60ce0*/  LDL.LU R0, [R1+0x7660] ;  /* 0x0076600001007983 */ /* 0x001ea20000300800 */
[----:B------:R-:W2:Y:S02]  /*60cf0*/  LDL R16, [R1+0xbd8] ;  /* 0x000bd80001107983 */ /* 0x000ea40000100800 */
[----:B------:R-:W-:Y:S02]  /*60d00*/  STS.U16 [R2+0x1af00], R28 ;  /* 0x01af001c02007388 */ /* 0x000fe40000000400 */
[----:B------:R-:W-:Y:S01]  /*60d10*/  STS.U16 [R2+0x1b700], R6 ;  /* 0x01b7000602007388 */ /* 0x000fe20000000400 */
[----:B------:R-:W-:Y:S01]  /*60d20*/  STS.U16 [R2+0x1bf00], R5 ;  /* 0x01bf000502007388 */ /* 0x000fe20000000400 */
[----:B------:R-:W-:Y:S02]  /*60d30*/  STS.U16 [R2+0x1c700], R4 ;  /* 0x01c7000402007388 */ /* 0x000fe40000000400 */
[----:B---3--:R-:W-:Y:S02]  /*60d40*/  STS.U16 [R2+0x1cf00], R20 ;  /* 0x01cf001402007388 */ /* 0x008fe40000000400 */
[----:B------:R-:W-:Y:S01]  /*60d50*/  STS.U16 [R2+0x1d700], R14 ;  /* 0x01d7000e02007388 */ /* 0x000fe20000000400 */
[----:B------:R-:W-:Y:S01]  /*60d60*/  STS.U16 [R2+0x1df00], R15 ;  /* 0x01df000f02007388 */ /* 0x000fe20000000400 */
[----:B------:R-:W-:Y:S02]  /*60d70*/  STS.U16 [R2+0x1e700], R18 ;  /* 0x01e7001202007388 */ /* 0x000fe40000000400 */
[----:B------:R-:W-:Y:S02]  /*60d80*/  STS.U16 [R2+0x1ef00], R19 ;  /* 0x01ef001302007388 */ /* 0x000fe40000000400 */
[----:B----4-:R-:W-:Y:S01]  /*60d90*/  STS.U16 [R2+0x1f700], R25 ;  /* 0x01f7001902007388 */ /* 0x010fe20000000400 */
[----:B--2---:R0:W-:Y:S01]  /*60da0*/  STS.U16 [R2+0x1ff00], R0 ;  /* 0x01ff000002007388 */ /* 0x0041e20000000400 */
[----:B------:R-:W-:Y:S06]  /*60db0*/  BAR.SYNC.DEFER_BLOCKING 0x0 ;  /* 0x0000000000007b1d */ /* 0x000fec0000010000 */
[----:B0-----:R-:W2:Y:S04]  /*60dc0*/  LDL R0, [R1+0x22c0] ;  /* 0x0022c00001007983 */ /* 0x001ea80000100800 */
[----:B------:R-:W0:Y:S04]  /*60dd0*/  LDSM.16.M88.4 R4, [R16] ;  /* 0x000000001004783b */ /* 0x000e280000000200 */
[----:B------:R-:W1:Y:S04]  /*60de0*/  LDSM.16.M88.4 R8, [R16+0x2000] ;  /* 0x002000001008783b */ /* 0x000e680000000200 */
[----:B------:R-:W3:Y:S04]  /*60df0*/  LDSM.16.M88.4 R12, [R16+0x6000] ;  /* 0x00600000100c783b */ /* 0x000ee80000000200 */
[----:B------:R-:W-:Y:S04]  /*60e00*/  LDSM.16.M88.4 R20, [R16+0xe000] ;  /* 0x00e000001014783b */ /* 0x000fe80000000200 */
[----:B------:R-:W-:Y:S01]  /*60e10*/  LDSM.16.MT88.4 R24, [R3+0x20000] ;  /* 0x020000000318783b */ /* 0x000fe20000004200 */
[----:B0-----:R-:W-:-:S03]  /*60e20*/  IMAD.MOV.U32 R2, RZ, RZ, R4 ;  /* 0x000000ffff027224 */ /* 0x001fc600078e0004 */
[----:B--2---:R0:W-:Y:S01]  /*60e30*/  STL [R1+0x7610], R0 ;  /* 0x0076100001007387 */ /* 0x0041e20000100800 */
[----:B------:R2:W-:Y:S02]  /*60e40*/  STL.64 [R1+0x20], R4 ;  /* 0x0000200401007387 */ /* 0x0005e40000100a00 */
[----:B------:R-:W-:Y:S02]  /*60e50*/  STL.64 [R1+0x28], R6 ;  /* 0x0000280601007387 */ /* 0x000fe40000100a00 */
[----:B-1----:R-:W-:Y:S01]  /*60e60*/  STL.64 [R1+0x10], R8 ;  /* 0x0000100801007387 */ /* 0x002fe20000100a00 */
[----:B------:R-:W-:Y:S01]  /*60e70*/  STL.64 [R1+0x18], R10 ;  /* 0x0000180a01007387 */ /* 0x000fe20000100a00 */
[----:B0-----:R-:W-:Y:S02]  /*60e80*/  IMAD.MOV.U32 R0, RZ, RZ, R5 ;  /* 0x000000ffff007224 */ /* 0x001fe400078e0005 */
[----:B--2---:R-:W-:Y:S02]  /*60e90*/  IMAD.MOV.U32 R5, RZ, RZ, R8 ;  /* 0x000000ffff057224 */ /* 0x004fe400078e0008 */
[----:B------:R-:W-:-:S02]  /*60ea0*/  IMAD.MOV.U32 R4, RZ, RZ, R9 ;  /* 0x000000ffff047224 */ /* 0x000fc400078e0009 */
[----:B------:R-:W0:Y:S04]  /*60eb0*/  LDSM.16.M88.4 R8, [R16+0x4000] ;  /* 0x004000001008783b */ /* 0x000e280000000200 */
[----:B---3--:R-:W-:Y:S04]  /*60ec0*/  STL.64 [R1+0x7628], R14 ;  /* 0x0076280e01007387 */ /* 0x008fe80000100a00 */
[----:B0-----:R-:W-:Y:S01]  /*60ed0*/  STL.64 [R1], R8 ;  /* 0x0000000801007387 */ /* 0x001fe20000100a00 */
[----:B------:R-:W-:Y:S02]  /*60ee0*/  STL.64 [R1+0x8], R10 ;  /* 0x0000080a01007387 */ /* 0x000fe40000100a00 */
[----:B------:R0:W-:Y:S02]  /*60ef0*/  STL.64 [R1+0x7620], R12 ;  /* 0x0076200c01007387 */ /* 0x0001e40000100a00 */
[----:B------:R-:W1:Y:S01]  /*60f00*/  LDSM.16.M88.4 R8, [R16+0x8000] ;  /* 0x008000001008783b */ /* 0x000e620000000200 */
[----:B0-----:R-:W2:Y:S04]  /*60f10*/  LDL.64 R12, [R1] ;  /* 0x00000000010c7983 */ /* 0x001ea80000100a00 */
[----:B--2---:R0:W-:Y:S02]  /*60f20*/  STL.64 [R1+0x7630], R12 ;  /* 0x0076300c01007387 */ /* 0x0041e40000100a00 */
[----:B0-----:R-:W-:-:S02]  /*60f30*/  IMAD.MOV.U32 R12, RZ, RZ, R5 ;  /* 0x000000ffff0c7224 */ /* 0x001fc400078e0005 */
[----:B------:R-:W-:Y:S02]  /*60f40*/  IMAD.MOV.U32 R13, RZ, RZ, R4 ;  /* 0x000000ffff0d7224 */ /* 0x000fe400078e0004 */
[----:B------:R-:W0:Y:S04]  /*60f50*/  LDSM.16.M88.4 R4, [R16+0xa000] ;  /* 0x00a000001004783b */ /* 0x000e280000000200 */
[----:B------:R2:W-:Y:S01]  /*60f60*/  STL.64 [R1+0x7648], R12 ;  /* 0x0076480c01007387 */ /* 0x0005e20000100a00 */
[----:B-1----:R-:W-:Y:S03]  /*60f70*/  STL [R1+0x761c], R11 ;  /* 0x00761c0b01007387 */ /* 0x002fe60000100800 */
[----:B0-----:R-:W-:Y:S01]  /*60f80*/  STL [R1+0x7618], R4 ;  /* 0x0076180401007387 */ /* 0x001fe20000100800 */
[----:B------:R-:W-:Y:S02]  /*60f90*/  STL [R1+0x7614], R5 ;  /* 0x0076140501007387 */ /* 0x000fe40000100800 */
[----:B------:R-:W-:Y:S02]  /*60fa0*/  STL [R1+0x6e44], R6 ;  /* 0x006e440601007387 */ /* 0x000fe40000100800 */
[----:B------:R-:W-:Y:S02]  /*60fb0*/  STL [R1+0x6e40], R7 ;  /* 0x006e400701007387 */ /* 0x000fe40000100800 */
[----:B------:R-:W0:Y:S01]  /*60fc0*/  LDSM.16.M88.4 R4, [R16+0xc000] ;  /* 0x00c000001004783b */ /* 0x000e220000000200 */
[----:B--2---:R-:W-:-:S02]  /*60fd0*/  IMAD.MOV.U32 R13, RZ, RZ, R0 ;  /* 0x000000ffff0d7224 */ /* 0x004fc400078e0000 */
[----:B------:R-:W-:Y:S01]  /*60fe0*/  IMAD.MOV.U32 R0, RZ, RZ, R21 ;  /* 0x000000ffff007224 */ /* 0x000fe200078e0015 */
[----:B0-----:R0:W-:Y:S01]  /*60ff0*/  STL.64 [R1+0x30], R4 ;  /* 0x0000300401007387 */ /* 0x0011e20000100a00 */
[----:B------:R-:W-:Y:S02]  /*61000*/  STL.64 [R1+0x38], R6 ;  /* 0x0000380601007387 */ /* 0x000fe40000100a00 */
[----:B------:R-:W-:Y:S02]  /*61010*/  STL.64 [R1+0xc0], R20 ;  /* 0x0000c01401007387 */ /* 0x000fe40000100a00 */
[----:B------:R-:W-:Y:S02]  /*61020*/  STL.64 [R1+0xc8], R22 ;  /* 0x0000c81601007387 */ /* 0x000fe40000100a00 */
[----:B0-----:R-:W-:Y:S02]  /*61030*/  IMAD.MOV.U32 R5, RZ, RZ, R20 ;  /* 0x000000ffff057224 */ /* 0x001fe400078e0014 */
[----:B------:R-:W0:Y:S04]  /*61040*/  LDSM.16.M88.4 R20, [R16+0x10000] ;  /* 0x010000001014783b */ /* 0x000e280000000200 */
[----:B0-----:R-:W-:Y:S01]  /*61050*/  STL.64 [R1+0xb0], R20 ;  /* 0x0000b01401007387 */ /* 0x001fe20000100a00 */
[----:B------:R-:W-:-:S02]  /*61060*/  IMAD.MOV.U32 R11, RZ, RZ, R20 ;  /* 0x000000ffff0b7224 */ /* 0x000fc400078e0014 */
[----:B------:R-:W-:Y:S02]  /*61070*/  STL.64 [R1+0xb8], R22 ;  /* 0x0000b81601007387 */ /* 0x000fe40000100a00 */
[----:B------:R-:W-:Y:S02]  /*61080*/  IMAD.MOV.U32 R4, RZ, RZ, R21 ;  /* 0x000000ffff047224 */ /* 0x000fe400078e0015 */
[----:B------:R-:W0:Y:S04]  /*61090*/  LDSM.16.M88.4 R20, [R16+0x12000] ;  /* 0x012000001014783b */ /* 0x000e280000000200 */
[----:B------:R-:W-:Y:S01]  /*610a0*/  STL.64 [R1+0x7640], R10 ;  /* 0x0076400a01007387 */ /* 0x000fe20000100a00 */
[----:B------:R-:W-:Y:S02]  /*610b0*/  STL.64 [R1+0x7638], R8 ;  /* 0x0076380801007387 */ /* 0x000fe40000100a00 */
[----:B------:R-:W-:Y:S01]  /*610c0*/  LDSM.16.M88.4 R8, [R16+0x16000] ;  /* 0x016000001008783b */ /* 0x000fe20000000200 */
[----:B0-----:R-:W-:Y:S03]  /*610d0*/  STL.64 [R1+0xa0], R20 ;  /* 0x0000a01401007387 */ /* 0x001fe60000100a00 */
[----:B------:R-:W-:-:S02]  /*610e0*/  IMAD.MOV.U32 R7, RZ, RZ, R20 ;  /* 0x000000ffff077224 */ /* 0x000fc400078e0014 */
[----:B------:R-:W-:Y:S02]  /*610f0*/  STL.64 [R1+0xa8], R22 ;  /* 0x0000a81601007387 */ /* 0x000fe40000100a00 */
[----:B------:R-:W-:Y:S02]  /*61100*/  IMAD.MOV.U32 R6, RZ, RZ, R21 ;  /* 0x000000ffff067224 */ /* 0x000fe400078e0015 */
[----:B------:R-:W0:Y:S04]  /*61110*/  LDSM.16.M88.4 R20, [R16+0x14000] ;  /* 0x014000001014783b */ /* 0x000e280000000200 */
[----:B------:R-:W-:Y:S01]  /*61120*/  STL.64 [R1+0x7658], R6 ;  /* 0x0076580601007387 */ /* 0x000fe20000100a00 */
[----:B------:R1:W-:Y:S03]  /*61130*/  STL.64 [R1+0x7650], R4 ;  /* 0x0076500401007387 */ /* 0x0003e60000100a00 */
[----:B-1----:R-:W2:Y:S04]  /*61140*/  LDL.LU.64 R4, [R1+0xe30] ;  /* 0x000e300001047983 */ /* 0x002ea80000300a00 */
[----:B0-----:R-:W-:Y:S01]  /*61150*/  STL.64 [R1+0x90], R20 ;  /* 0x0000901401007387 */ /* 0x001fe20000100a00 */
[----:B------:R-:W-:Y:S02]  /*61160*/  STL.64 [R1+0x98], R22 ;  /* 0x0000981601007387 */ /* 0x000fe40000100a00 */
[----:B------:R-:W2:Y:S02]  /*61170*/  LDL.LU.64 R6, [R1+0xe38] ;  /* 0x000e380001067983 */ /* 0x000ea40000300a00 */
[----:B------:R-:W0:Y:S01]  /*61180*/  LDSM.16.M88.4 R20, [R16+0x18000] ;  /* 0x018000001014783b */ /* 0x000e220000000200 */
[----:B------:R1:W-:Y:S03]  /*61190*/  STL.64 [R1+0x80], R8 ;  /* 0x0000800801007387 */ /* 0x0003e60000100a00 */
[----:B------:R3:W-:Y:S02]  /*611a0*/  STL.64 [R1+0x88], R10 ;  /* 0x0000880a01007387 */ /* 0x0007e40000100a00 */
[----:B------:R-:W-:Y:S01]  /*611b0*/  IMAD.MOV.U32 R12, RZ, RZ, R2 ;  /* 0x000000ffff0c7224 */ /* 0x000fe200078e0002 */
[----:B-1----:R-:W4:Y:S01]  /*611c0*/  LDL.LU.64 R8, [R1+0xe20] ;  /* 0x000e200001087983 */ /* 0x002f220000300a00 */
[----:B---3--:R-:W4:Y:S03]  /*611d0*/  LDL.LU.64 R10, [R1+0xe28] ;  /* 0x000e2800010a7983 */ /* 0x008f260000300a00 */
[----:B0-----:R-:W-:Y:S01]  /*611e0*/  STL.64 [R1+0x70], R20 ;  /* 0x0000701401007387 */ /* 0x001fe20000100a00 */
[----:B------:R-:W-:-:S02]  /*611f0*/  IMAD.MOV.U32 R29, RZ, RZ, R20 ;  /* 0x000000ffff1d7224 */ /* 0x000fc400078e0014 */
[----:B------:R-:W-:Y:S02]  /*61200*/  STL.64 [R1+0x78], R22 ;  /* 0x0000781601007387 */ /* 0x000fe40000100a00 */
[----:B------:R-:W-:Y:S02]  /*61210*/  IMAD.MOV.U32 R2, RZ, RZ, R21 ;  /* 0x000000ffff027224 */ /* 0x000fe400078e0015 */
[----:B------:R-:W0:Y:S04]  /*61220*/  LDSM.16.M88.4 R20, [R16+0x1a000] ;  /* 0x01a000001014783b */ /* 0x000e280000000200 */
[----:B------:R-:W-:Y:S01]  /*61230*/  STL [R1+0x75bc], R2 ;  /* 0x0075bc0201007387 */ /* 0x000fe20000100800 */
[----:B------:R-:W-:Y:S03]  /*61240*/  STL [R1+0x75b8], R29 ;  /* 0x0075b81d01007387 */ /* 0x000fe60000100800 */
[----:B0-----:R-:W-:Y:S01]  /*61250*/  STL.64 [R1+0x60], R20 ;  /* 0x0000601401007387 */ /* 0x001fe20000100a00 */
[----:B------:R-:W-:Y:S02]  /*61260*/  STL.64 [R1+0x68], R22 ;  /* 0x0000681601007387 */ /* 0x000fe40000100a00 */
[----:B------:R-:W0:Y:S02]  /*61270*/  LDSM.16.M88.4 R20, [R16+0x1c000] ;  /* 0x01c000001014783b */ /* 0x000e240000000200 */
[----:B------:R-:W1:Y:S04]  /*61280*/  LDSM.16.M88.4 R16, [R16+0x1e000] ;  /* 0x01e000001010783b */ /* 0x000e680000000200 */
[----:B0-----:R0:W-:Y:S01]  /*61290*/  STL.64 [R1+0x50], R20 ;  /* 0x0000501401007387 */ /* 0x0011e20000100a00 */
[----:B------:R3:W-:Y:S02]  /*612a0*/  STL.64 [R1+0x58], R22 ;  /* 0x0000581601007387 */ /* 0x0007e40000100a00 */
[----:B-1----:R-:W-:Y:S02]  /*612b0*/  STL.64 [R1+0x40], R16 ;  /* 0x0000401001007387 */ /* 0x002fe40000100a00 */
[----:B------:R-:W-:Y:S01]  /*612c0*/  IMAD.MOV.U32 R2, RZ, RZ, R16 ;  /* 0x000000ffff027224 */ /* 0x000fe200078e0010 */
[----:B------:R-:W-:Y:S01]  /*612d0*/  STL.64 [R1+0x48], R18 ;  /* 0x0000481201007387 */ /* 0x000fe20000100a00 */
[----:B------:R-:W-:-:S02]  /*612e0*/  IMAD.MOV.U32 R29, RZ, RZ, R17 ;  /* 0x000000ffff1d7224 */ /* 0x000fc400078e0011 */
[----:B------:R-:W1:Y:S01]  /*612f0*/  LDSM.16.MT88.4 R16, [R3+0x20080] ;  /* 0x020080000310783b */ /* 0x000e620000004200 */
[----:B0-----:R-:W4:Y:S03]  /*61300*/  LDL.LU.64 R20, [R1+0xc60] ;  /* 0x000c600001147983 */ /* 0x001f260000300a00 */
[----:B---3--:R-:W3:Y:S01]  /*61310*/  LDL.LU.64 R22, [R1+0xc68] ;  /* 0x000c680001167983 */ /* 0x008ee20000300a00 */
[----:B-1----:R-:W-:Y:S01]  /*61320*/  STL.64 [R1+0x7578], R18 ;  /* 0x0075781201007387 */ /* 0x002fe20000100a00 */
[----:B------:R0:W-:Y:S03]  /*61330*/  STL.64 [R1+0x7570], R16 ;  /* 0x0075701001007387 */ /* 0x0001e60000100a00 */
[----:B0-----:R-:W3:Y:S01]  /*61340*/  LDL.LU.64 R16, [R1+0xe10] ;  /* 0x000e100001107983 */ /* 0x001ee20000300a00 */
[----:B------:R-:W3:Y:S01]  /*61350*/  LDL.LU.64 R18, [R1+0xe18] ;  /* 0x000e180001127983 */ /* 0x000ee20000300a00 */
[C---:B--2---:R-:W-:Y:S02]  /*61360*/  HMMA.16816.F32.BF16 R12, R24.reuse, R12, R4 ;  /* 0x0000000c180c723c */ /* 0x044fe40000041804 */
[----:B------:R-:W2:Y:S01]  /*61370*/  LDL.LU.64 R6, [R1+0x7658] ;  /* 0x0076580001067983 */ /* 0x000ea20000300a00 */
[----:B------:R-:W2:Y:S11]  /*61380*/  LDL.LU.64 R4, [R1+0x7650] ;  /* 0x0076500001047983 */ /* 0x000eb60000300a00 */
[----:B------:R-:W-:Y:S09]  /*61390*/  @!UPT UIADD3 URZ, URZ, URZ, URZ ;  /* 0x0000003f3f3ff290 */ /* 0x000ff2000fffe03f */
[----:B------:R0:W-:Y:S01]  /*613a0*/  STL.64 [R1+0x4f0], R12 ;  /* 0x0004f00c01007387 */ /* 0x0001e20000100a00 */
[----:B------:R4:W-:Y:S03]  /*613b0*/  STL.64 [R1+0x4f8], R14 ;  /* 0x0004f80e01007387 */ /* 0x0009e60000100a00 */
[----:B0-----:R-:W4:Y:S02]  /*613c0*/  LDL.LU.64 R12, [R1+0x7648] ;  /* 0x00764800010c7983 */ /* 0x001f240000300a00 */
[C---:B----4-:R-:W-:Y:S02]  /*613d0*/  HMMA.16816.F32.BF16 R12, R24.reuse, R12, R8 ;  /* 0x0000000c180c723c */ /* 0x050fe40000041808 */
[----:B------:R-:W4:Y:S01]  /*613e0*/  LDL.LU.64 R10, [R1+0x7640] ;  /* 0x00764000010a7983 */ /* 0x000f220000300a00 */
[----:B------:R-:W2:Y:S11]  /*613f0*/  LDL.LU.64 R8, [R1+0x7638] ;  /* 0x0076380001087983 */ /* 0x000eb60000300a00 */
[----:B------:R-:W-:Y:S09]  /*61400*/  @!UPT UIADD3 URZ, URZ, URZ, URZ ;  /* 0x0000003f3f3ff290 */ /* 0x000ff2000fffe03f */
[----:B------:R0:W-:Y:S01]  /*61410*/  STL.64 [R1+0x4e0], R12 ;  /* 0x0004e00c01007387 */ /* 0x0001e20000100a00 */
[----:B------:R1:W-:Y:S03]  /*61420*/  STL.64 [R1+0x4e8], R14 ;  /* 0x0004e80e01007387 */ /* 0x0003e60000100a00 */
[----:B0-----:R-:W3:Y:S02]  /*61430*/  LDL.LU.64 R12, [R1+0x7630] ;  /* 0x00763000010c7983 */ /* 0x001ee40000300a00 */
[C---:B---3--:R-:W-:Y:S11]  /*61440*/  HMMA.16816.F32.BF16 R16, R24.reuse, R12, R16 ;  /* 0x0000000c1810723c */ /* 0x048ff60000041810 */
[----:B------:R-:W-:Y:S11]  /*61450*/  @!UPT UIADD3 URZ, URZ, URZ, URZ ;  /* 0x0000003f3f3ff290 */ /* 0x000ff6000fffe03f */
[----:B------:R-:W-:Y:S01]  /*61460*/  @!UPT UIADD3 URZ, URZ, URZ, URZ ;  /* 0x0000003f3f3ff290 */ /* 0x000fe2000fffe03f */
[----:B------:R0:W-:Y:S01]  /*61470*/  STL.64 [R1+0x4d0], R16 ;  /* 0x0004d01001007387 */ /* 0x0001e20000100a00 */
[----:B------:R-:W-:Y:S02]  /*61480*/  STL.64 [R1+0x4d8], R18 ;  /* 0x0004d81201007387 */ /* 0x000fe40000100a00 */
[----:B-1----:R-:W3:Y:S02]  /*61490*/  LDL.LU.64 R14, [R1+0x7628] ;  /* 0x00762800010e7983 */ /* 0x002ee40000300a00 */
[----:B0-----:R-:W-:Y:S02]  /*614a0*/  IMAD.MOV.U32 R17, RZ, RZ, R12 ;  /* 0x000000ffff117224 */ /* 0x001fe400078e000c */
[----:B------:R-:W-:Y:S02]  /*614b0*/  IMAD.MOV.U32 R16, RZ, RZ, R13 ;  /* 0x000000ffff107224 */ /* 0x000fe400078e000d */
[----:B------:R-:W2:Y:S03]  /*614c0*/  LDL.LU.64 R12, [R1+0x7620] ;  /* 0x00762000010c7983 */ /* 0x000ea60000300a00 */
[----:B------:R0:W-:Y:S02]  /*614d0*/  STL.64 [R1+0x75c0], R16 ;  /* 0x0075c01001007387 */ /* 0x0001e40000100a00 */
[----:B0-----:R-:W2:Y:S04]  /*614e0*/  LDL.64 R16, [R1+0x90] ;  /* 0x0000900001107983 */ /* 0x001ea80000100a00 */
[----:B--2---:R0:W-:Y:S04]  /*614f0*/  STL.64 [R1+0x75c8], R16 ;  /* 0x0075c81001007387 */ /* 0x0041e80000100a00 */
[----:B0-----:R-:W2:Y:S01]  /*61500*/  LDL.LU.64 R16, [R1+0xe00] ;  /* 0x000e000001107983 */ /* 0x001ea20000300a00 */
[----:B------:R-:W2:Y:S02]  /*61510*/  LDL.LU.64 R18, [R1+0xe08] ;  /* 0x000e080001127983 */ /* 0x000ea40000300a00 */
[C---:B--2---:R-:W-:Y:S11]  /*61520*/  HMMA.16816.F32.BF16 R16, R24.reuse, R12, R16 ;  /* 0x0000000c1810723c */ /* 0x044ff60000041810 */
[----:B------:R-:W-:Y:S11]  /*61530*/  @!UPT UIADD3 URZ, URZ, URZ, URZ ;  /* 0x0000003f3f3ff290 */ /* 0x000ff6000fffe03f */
[----:B------:R-:W-:Y:S01]  /*61540*/  @!UPT UIADD3 URZ, URZ, URZ, URZ ;  /* 0x0000003f3f3ff290 */ /* 0x000fe2000fffe03f */
[----:B------:R-:W-:Y:S01]  /*61550*/  STL.64 [R1+0x4c0], R16 ;  /* 0x0004c01001007387 */ /* 0x000fe20000100a00 */
[----:B---3--:R-:W-:Y:S02]  /*61560*/  STL.64 [R1+0x7528], R14 ;  /* 0x0075280e01007387 */ /* 0x008fe40000100a00 */
[----:B------:R0:W-:Y:S02]  /*61570*/  STL.64 [R1+0x7520], R12 ;  /* 0x0075200c01007387 */ /* 0x0001e40000100a00 */
[----:B0-----:R-:W-:Y:S01]  /*61580*/  HMMA.16816.F32.BF16 R12, R24, R8, R20 ;  /* 0x00000008180c723c */ /* 0x001fe20000041814 */
[----:B------:R-:W-:Y:S02]  /*61590*/  IMAD.MOV.U32 R3, RZ, RZ, R19 ;  /* 0x000000ffff037224 */ /* 0x000fe400078e0013 */
[----:B------:R-:W-:-:S03]  /*615a0*/  IMAD.MOV.U32 R28, RZ, RZ, R18 ;  /* 0x000000ffff1c7224 */ /* 0x000fc600078e0012 */
[----:B------:R-:W-:Y:S02]  /*615b0*/  STL [R1+0x6f6c], R3 ;  /* 0x006f6c0301007387 */ /* 0x000fe40000100800 */
[----:B------:R-:W-:Y:S02]  /*615c0*/  STL [R1+0x6f68], R28 ;  /* 0x006f681c01007387 */ /* 0x000fe40000100800 */
[----:B------:R-:W2:Y:S02]  /*615d0*/  LDL.LU.64 R20, [R1+0xc30] ;  /* 0x000c300001147983 */ /* 0x000ea40000300a00 */
[----:B------:R-:W2:Y:S11]  /*615e0*/  LDL.LU.64 R22, [R1+0xc38] ;  /* 0x000c380001167983 */ /* 0x000eb60000300a00 */
[----:B------:R-:W-:Y:S01]  /*615f0*/  STL.64 [R1+0x4b0], R12 ;  /* 0x0004b00c01007387 */ /* 0x000fe20000100a00 */
[----:B------:R-:W-:Y:S02]  /*61600*/  STL.64 [R1+0x4b8], R14 ;  /* 0x0004b80e01007387 */ /* 0x000fe40000100a00 */
[----:B------:R-:W3:Y:S02]  /*61610*/  LDL.LU.64 R16, [R1+0xa50] ;  /* 0x000a500001107983 */ /* 0x000ee40000300a00 */
[----:B------:R-:W2:Y:S02]  /*61620*/  LDL.LU.64 R18, [R1+0xa58] ;  /* 0x000a580001127983 */ /* 0x000ea40000300a00 */
[----:B--2---:R-:W-:Y:S01]  /*61630*/  STL.64 [R1+0x75d8], R18 ;  /* 0x0075d81201007387 */ /* 0x004fe20000100a00 */
[----:B---3--:R4:W-:Y:S02]  /*61640*/  STL.64 [R1+0x75d0], R16 ;  /* 0x0075d01001007387 */ /* 0x0089e40000100a00 */
[----:B----4-:R-:W-:-:S02]  /*61650*/  IMAD.MOV.U32 R16, RZ, RZ, R11 ;  /* 0x000000ffff107224 */ /* 0x010fc400078e000b */
[----:B------:R-:W2:Y:S01]  /*61660*/  LDL.LU R11, [R1+0x761c] ;  /* 0x00761c00010b7983 */ /* 0x000ea20000300800 */
[----:B------:R-:W-:Y:S02]  /*61670*/  IMAD.MOV.U32 R17, RZ, RZ, R4 ;  /* 0x000000ffff117224 */ /* 0x000fe400078e0004 */
[----:B------:R-:W3:Y:S03]  /*61680*/  LDL.LU R4, [R1+0x7618] ;  /* 0x0076180001047983 */ /* 0x000ee60000300800 */
[----:B------:R0:W-:Y:S02]  /*61690*/  STL.64 [R1+0x75f0], R16 ;  /* 0x0075f01001007387 */ /* 0x0001e40000100a00 */
[----:B0-----:R-:W-:Y:S02]  /*616a0*/  IMAD.MOV.U32 R16, RZ, RZ, R5 ;  /* 0x000000ffff107224 */ /* 0x001fe400078e0005 */
[----:B------:R-:W-:Y:S01]  /*616b0*/  IMAD.MOV.U32 R17, RZ, RZ, R0 ;  /* 0x000000ffff117224 */ /* 0x000fe200078e0000 */
[----:B------:R-:W3:Y:S01]  /*616c0*/  LDL.LU R5, [R1+0x7614] ;  /* 0x0076140001057983 */ /* 0x000ee20000300800 */
[----:B------:R-:W4:Y:S02]  /*616d0*/  LDL.LU R0, [R1+0x7610] ;  /* 0x0076100001007983 */ /* 0x000f240000300800 */
[----:B------:R-:W4:Y:S02]  /*616e0*/  LDL.LU.64 R12, [R1+0xc50] ;  /* 0x000c5000010c7983 */ /* 0x000f240000300a00 */
[----:B------:R-:W4:Y:S01]  /*616f0*/  LDL.LU.64 R14, [R1+0xc58] ;  /* 0x000c5800010e7983 */ /* 0x000f220000300a00 */
[----:B------:R0:W-:Y:S04]  /*61700*/  STL.64 [R1+0x7608], R16 ;  /* 0x0076081001007387 */ /* 0x0001e80000100a00 */
[----:B0-----:R-:W4:Y:S04]  /*61710*/  LDL.64 R16, [R1+0x30] ;  /* 0x0000300001107983 */ /* 0x001f280000100a00 */
[----:B--2---:R-:W-:Y:S01]  /*61720*/  STL.64 [R1+0x7518], R10 ;  /* 0x0075180a01007387 */ /* 0x004fe20000100a00 */
[----:B------:R0:W-:Y:S03]  /*61730*/  STL.64 [R1+0x7510], R8 ;  /* 0x0075100801007387 */ /* 0x0001e60000100a00 */
[----:B0-----:R-:W2:Y:S01]  /*61740*/  LDL.LU.64 R8, [R1+0xa40] ;  /* 0x000a400001087983 */ /* 0x001ea20000300a00 */
[----:B------:R-:W2:Y:S01]  /*61750*/  LDL.LU.64 R10, [R1+0xa48] ;  /* 0x000a4800010a7983 */ /* 0x000ea20000300a00 */
[C---:B---3--:R-:W-:Y:S02]  /*61760*/  HMMA.16816.F32.BF16 R20, R24.reuse, R4, R20 ;  /* 0x000000041814723c */ /* 0x048fe40000041814 */
[----:B--2---:R-:W-:Y:S01]  /*61770*/  STL.64 [R1+0x75e8], R10 ;  /* 0x0075e80a01007387 */ /* 0x004fe20000100a00 */
[----:B------:R0:W-:Y:S03]  /*61780*/  STL.64 [R1+0x75e0], R8 ;  /* 0x0075e00801007387 */ /* 0x0001e60000100a00 */
[----:B0-----:R-:W2:Y:S01]  /*61790*/  LDL.LU.64 R8, [R1+0xa60] ;  /* 0x000a600001087983 */ /* 0x001ea20000300a00 */
[----:B------:R-:W3:Y:S01]  /*617a0*/  LDL.LU.64 R10, [R1+0xa68] ;  /* 0x000a6800010a7983 */ /* 0x000ee20000300a00 */
[----:B----4-:R-:W-:Y:S02]  /*617b0*/  HMMA.16816.F32.BF16 R12, R24, R16, R12 ;  /* 0x00000010180c723c */ /* 0x010fe4000004180c */
[----:B---3--:R-:W-:Y:S01]  /*617c0*/  STL.64 [R1+0x7600], R10 ;  /* 0x0076000a01007387 */ /* 0x008fe20000100a00 */
[----:B--2---:R0:W-:Y:S03]  /*617d0*/  STL.64 [R1+0x75f8], R8 ;  /* 0x0075f80801007387 */ /* 0x0041e60000100a00 */
[----:B0-----:R-:W2:Y:S01]  /*617e0*/  LDL.LU.64 R8, [R1+0xc40] ;  /* 0x000c400001087983 */ /* 0x001ea20000300a00 */
[----:B------:R-:W2:Y:S08]  /*617f0*/  LDL.LU.64 R10, [R1+0xc48] ;  /* 0x000c4800010a7983 */ /* 0x000eb00000300a00 */
[----:B------:R-:W-:Y:S02]  /*61800*/  STL.64 [R1+0x4a0], R20 ;  /* 0x0004a01401007387 */ /* 0x000fe40000100a00 */
[----:B------:R-:W-:Y:S02]  /*61810*/  STL.64 [R1+0x4a8], R22 ;  /* 0x0004a81601007387 */ /* 0x000fe40000100a00 */
[----:B------:R-:W0:Y:S04]  /*61820*/  LDSM.16.MT88.4 R20, [R0+0x20000] ;  /* 0x020000000014783b */ /* 0x000e280000004200 */
[----:B0-----:R-:W-:Y:S01]  /*61830*/  STL.64 [R1+0x7488], R22 ;  /* 0x0074881601007387 */ /* 0x001fe20000100a00 */
[----:B------:R-:W-:Y:S02]  /*61840*/  STL.64 [R1+0x7480], R20 ;  /* 0x0074801401007387 */ /* 0x000fe40000100a00 */
[----:B------:R-:W-:Y:S02]  /*61850*/  STL.64 [R1+0x820], R12 ;  /* 0x0008200c01007387 */ /* 0x000fe40000100a00 */
[----:B------:R0:W-:Y:S02]  /*61860*/  STL.64 [R1+0x828], R14 ;  /* 0x0008280e01007387 */ /* 0x0001e40000100a00 */
[----:B0-----:R-:W-:-:S02]  /*61870*/  IMAD.MOV.U32 R15, RZ, RZ, R16 ;  /* 0x000000ffff0f7224 */ /* 0x001fc400078e0010 */
[----:B------:R-:W-:Y:S02]  /*61880*/  IMAD.MOV.U32 R14, RZ, RZ, R17 ;  /* 0x000000ffff0e7224 */ /* 0x000fe400078e0011 */
[----:B------:R-:W2:Y:S02]  /*61890*/  LDL.LU.64 R16, [R1+0x7608] ;  /* 0x0076080001107983 */ /* 0x000ea40000300a00 */
[C---:B--2---:R-:W-:Y:S02]  /*618a0*/  HMMA.16816.F32.BF16 R16, R24.reuse, R16, R8 ;  /* 0x000000101810723c */ /* 0x044fe40000041808 */
[----:B------:R-:W2:Y:S01]  /*618b0*/  LDL.LU.64 R10, [R1+0x7600] ;  /* 0x00760000010a7983 */ /* 0x000ea20000300a00 */
[----:B------:R-:W2:Y:S11]  /*618c0*/  LDL.LU.64 R8, [R1+0x75f8] ;  /* 0x0075f80001087983 */ /* 0x000eb60000300a00 */
[----:B------:R-:W-:Y:S09]  /*618d0*/  @!UPT UIADD3 URZ, URZ, URZ, URZ ;  /* 0x0000003f3f3ff290 */ /* 0x000ff2000fffe03f */
[----:B------:R0:W-:Y:S01]  /*618e0*/  STL.64 [R1+0x810], R16 ;  /* 0x0008101001007387 */ /* 0x0001e20000100a00 */
[----:B------:R2:W-:Y:S03]  /*618f0*/  STL.64 [R1+0x818], R18 ;  /* 0x0008181201007387 */ /* 0x0005e60000100a00 */
[----:B0-----:R-:W2:Y:S01]  /*61900*/  LDL.LU.64 R16, [R1+0x75f0] ;  /* 0x0075f00001107983 */ /* 0x001ea20000300a00 */
[----:B------:R-:W-:Y:S02]  /*61910*/  IMAD.MOV.U32 R20, RZ, RZ, R7 ;  /* 0x000000ffff147224 */ /* 0x000fe400078e0007 */
[----:B------:R-:W-:Y:S01]  /*61920*/  IMAD.MOV.U32 R21, RZ, RZ, R6 ;  /* 0x000000ffff157224 */ /* 0x000fe200078e0006 */
[C---:B--2---:R-:W-:Y:S01]  /*61930*/  HMMA.16816.F32.BF16 R16, R24.reuse, R16, R8 ;  /* 0x000000101810723c */ /* 0x044fe20000041808 */
[----:B------:R-:W2:Y:S01]  /*61940*/  LDL.LU.64 R10, [R1+0x75e8] ;  /* 0x0075e800010a7983 */ /* 0x000ea20000300a00 */
[----:B------:R-:W2:Y:S11]  /*61950*/  LDL.LU.64 R8, [R1+0x75e0] ;  /* 0x0075e00001087983 */ /* 0x000eb60000300a00 */
[----:B------:R-:W-:Y:S10]  /*61960*/  @!UPT UIADD3 URZ, URZ, URZ, URZ ;  /* 0x0000003f3f3ff290 */ /* 0x000ff4000fffe03f */
[----:B------:R0:W-:Y:S01]  /*61970*/  STL.64 [R1+0x800], R16 ;  /* 0x0008001001007387 */ /* 0x0001e20000100a00 */
[----:B------:R-:W-:Y:S02]  /*61980*/  IMAD.MOV.U32 R6, RZ, RZ, R18 ;  /* 0x000000ffff067224 */ /* 0x000fe400078e0012 */
[----:B------:R-:W-:Y:S02]  /*61990*/  IMAD.MOV.U32 R7, RZ, RZ, R19 ;  /* 0x000000ffff077224 */ /* 0x000fe400078e0013 */
[----:B------:R-:W3:Y:S04]  /*619a0*/  LDL.LU.64 R18, [R1+0x75d8] ;  /* 0x0075d80001127983 */ /* 0x000ee80000300a00 */
[----:B0-----:R-:W3:Y:S01]  /*619b0*/  LDL.LU.64 R16, [R1+0x75d0] ;  /* 0x0075d00001107983 */ /* 0x001ee20000300a00 */
[----:B------:R-:W-:Y:S02]  /*619c0*/  STL [R1+0x6e4c], R7 ;  /* 0x006e4c0701007387 */ /* 0x000fe40000100800 */
[----:B------:R-:W-:Y:S01]  /*619d0*/  STL [R1+0x6e48], R6 ;  /* 0x006e480601007387 */ /* 0x000fe20000100800 */
[C---:B---3--:R-:W-:Y:S01]  /*619e0*/  HMMA.16816.F32.BF16 R20, R24.reuse, R20, R16 ;  /* 0x000000141814723c */ /* 0x048fe20000041810 */
[----:B------:R-:W2:Y:S11]  /*619f0*/  LDL.LU.64 R16, [R1+0x75c8] ;  /* 0x0075c80001107983 */ /* 0x000eb60000300a00 */
[----:B------:R-:W-:Y:S11]  /*61a00*/  @!UPT UIADD3 URZ, URZ, URZ, URZ ;  /* 0x0000003f3f3ff290 */ /* 0x000ff6000fffe03f */
[----:B------:R-:W-:Y:S01]  /*61a10*/  STL.64 [R1+0x7f0], R20 ;  /* 0x0007f01401007387 */ /* 0x000fe20000100a00 */
[----:B------:R0:W-:Y:S01]  /*61a20*/  STL.64 [R1+0x7f8], R22 ;  /* 0x0007f81601007387 */ /* 0x0001e20000100a00 */
[----:B--2---:R-:W-:Y:S01]  /*61a30*/  HMMA.16816.F32.BF16 R8, R24, R16, R8 ;  /* 0x000000101808723c */ /* 0x004fe20000041808 */
[----:B0-----:R-:W-:Y:S02]  /*61a40*/  IMAD.MOV.U32 R22, RZ, RZ, R16 ;  /* 0x000000ffff167224 */ /* 0x001fe400078e0010 */
[----:B------:R-:W-:Y:S02]  /*61a50*/  IMAD.MOV.U32 R21, RZ, RZ, R17 ;  /* 0x000000ffff157224 */ /* 0x000fe400078e0011 */
[----:B------:R-:W2:Y:S11]  /*61a60*/  LDL.LU.64 R16, [R1+0x75c0] ;  /* 0x0075c00001107983 */ /* 0x000eb60000300a00 */
[----:B------:R-:W-:Y:S07]  /*61a70*/  @!UPT UIADD3 URZ, URZ, URZ, URZ ;  /* 0x0000003f3f3ff290 */ /* 0x000fee000fffe03f */
[----:B------:R-:W-:Y:S01]  /*61a80*/  STL.64 [R1+0x7e0], R8 ;  /* 0x0007e00801007387 */ /* 0x000fe20000100a00 */
[----:B------:R-:W-:Y:S02]  /*61a90*/  STL [R1+0x75ac], R22 ;  /* 0x0075ac1601007387 */ /* 0x000fe40000100800 */
[----:B------:R0:W-:Y:S02]  /*61aa0*/  STL [R1+0x75a8], R21 ;  /* 0x0075a81501007387 */ /* 0x0001e40000100800 */
[----:B0-----:R-:W3:Y:S01]  /*61ab0*/  LDL.64 R20, [R1+0x80] ;  /* 0x0000800001147983 */ /* 0x001ee20000100a00 */
[----:B--2---:R-:W-:Y:S02]  /*61ac0*/  IMAD.MOV.U32 R13, RZ, RZ, R16 ;  /* 0x000000ffff0d7224 */ /* 0x004fe400078e0010 */
[----:B------:R-:W-:Y:S02]  /*61ad0*/  IMAD.MOV.U32 R12, RZ, RZ, R17 ;  /* 0x000000ffff0c7224 */ /* 0x000fe400078e0011 */
[----:B------:R-:W-:-:S02]  /*61ae0*/  IMAD.MOV.U32 R16, RZ, RZ, R2 ;  /* 0x000000ffff107224 */ /* 0x000fc400078e0002 */
[----:B------:R-:W-:Y:S01]  /*61af0*/  IMAD.MOV.U32 R17, RZ, RZ, R29 ;  /* 0x000000ffff117224 */ /* 0x000fe200078e001d */
[----:B------:R-:W2:Y:S01]  /*61b00*/  LDL.LU R2, [R1+0x75bc] ;  /* 0x0075bc0001027983 */ /* 0x000ea20000300800 */
[----:B------:R-:W4:Y:S02]  /*61b10*/  LDL.LU R29, [R1+0x75b8] ;  /* 0x0075b800011d7983 */ /* 0x000f240000300800 */
[----:B------:R-:W2:Y:S02]  /*61b20*/  LDL.64 R8, [R1+0x60] ;  /* 0x0000600001087983 */ /* 0x000ea40000100a00 */
[----:B------:R-:W-:Y:S02]  /*61b30*/  IMAD.MOV.U32 R7, RZ, RZ, R10 ;  /* 0x000000ffff077224 */ /* 0x000fe400078e000a */
[----:B------:R-:W-:Y:S01]  /*61b40*/  IMAD.MOV.U32 R6, RZ, RZ, R11 ;  /* 0x000000ffff067224 */ /* 0x000fe200078e000b */
[----:B--2---:R0:W-:Y:S04]  /*61b50*/  STL.64 [R1+0x75b0], R8 ;  /* 0x0075b00801007387 */ /* 0x0041e80000100a00 */
[----:B0-----:R-:W2:Y:S01]  /*61b60*/  LDL.LU.64 R8, [R1+0xa30] ;  /* 0x000a300001087983 */ /* 0x001ea20000300a00 */
[----:B------:R-:W2:Y:S02]  /*61b70*/  LDL.LU.64 R10, [R1+0xa38] ;  /* 0x000a3800010a7983 */ /* 0x000ea40000300a00 */
[----:B------:R0:W-:Y:S02]  /*61b80*/  STL.64 [R1+0x7588], R16 ;  /* 0x0075881001007387 */ /* 0x0001e40000100a00 */
[----:B0-----:R-:W4:Y:S04]  /*61b90*/  LDL R16, [R1+0x50] ;  /* 0x0000500001107983 */ /* 0x001f280000100800 */
[----:B------:R-:W4:Y:S01]  /*61ba0*/  LDL R17, [R1+0x54] ;  /* 0x0000540001117983 */ /* 0x000f220000100800 */
[----:B---3--:R-:W-:Y:S01]  /*61bb0*/  IMAD.MOV.U32 R23, RZ, RZ, R21 ;  /* 0x000000ffff177224 */ /* 0x008fe200078e0015 */
[----:B--2---:R-:W-:Y:S02]  /*61bc0*/  HMMA.16816.F32.BF16 R8, R24, R20, R8 ;  /* 0x000000141808723c */ /* 0x004fe40000041808 */
[----:B----4-:R-:W-:Y:S01]  /*61bd0*/  STL.64 [R1+0x75a0], R16 ;  /* 0x0075a01001007387 */ /* 0x010fe20000100a00 */
[----:B------:R-:W-:Y:S02]  /*61be0*/  STL.64 [R1+0x7548], R14 ;  /* 0x0075480e01007387 */ /* 0x000fe40000100a00 */
[----:B------:R0:W-:Y:S02]  /*61bf0*/  STL.64 [R1+0x7540], R12 ;  /* 0x0075400c01007387 */ /* 0x0001e40000100a00 */
[----:B0-----:R-:W2:Y:S01]  /*61c00*/  LDL.LU.64 R12, [R1+0x900] ;  /* 0x00090000010c7983 */ /* 0x001ea20000300a00 */
[----:B------:R-:W2:Y:S02]  /*61c10*/  LDL.LU.64 R14, [R1+0x908] ;  /* 0x00090800010e7983 */ /* 0x000ea40000300a00 */
[----:B------:R-:W-:Y:S02]  /*61c20*/  STL [R1+0x6e54], R6 ;  /* 0x006e540601007387 */ /* 0x000fe40000100800 */
[----:B------:R-:W-:Y:S11]  /*61c30*/  STL [R1+0x6e50], R7 ;  /* 0x006e500701007387 */ /* 0x000ff60000100800 */
[----:B------:R0:W-:Y:S01]  /*61c40*/  STL.64 [R1+0x7d0], R8 ;  /* 0x0007d00801007387 */ /* 0x0001e20000100a00 */
[----:B------:R-:W-:Y:S03]  /*61c50*/  STL.64 [R1+0x7d8], R10 ;  /* 0x0007d80a01007387 */ /* 0x000fe60000100a00 */
[----:B0-----:R-:W3:Y:S01]  /*61c60*/  LDL.LU.64 R8, [R1+0x75b0] ;  /* 0x0075b00001087983 */ /* 0x001ee20000300a00 */
[----:B------:R-:W4:Y:S02]  /*61c70*/  LDL.LU R22, [R1+0x75ac] ;  /* 0x0075ac0001167983 */ /* 0x000f240000300800 */
[----:B------:R-:W2:Y:S02]  /*61c80*/  LDL.LU R21, [R1+0x75a8] ;  /* 0x0075a80001157983 */ /* 0x000ea40000300800 */
[----:B------:R-:W-:-:S02]  /*61c90*/  IMAD.MOV.U32 R28, RZ, RZ, R20 ;  /* 0x000000ffff1c7224 */ /* 0x000fc400078e0014 */
[----:B------:R-:W-:Y:S02]  /*61ca0*/  IMAD.MOV.U32 R16, RZ, RZ, R29 ;  /* 0x000000ffff107224 */ /* 0x000fe400078e001d */
[----:B------:R-:W-:Y:S01]  /*61cb0*/  IMAD.MOV.U32 R17, RZ, RZ, R2 ;  /* 0x000000ffff117224 */ /* 0x000fe200078e0002 */
[----:B----4-:R-:W-:Y:S01]  /*61cc0*/  STL.64 [R1+0x7558], R22 ;  /* 0x0075581601007387 */ /* 0x010fe20000100a00 */
[----:B--2---:R0:W-:Y:S03]  /*61cd0*/  STL [R1+0x7550], R21 ;  /* 0x0075501501007387 */ /* 0x0041e60000100800 */
[----:B0-----:R-:W2:Y:S02]  /*61ce0*/  LDL.64 R20, [R1+0x20] ;  /* 0x0000200001147983 */ /* 0x001ea40000100a00 */
[----:B------:R-:W-:Y:S02]  /*61cf0*/  HMMA.16816.F32.BF16 R12, R24, R16, R12 ;  /* 0x00000010180c723c */ /* 0x000fe4000004180c */
[----:B--2---:R0:W-:Y:S01]  /*61d00*/  STL.64 [R1+0x7580], R20 ;  /* 0x0075801401007387 */ /* 0x0041e20000100a00 */
[----:B------:R-:W-:Y:S11]  /*61d10*/  STL [R1+0x7508], R28 ;  /* 0x0075081c01007387 */ /* 0x000ff60000100800 */
[----:B------:R-:W-:Y:S09]  /*61d20*/  @!UPT UIADD3 URZ, URZ, URZ, URZ ;  /* 0x0000003f3f3ff290 */ /* 0x000ff2000fffe03f */
[----:B------:R-:W-:Y:S02]  /*61d30*/  STL.64 [R1+0x7c0], R12 ;  /* 0x0007c00c01007387 */ /* 0x000fe40000100a00 */
[----:B------:R-:W3:Y:S01]  /*61d40*/  LDL.LU.64 R16, [R1+0x8f0] ;  /* 0x0008f00001107983 */ /* 0x000ee20000300a00 */
[----:B------:R-:W3:Y:S04]  /*61d50*/  LDL.LU.64 R18, [R1+0x8f8] ;  /* 0x0008f80001127983 */ /* 0x000ee80000300a00 */
[----:B0-----:R-:W2:Y:S01]  /*61d60*/  LDL.LU.64 R20, [R1+0x530] ;  /* 0x0005300001147983 */ /* 0x001ea20000300a00 */
[----:B------:R-:W4:Y:S02]  /*61d70*/  LDL.LU.64 R22, [R1+0x538] ;  /* 0x0005380001167983 */ /* 0x000f240000300a00 */
[----:B------:R-:W-:-:S02]  /*61d80*/  IMAD.MOV.U32 R6, RZ, RZ, R14 ;  /* 0x000000ffff067224 */ /* 0x000fc400078e000e */
[----:B------:R-:W-:Y:S01]  /*61d90*/  IMAD.MOV.U32 R7, RZ, RZ, R15 ;  /* 0x000000ffff077224 */ /* 0x000fe200078e000f */
[----:B----4-:R-:W-:Y:S01]  /*61da0*/  STL.64 [R1+0x7598], R22 ;  /* 0x0075981601007387 */ /* 0x010fe20000100a00 */
[----:B--2---:R0:W-:Y:S03]  /*61db0*/  STL.64 [R1+0x7590], R20 ;  /* 0x0075901401007387 */ /* 0x0041e60000100a00 */
[----:B0-----:R-:W2:Y:S01]  /*61dc0*/  LDL.LU.64 R20, [R1+0x5b0] ;  /* 0x0005b00001147983 */ /* 0x001ea20000300a00 */
[----:B------:R-:W2:Y:S02]  /*61dd0*/  LDL.LU.64 R22, [R1+0x5b8] ;  /* 0x0005b80001167983 */ /* 0x000ea40000300a00 */
[----:B------:R-:W4:Y:S02]  /*61de0*/  LDL.LU.64 R12, [R1+0xd20] ;  /* 0x000d2000010c7983 */ /* 0x000f240000300a00 */
[----:B------:R-:W2:Y:S01]  /*61df0*/  LDL.LU.64 R14, [R1+0xd28] ;  /* 0x000d2800010e7983 */ /* 0x000ea20000300a00 */
[C---:B---3--:R-:W-:Y:S01]  /*61e00*/  HMMA.16816.F32.BF16 R16, R24.reuse, R8, R16 ;  /* 0x000000081810723c */ /* 0x048fe20000041810 */
[----:B------:R-:W-:Y:S01]  /*61e10*/  IMAD.MOV.U32 R28, RZ, RZ, R8 ;  /* 0x000000ffff1c7224 */ /* 0x000fe200078e0008 */
[----:B--2---:R-:W-:Y:S01]  /*61e20*/  STL.64 [R1+0x7568], R14 ;  /* 0x0075680e01007387 */ /* 0x004fe20000100a00 */
[----:B----4-:R0:W-:Y:S03]  /*61e30*/  STL.64 [R1+0x7560], R12 ;  /* 0x0075600c01007387 */ /* 0x0101e60000100a00 */
[----:B0-----:R-:W2:Y:S01]  /*61e40*/  LDL.LU.64 R12, [R1+0xd30] ;  /* 0x000d3000010c7983 */ /* 0x001ea20000300a00 */
[----:B------:R-:W2:Y:S02]  /*61e50*/  LDL.LU.64 R14, [R1+0xd38] ;  /* 0x000d3800010e7983 */ /* 0x000ea40000300a00 */
[----:B------:R-:W-:Y:S02]  /*61e60*/  STL [R1+0x6f74], R7 ;  /* 0x006f740701007387 */ /* 0x000fe40000100800 */
[----:B------:R-:W-:Y:S11]  /*61e70*/  STL [R1+0x6f70], R6 ;  /* 0x006f700601007387 */ /* 0x000ff60000100800 */
[----:B------:R-:W-:Y:S01]  /*61e80*/  @!UPT UIADD3 URZ, URZ, URZ, URZ ;  /* 0x0000003f3f3ff290 */ /* 0x000fe2000fffe03f */
[----:B------:R0:W-:Y:S01]  /*61e90*/  STL.64 [R1+0x7b0], R16 ;  /* 0x0007b01001007387 */ /* 0x0001e20000100a00 */
[----:B------:R1:W-:Y:S03]  /*61ea0*/  STL.64 [R1+0x7b8], R18 ;  /* 0x0007b81201007387 */ /* 0x0003e60000100a00 */
[----:B0-----:R-:W1:Y:S01]  /*61eb0*/  LDL.LU.64 R16, [R1+0x75a0] ;  /* 0x0075a00001107983 */ /* 0x001e620000300a00 */
[----:B------:R-:W-:Y:S02]  /*61ec0*/  IMAD.MOV.U32 R7, RZ, RZ, R9 ;  /* 0x000000ffff077224 */ /* 0x000fe400078e0009 */
[----:B------:R-:W3:Y:S02]  /*61ed0*/  LDL.LU.64 R8, [R1+0xd00] ;  /* 0x000d000001087983 */ /* 0x000ee40000300a00 */
[----:B------:R-:W4:Y:S01]  /*61ee0*/  LDL.LU.64 R10, [R1+0xd08] ;  /* 0x000d0800010a7983 */ /* 0x000f220000300a00 */
[C---:B-1----:R-:W-:Y:S01]  /*61ef0*/  HMMA.16816.F32.BF16 R16, R24.reuse, R16, R20 ;  /* 0x000000101810723c */ /* 0x042fe20000041814 */
[----:B----4-:R-:W-:Y:S01]  /*61f00*/  STL.64 [R1+0x7538], R10 ;  /* 0x0075380a01007387 */ /* 0x010fe20000100a00 */
[----:B---3--:R0:W-:Y:S03]  /*61f10*/  STL.64 [R1+0x7530], R8 ;  /* 0x0075300801007387 */ /* 0x0081e60000100a00 */
[----:B0-----:R-:W3:Y:S01]  /*61f20*/  LDL.LU.64 R8, [R1+0xd10] ;  /* 0x000d100001087983 */ /* 0x001ee20000300a00 */
[----:B------:R-:W3:Y:S02]  /*61f30*/  LDL.LU.64 R10, [R1+0xd18] ;  /* 0x000d1800010a7983 */ /* 0x000ee40000300a00 */
[----:B------:R-:W4:Y:S02]  /*61f40*/  LDL.LU.64 R22, [R1+0x7598] ;  /* 0x0075980001167983 */ /* 0x000f240000300a00 */
[----:B------:R-:W4:Y:S11]  /*61f50*/  LDL.LU.64 R20, [R1+0x7590] ;  /* 0x0075900001147983 */ /* 0x000f360000300a00 */
[----:B------:R-:W-:Y:S02]  /*61f60*/  @!UPT UIADD3 URZ, URZ, URZ, URZ ;  /* 0x0000003f3f3ff290 */ /* 0x000fe4000fffe03f */
[----:B------:R0:W-:Y:S01]  /*61f70*/  STL.64 [R1+0x7a0], R16 ;  /* 0x0007a01001007387 */ /* 0x0001e20000100a00 */
[----:B------:R1:W-:Y:S03]  /*61f80*/  STL.64 [R1+0x7a8], R18 ;  /* 0x0007a81201007387 */ /* 0x0003e60000100a00 */
[----:B0-----:R-:W4:Y:S02]  /*61f90*/  LDL.LU.64 R16, [R1+0x7588] ;  /* 0x0075880001107983 */ /* 0x001f240000300a00 */
[----:B----4-:R-:W-:Y:S02]  /*61fa0*/  HMMA.16816.F32.BF16 R24, R24, R16, R20 ;  /* 0x000000101818723c */ /* 0x010fe40000041814 */
[----:B------:R-:W2:Y:S01]  /*61fb0*/  LDL.LU.64 R20, [R1+0x7580] ;  /* 0x0075800001147983 */ /* 0x000ea20000300a00 */
[----:B-1----:R-:W2:Y:S02]  /*61fc0*/  LDL.LU.64 R18, [R1+0x7578] ;  /* 0x0075780001127983 */ /* 0x002ea40000300a00 */
[----:B------:R-:W2:Y:S11]  /*61fd0*/  LDL.LU.64 R16, [R1+0x7570] ;  /* 0x0075700001107983 */ /* 0x000eb60000300a00 */
[----:B------:R-:W-:Y:S07]  /*61fe0*/  @!UPT UIADD3 URZ, URZ, URZ, URZ ;  /* 0x0000003f3f3ff290 */ /* 0x000fee000fffe03f */
[----:B------:R0:W-:Y:S01]  /*61ff0*/  STL.64 [R1+0x490], R24 ;  /* 0x0004901801007387 */ /* 0x0001e20000100a00 */
[----:B------:R-:W-:Y:S03]  /*62000*/  STL.64 [R1+0x498], R26 ;  /* 0x0004981a01007387 */ /* 0x000fe60000100a00 */
[----:B0-----:R-:W4:Y:S01]  /*62010*/  LDL.64 R24, [R1+0x10] ;  /* 0x0000100001187983 */ /* 0x001f220000100a00 */
[C---:B--2---:R-:W-:Y:S11]  /*62020*/  HMMA.16816.F32.BF16 R12, R16.reuse, R20, R12 ;  /* 0x00000014100c723c */ /* 0x044ff6000004180c */
[----:B------:R-:W-:Y:S11]  /*62030*/  @!UPT UIADD3 URZ, URZ, URZ, URZ ;  /* 0x0000003f3f3ff290 */ /* 0x000ff6000fffe03f */
[----:B------:R-:W-:Y:S01]  /*62040*/  @!UPT UIADD3 URZ, URZ, URZ, URZ ;  /* 0x0000003f3f3ff290 */ /* 0x000fe2000fffe03f */
[----:B------:R-:W-:Y:S01]  /*62050*/  STL.64 [R1+0x2a0], R12 ;  /* 0x0002a00c01007387 */ /* 0x000fe20000100a00 */
[----:B------:R0:W-:Y:S03]  /*62060*/  STL.64 [R1+0x2a8], R14 ;  /* 0x0002a80e01007387 */ /* 0x0001e60000100a00 */
[----:B0-----:R-:W4:Y:S01]  /*62070*/  LDL.LU.64 R14, [R1+0x7568] ;  /* 0x00756800010e7983 */ /* 0x001f220000300a00 */
[----:B------:R-:W4:Y:S02]  /*62080*/  LDL.LU.64 R12, [R1+0x7560] ;  /* 0x00756000010c7983 */ /* 0x000f240000300a00 */
[----:B------:R-:W-:Y:S02]  /*62090*/  IMAD.MOV.U32 R2, RZ, RZ, R21 ;  /* 0x000000ffff027224 */ /* 0x000fe400078e0015 */
[----:B------:R-:W2:Y:S01]  /*620a0*/  LDL.LU.64 R22, [R1+0x7558] ;  /* 0x0075580001167983 */ /* 0x000ea20000300a00 */
[----:B------:R-:W2:Y:S01]  /*620b0*/  LDL.LU R21, [R1+0x7550] ;  /* 0x0075500001157983 */ /* 0x000ea20000300800 */
[----:B----4-:R-:W-:Y:S11]  /*620c0*/  HMMA.16816.F32.BF16 R12, R16, R24, R12 ;  /* 0x00000018100c723c */ /* 0x010ff6000004180c */
[----:B------:R-:W-:Y:S11]  /*620d0*/  @!UPT UIADD3 URZ, URZ, URZ, URZ ;  /* 0x0000003f3f3ff290 */ /* 0x000ff6000fffe03f */
[----:B------:R-:W-:Y:S01]  /*620e0*/  @!UPT UIADD3 URZ, URZ, URZ, URZ ;  /* 0x0000003f3f3ff290 */ /* 0x000fe2000fffe03f */
[----:B------:R-:W-:Y:S01]  /*620f0*/  STL.64 [R1+0x290], R12 ;  /* 0x0002900c01007387 */ /* 0x000fe20000100a00 */
[----:B------:R0:W-:Y:S03]  /*62100*/  STL.64 [R1+0x298], R14 ;  /* 0x0002980e01007387 */ /* 0x0001e60000100a00 */
[----:B0-----:R-:W4:Y:S01]  /*62110*/  LDL.LU.64 R14, [R1+0x7548] ;  /* 0x00754800010e7983 */ /* 0x001f220000300a00 */
[----:B------:R-:W3:Y:S02]  /*62120*/  LDL.LU.64 R12, [R1+0x7540] ;  /* 0x00754000010c7983 */ /* 0x000ee40000300a00 */
[----:B------:R-:W-:Y:S02]  /*62130*/  IMAD.MOV.U32 R3, RZ, RZ, R20 ;  /* 0x000000ffff037224 */ /* 0x000fe400078e0014 */
[----:B------:R-:W-:Y:S02]  /*62140*/  IMAD.MOV.U32 R20, RZ, RZ, R24 ;  /* 0x000000ffff147224 */ /* 0x000fe400078e0018 */
[----:B------:R-:W-:-:S02]  /*62150*/  IMAD.MOV.U32 R6, RZ, RZ, R25 ;  /* 0x000000ffff067224 */ /* 0x000fc400078e0019 */
[----:B------:R-:W3:Y:S01]  /*62160*/  LDL.LU.64 R24, [R1+0xaf0] ;  /* 0x000af00001187983 */ /* 0x000ee20000300a00 */
[----:B------:R-:W3:Y:S02]  /*62170*/  LDL.LU.64 R26, [R1+0xaf8] ;  /* 0x000af800011a7983 */ /* 0x000ee40000300a00 */
[----:B--2---:R-:W-:Y:S02]  /*62180*/  STL.64 [R1+0x74f8], R22 ;  /* 0x0074f81601007387 */ /* 0x004fe40000100a00 */
[----:B------:R4:W-:Y:S02]  /*62190*/  STL.64 [R1+0x74f0], R20 ;  /* 0x0074f01401007387 */ /* 0x0009e40000100a00 */
[----:B----4-:R-:W-:Y:S02]  /*621a0*/  IMAD.MOV.U32 R20, RZ, RZ, R15 ;  /* 0x000000ffff147224 */ /* 0x010fe400078e000f */
[----:B------:R-:W-:Y:S02]  /*621b0*/  IMAD.MOV.U32 R21, RZ, RZ, R14 ;  /* 0x000000ffff157224 */ /* 0x000fe400078e000e */
[C---:B---3--:R-:W-:Y:S01]  /*621c0*/  HMMA.16816.F32.BF16 R12, R16.reuse, R12, R8 ;  /* 0x0000000c100c723c */ /* 0x048fe20000041808 */
[----:B------:R-:W2:Y:S01]  /*621d0*/  LDL.LU.64 R10, [R1+0x7538] ;  /* 0x00753800010a7983 */ /* 0x000ea20000300a00 */
[----:B------:R-:W2:Y:S11]  /*621e0*/  LDL.LU.64 R8, [R1+0x7530] ;  /* 0x0075300001087983 */ /* 0x000eb60000300a00 */
[----:B------:R-:W-:Y:S10]  /*621f0*/  @!UPT UIADD3 URZ, URZ, URZ, URZ ;  /* 0x0000003f3f3ff290 */ /* 0x000ff4000fffe03f */
[----:B------:R-:W-:Y:S01]  /*62200*/  STL.64 [R1+0x280], R12 ;  /* 0x0002800c01007387 */ /* 0x000fe20000100a00 */
[----:B------:R0:W-:Y:S03]  /*62210*/  STL.64 [R1+0x288], R14 ;  /* 0x0002880e01007387 */ /* 0x0001e60000100a00 */
[----:B0-----:R-:W3:Y:S01]  /*62220*/  LDL.LU.64 R14, [R1+0x7528] ;  /* 0x00752800010e7983 */ /* 0x001ee20000300a00 */
[----:B------:R-:W2:Y:S02]  /*62230*/  LDL.LU.64 R12, [R1+0x7520] ;  /* 0x00752000010c7983 */ /* 0x000ea40000300a00 */
[C---:B--2---:R-:W-:Y:S11]  /*62240*/  HMMA.16816.F32.BF16 R8, R16.reuse, R12, R8 ;  /* 0x0000000c1008723c */ /* 0x044ff60000041808 */
[----:B------:R-:W-:Y:S11]  /*62250*/  @!UPT UIADD3 URZ, URZ, URZ, URZ ;  /* 0x0000003f3f3ff290 */ /* 0x000ff6000fffe03f */
[----:B------:R-:W-:Y:S01]  /*62260*/  @!UPT UIADD3 URZ, URZ, URZ, URZ ;  /* 0x0000003f3f3ff290 */ /* 0x000fe2000fffe03f */
[----:B------:R-:W-:Y:S01]  /*62270*/  STL.64 [R1+0x270], R8 ;  /* 0x0002700801007387 */ /* 0x000fe20000100a00 */
[----:B------:R0:W-:Y:S03]  /*62280*/  STL.64 [R1+0x278], R10 ;  /* 0x0002780a01007387 */ /* 0x0001e60000100a00 */
[----:B0-----:R-:W2:Y:S01]  /*62290*/  LDL.LU.64 R10, [R1+0x7518] ;  /* 0x00751800010a7983 */ /* 0x001ea20000300a00 */
[----:B------:R-:W4:Y:S02]  /*622a0*/  LDL.LU.64 R8, [R1+0x7510] ;  /* 0x0075100001087983 */ /* 0x000f240000300a00 */
[----:B---3--:R-:W-:Y:S02]  /*622b0*/  STL.64 [R1+0x7440], R14 ;  /* 0x0074400e01007387 */ /* 0x008fe40000100a00 */
[----:B------:R0:W-:Y:S02]  /*622c0*/  STL.64 [R1+0x7438], R12 ;  /* 0x0074380c01007387 */ /* 0x0001e40000100a00 */
[----:B0-----:R-:W3:Y:S04]  /*622d0*/  LDL.64 R12, [R1+0xa0] ;  /* 0x0000a000010c7983 */ /* 0x001ee80000100a00 */
[----:B---3--:R0:W-:Y:S04]  /*622e0*/  STL.64 [R1+0x7500], R12 ;  /* 0x0075000c01007387 */ /* 0x0081e80000100a00 */
[----:B0-----:R-:W3:Y:S01]  /*622f0*/  LDL.LU.64 R12, [R1+0xb20] ;  /* 0x000b2000010c7983 */ /* 0x001ee20000300a00 */
[----:B------:R-:W3:Y:S01]  /*62300*/  LDL.LU.64 R14, [R1+0xb28] ;  /* 0x000b2800010e7983 */ /* 0x000ee20000300a00 */
[C---:B------:R-:W-:Y:S01]  /*62310*/  HMMA.16816.F32.BF16 R24, R16.reuse, R4, R24 ;  /* 0x000000041018723c */ /* 0x040fe20000041818 */
[----:B--2---:R-:W-:Y:S01]  /*62320*/  STL.64 [R1+0x7430], R10 ;  /* 0x0074300a01007387 */ /* 0x004fe20000100a00 */
[----:B----4-:R0:W-:Y:S06]  /*62330*/  STL.64 [R1+0x7428], R8 ;  /* 0x0074280801007387 */ /* 0x0101ec0000100a00 */
[C---:B---3--:R-:W-:Y:S11]  /*62340*/  HMMA.16816.F32.BF16 R12, R16.reuse, R8, R12 ;  /* 0x00000008100c723c */ /* 0x048ff6000004180c */
[----:B------:R-:W-:Y:S11]  /*62350*/  @!UPT UIADD3 URZ, URZ, URZ, URZ ;  /* 0x0000003f3f3ff290 */ /* 0x000ff6000fffe03f */
[----:B------:R-:W-:Y:S01]  /*62360*/  @!UPT UIADD3 URZ, URZ, URZ, URZ ;  /* 0x0000003f3f3ff290 */ /* 0x000fe2000fffe03f */
[----:B------:R1:W-:Y:S01]  /*62370*/  STL.64 [R1+0x260], R12 ;  /* 0x0002600c01007387 */ /* 0x0003e20000100a00 */
[----:B------:R2:W-:Y:S02]  /*62380*/  STL.64 [R1+0x268], R14 ;  /* 0x0002680e01007387 */ /* 0x0005e40000100a00 */
[----:B0-----:R-:W3:Y:S02]  /*62390*/  LDL.LU.64 R8, [R1+0xb10] ;  /* 0x000b100001087983 */ /* 0x001ee40000300a00 */
[----:B------:R-:W3:Y:S01]  /*623a0*/  LDL.LU.64 R10, [R1+0xb18] ;  /* 0x000b1800010a7983 */ /* 0x000ee20000300a00 */
[----:B-1----:R-:W4:Y:S01]  /*623b0*/  LDL.LU.64 R12, [R1+0xb00] ;  /* 0x000b0000010c7983 */ /* 0x002f220000300a00 */
[----:B--2---:R-:W4:Y:S02]  /*623c0*/  LDL.LU.64 R14, [R1+0xb08] ;  /* 0x000b0800010e7983 */ /* 0x004f240000300a00 */
[----:B------:R-:W-:Y:S02]  /*623d0*/  STL.64 [R1+0x250], R24 ;  /* 0x0002501801007387 */ /* 0x000fe40000100a00 */
[----:B------:R-:W-:Y:S02]  /*623e0*/  STL.64 [R1+0x258], R26 ;  /* 0x0002581a01007387 */ /* 0x000fe40000100a00 */
[----:B------:R-:W0:Y:S04]  /*623f0*/  LDSM.16.MT88.4 R24, [R0+0x20080] ;  /* 0x020080000018783b */ /* 0x000e280000004200 */
[----:B------:R-:W-:Y:S04]  /*62400*/  STL [R1+0x7424], R5 ;  /* 0x0074240501007387 */ /* 0x000fe80000100800 */
[----:B0-----:R-:W-:Y:S01]  /*62410*/  STL.64 [R1+0x73c8], R26 ;  /* 0x0073c81a01007387 */ /* 0x001fe20000100a00 */
[----:B------:R0:W-:Y:S03]  /*62420*/  STL.64 [R1+0x73c0], R24 ;  /* 0x0073c01801007387 */ /* 0x0001e60000100a00 */
[----:B0-----:R-:W2:Y:S01]  /*62430*/  LDL.64 R24, [R1+0x40] ;  /* 0x0000400001187983 */ /* 0x001ea20000100a00 */
[C---:B---3--:R-:W-:Y:S03]  /*62440*/  HMMA.16816.F32.BF16 R8, R16.reuse, R20, R8 ;  /* 0x000000141008723c */ /* 0x048fe60000041808 */
[----:B--2---:R-:W-:Y:S01]  /*62450*/  STL.64 [R1+0x7490], R24 ;  /* 0x0074901801007387 */ /* 0x004fe20000100a00 */
[----:B------:R-:W-:Y:S11]  /*62460*/  STL [R1+0x6f78], R0 ;  /* 0x006f780001007387 */ /* 0x000ff60000100800 */
[----:B------:R-:W-:Y:S08]  /*62470*/  @!UPT UIADD3 URZ, URZ, URZ, URZ ;  /* 0x0000003f3f3ff290 */ /* 0x000ff0000fffe03f */
[----:B------:R0:W-:Y:S02]  /*62480*/  STL.64 [R1+0x680], R8 ;  /* 0x0006800801007387 */ /* 0x0001e40000100a00 */
[----:B------:R-:W-:Y:S01]  /*62490*/  STL [R1+0x688], R10 ;  /* 0x0006880a01007387 */ /* 0x000fe20000100800 */
[----:B------:R-:W2:Y:S01]  /*624a0*/  LDL.LU.64 R20, [R1+0x730] ;  /* 0x0007300001147983 */ /* 0x000ea20000300a00 */
[----:B------:R-:W2:Y:S02]  /*624b0*/  LDL.LU.64 R22, [R1+0x738] ;  /* 0x0007380001167983 */ /* 0x000ea40000300a00 */
[----:B0-----:R-:W-:Y:S02]  /*624c0*/  IMAD.MOV.U32 R8, RZ, RZ, R28 ;  /* 0x000000ffff087224 */ /* 0x001fe400078e001c */
[----:B------:R-:W-:Y:S01]  /*624d0*/  IMAD.MOV.U32 R9, RZ, RZ, R7 ;  /* 0x000000ffff097224 */ /* 0x000fe200078e0007 */
[----:B------:R-:W3:Y:S04]  /*624e0*/  LDL.LU R28, [R1+0x7508] ;  /* 0x00750800011c7983 */ /* 0x000ee80000300800 */
[----:B------:R0:W-:Y:S01]  /*624f0*/  STL.64 [R1+0x74a8], R8 ;  /* 0x0074a80801007387 */ /* 0x0001e20000100a00 */
[----:B------:R-:W2:Y:S03]  /*62500*/  LDL.64 R24, [R1+0x50] ;  /* 0x0000500001187983 */ /* 0x000ea60000100a00 */
[----:B0-----:R-:W4:Y:S01]  /*62510*/  LDL.64 R8, [R1+0xc0] ;  /* 0x0000c00001087983 */ /* 0x001f220000100a00 */
[----:B------:R-:W-:Y:S01]  /*62520*/  IMAD.MOV.U32 R29, RZ, RZ, R11 ;  /* 0x000000ffff1d7224 */ /* 0x000fe200078e000b */
[----:B----4-:R-:W-:Y:S02]  /*62530*/  HMMA.16816.F32.BF16 R12, R16, R8, R12 ;  /* 0x00000008100c723c */ /* 0x010fe4000004180c */
[----:B--2---:R0:W-:Y:S01]  /*62540*/  STL.64 [R1+0x74a0], R24 ;  /* 0x0074a01801007387 */ /* 0x0041e20000100a00 */
[----:B------:R-:W-:-:S03]  /*62550*/  IMAD.MOV.U32 R5, RZ, RZ, R8 ;  /* 0x000000ffff057224 */ /* 0x000fc600078e0008 */
[----:B0-----:R-:W2:Y:S01]  /*62560*/  LDL.LU.64 R24, [R1+0x720] ;  /* 0x0007200001187983 */ /* 0x001ea20000300a00 */
[----:B------:R-:W2:Y:S02]  /*62570*/  LDL.LU.64 R26, [R1+0x728] ;  /* 0x00072800011a7983 */ /* 0x000ea40000300a00 */
[----:B------:R0:W-:Y:S11]  /*62580*/  STL [R1+0x6d60], R29 ;  /* 0x006d601d01007387 */ /* 0x0001f60000100800 */
[----:B------:R-:W-:Y:S03]  /*62590*/  @!UPT UIADD3 URZ, URZ, URZ, URZ ;  /* 0x0000003f3f3ff290 */ /* 0x000fe6000fffe03f */
[----:B------:R1:W-:Y:S01]  /*625a0*/  STL.64 [R1+0x670], R12 ;  /* 0x0006700c01007387 */ /* 0x0003e20000100a00 */
[----:B------:R-:W-:Y:S02]  /*625b0*/  STL.64 [R1+0x678], R14 ;  /* 0x0006780e01007387 */ /* 0x000fe40000100a00 */
[----:B0-----:R-:W-:Y:S01]  /*625c0*/  IMAD.MOV.U32 R29, RZ, RZ, R9 ;  /* 0x000000ffff1d7224 */ /* 0x001fe200078e0009 */
[----:B-1----:R-:W4:Y:S01]  /*625d0*/  LDL.LU.64 R12, [R1+0x7500] ;  /* 0x00750000010c7983 */ /* 0x002f220000300a00 */
[----:B------:R-:W2:Y:S02]  /*625e0*/  LDL R8, [R1+0x70] ;  /* 0x0000700001087983 */ /* 0x000ea40000100800 */
[----:B------:R-:W2:Y:S02]  /*625f0*/  LDL R9, [R1+0x74] ;  /* 0x0000740001097983 */ /* 0x000ea40000100800 */
[----:B--2---:R0:W-:Y:S04]  /*62600*/  STL.64 [R1+0x74c0], R8 ;  /* 0x0074c00801007387 */ /* 0x0041e80000100a00 */
[----:B0-----:R-:W2:Y:S04]  /*62610*/  LDL R8, [R1+0xb0] ;  /* 0x0000b00001087983 */ /* 0x001ea80000100800 */
[----:B------:R-:W2:Y:S02]  /*62620*/  LDL R9, [R1+0xb4] ;  /* 0x0000b40001097983 */ /* 0x000ea40000100800 */
[----:B--2---:R-:W-:Y:S02]  /*62630*/  HMMA.16816.F32.BF16 R8, R16, R8, R20 ;  /* 0x000000081008723c */ /* 0x004fe40000041814 */
[----:B------:R-:W2:Y:S01]  /*62640*/  LDL.LU.64 R22, [R1+0x74f8] ;  /* 0x0074f80001167983 */ /* 0x000ea20000300a00 */
[----:B------:R-:W2:Y:S11]  /*62650*/  LDL.LU.64 R20, [R1+0x74f0] ;  /* 0x0074f00001147983 */ /* 0x000eb60000300a00 */
[----:B------:R-:W-:Y:S09]  /*62660*/  @!UPT UIADD3 URZ, URZ, URZ, URZ ;  /* 0x0000003f3f3ff290 */ /* 0x000ff2000fffe03f */
[----:B------:R3:W-:Y:S01]  /*62670*/  STL.64 [R1+0x660], R8 ;  /* 0x0006600801007387 */ /* 0x0007e20000100a00 */
[----:B------:R-:W-:Y:S02]  /*62680*/  STL.64 [R1+0x668], R10 ;  /* 0x0006680a01007387 */ /* 0x000fe40000100a00 */
[----:B---3--:R-:W-:Y:S02]  /*62690*/  IMAD.MOV.U32 R8, RZ, RZ, R28 ;  /* 0x000000ffff087224 */ /* 0x008fe400078e001c */
[----:B----4-:R-:W-:Y:S02]  /*626a0*/  IMAD.MOV.U32 R7, RZ, RZ, R13 ;  /* 0x000000ffff077224 */ /* 0x010fe400078e000d */
[----:B--2---:R-:W-:-:S05]  /*626b0*/  IMAD.MOV.U32 R9, RZ, RZ, R23 ;  /* 0x000000ffff097224 */ /* 0x004fca00078e0017 */
[----:B------:R0:W-:Y:S02]  /*626c0*/  STL.64 [R1+0x74d8], R8 ;  /* 0x0074d80801007387 */ /* 0x0001e40000100a00 */
[----:B0-----:R-:W-:Y:S11]  /*626d0*/  HMMA.16816.F32.BF16 R8, R16, R12, R24 ;  /* 0x0000000c1008723c */ /* 0x001ff60000041818 */
[----:B------:R-:W-:Y:S11]  /*626e0*/  @!UPT UIADD3 URZ, URZ, URZ, URZ ;  /* 0x0000003f3f3ff290 */ /* 0x000ff6000fffe03f */
[----:B------:R-:W-:Y:S01]  /*626f0*/  @!UPT UIADD3 URZ, URZ, URZ, URZ ;  /* 0x0000003f3f3ff290 */ /* 0x000fe2000fffe03f */
[----:B------:R-:W-:Y:S01]  /*62700*/  STL.64 [R1+0x650], R8 ;  /* 0x0006500801007387 */ /* 0x000fe20000100a00 */
[----:B------:R-:W-:Y:S02]  /*62710*/  STL.64 [R1+0x658], R10 ;  /* 0x0006580a01007387 */ /* 0x000fe40000100a00 */
[----:B------:R-:W-:Y:S02]  /*62720*/  STL [R1+0x7450], R7 ;  /* 0x0074500701007387 */ /* 0x000fe40000100800 */
[----:B------:R0:W-:Y:S02]  /*62730*/  STL.64 [R1+0x7448], R4 ;  /* 0x0074480401007387 */ /* 0x0001e40000100a00 */
[----:B0-----:R-:W-:Y:S02]  /*62740*/  IMAD.MOV.U32 R4, RZ, RZ, R20 ;  /* 0x000000ffff047224 */ /* 0x001fe400078e0014 */
[----:B------:R-:W-:-:S05]  /*62750*/  IMAD.MOV.U32 R5, RZ, RZ, R6 ;  /* 0x000000ffff057224 */ /* 0x000fca00078e0006 */
[----:B------:R-:W-:Y:S01]  /*62760*/  STL.64 [R1+0x7468], R4 ;  /* 0x0074680401007387 */ /* 0x000fe20000100a00 */
[----:B------:R-:W2:Y:S02]  /*62770*/  LDL.LU.64 R24, [R1+0x550] ;  /* 0x0005500001187983 */ /* 0x000ea40000300a00 */
[----:B------:R-:W3:Y:S02]  /*62780*/  LDL.LU.64 R26, [R1+0x558] ;  /* 0x00055800011a7983 */ /* 0x000ee40000300a00 */
[----:B---3--:R-:W-:Y:S01]  /*62790*/  STL.64 [R1+0x74b8], R26 ;  /* 0x0074b81a01007387 */ /* 0x008fe20000100a00 */
[----:B--2---:R0:W-:Y:S03]  /*627a0*/  STL.64 [R1+0x74b0], R24 ;  /* 0x0074b01801007387 */ /* 0x0041e60000100a00 */
[----:B0-----:R-:W2:Y:S01]  /*627b0*/  LDL.LU.64 R24, [R1+0x560] ;  /* 0x0005600001187983 */ /* 0x001ea20000300a00 */
[----:B------:R-:W3:Y:S03]  /*627c0*/  LDL.LU.64 R26, [R1+0x568] ;  /* 0x00056800011a7983 */ /* 0x000ee60000300a00 */
[----:B---3--:R-:W-:Y:S01]  /*627d0*/  STL.64 [R1+0x74d0], R26 ;  /* 0x0074d01a01007387 */ /* 0x008fe20000100a00 */
[----:B--2---:R0:W-:Y:S03]  /*627e0*/  STL.64 [R1+0x74c8], R24 ;  /* 0x0074c81801007387 */ /* 0x0041e60000100a00 */
[----:B0-----:R-:W2:Y:S01]  /*627f0*/  LDL.LU.64 R24, [R1+0x700] ;  /* 0x0007000001187983 */ /* 0x001ea20000300a00 */
[----:B------:R-:W3:Y:S02]  /*62800*/  LDL.LU.64 R26, [R1+0x708] ;  /* 0x00070800011a7983 */ /* 0x000ee40000300a00 */
[----:B------:R-:W-:-:S02]  /*62810*/  IMAD.MOV.U32 R4, RZ, RZ, R3 ;  /* 0x000000ffff047224 */ /* 0x000fc400078e0003 */
[----:B------:R-:W-:Y:S02]  /*62820*/  IMAD.MOV.U32 R5, RZ, RZ, R2 ;  /* 0x000000ffff057224 */ /* 0x000fe400078e0002 */
[----:B------:R-:W-:Y:S02]  /*62830*/  IMAD.MOV.U32 R9, RZ, RZ, R21 ;  /* 0x000000ffff097224 */ /* 0x000fe400078e0015 */
[----:B------:R-:W-:Y:S02]  /*62840*/  IMAD.MOV.U32 R8, RZ, RZ, R22 ;  /* 0x000000ffff087224 */ /* 0x000fe400078e0016 */
[----:B------:R-:W-:Y:S01]  /*62850*/  IMAD.MOV.U32 R28, RZ, RZ, R12 ;  /* 0x000000ffff1c7224 */ /* 0x000fe200078e000c */
[----:B---3--:R-:W-:Y:S01]  /*62860*/  STL.64 [R1+0x74e8], R26 ;  /* 0x0074e81a01007387 */ /* 0x008fe20000100a00 */
[----:B--2---:R0:W-:Y:S03]  /*62870*/  STL.64 [R1+0x74e0], R24 ;  /* 0x0074e01801007387 */ /* 0x0041e60000100a00 */
[----:B0-----:R-:W2:Y:S01]  /*62880*/  LDL.LU.64 R24, [R1+0x710] ;  /* 0x0007100001187983 */ /* 0x001ea20000300a00 */
[----:B------:R-:W2:Y:S02]  /*62890*/  LDL.LU.64 R26, [R1+0x718] ;  /* 0x00071800011a7983 */ /* 0x000ea40000300a00 */
[----:B------:R0:W-:Y:S02]  /*628a0*/  STL.64 [R1+0x7498], R4 ;  /* 0x0074980401007387 */ /* 0x0001e40000100a00 */
[----:B0-----:R-:W3:Y:S01]  /*628b0*/  LDL.LU.64 R4, [R1+0x540] ;  /* 0x0005400001047983 */ /* 0x001ee20000300a00 */
[----:B------:R-:W3:Y:S02]  /*628c0*/  LDL.LU.64 R6, [R1+0x548] ;  /* 0x0005480001067983 */ /* 0x000ee40000300a00 */
[----:B------:R-:W4:Y:S02]  /*628d0*/  LDL.LU.64 R20, [R1+0x2e0] ;  /* 0x0002e00001147983 */ /* 0x000f240000300a00 */
[----:B------:R-:W4:Y:S01]  /*628e0*/  LDL.LU.64 R22, [R1+0x2e8] ;  /* 0x0002e80001167983 */ /* 0x000f220000300a00 */
[----:B------:R-:W2:Y:S01]  /*628f0*/  LDL.LU.64 R12, [R1+0xdd0] ;  /* 0x000dd000010c7983 */ /* 0x000ea20000300a00 */
[----:B------:R-:W2:Y:S03]  /*62900*/  LDL.LU.64 R14, [R1+0xdd8] ;  /* 0x000dd800010e7983 */ /* 0x000ea60000300a00 */
[----:B--2---:R-:W-:Y:S01]  /*62910*/  STL.64 [R1+0x7460], R14 ;  /* 0x0074600e01007387 */ /* 0x004fe20000100a00 */
[----:B------:R0:W-:Y:S03]  /*62920*/  STL.64 [R1+0x7458], R12 ;  /* 0x0074580c01007387 */ /* 0x0001e60000100a00 */
[----:B0-----:R-:W2:Y:S01]  /*62930*/  LDL.LU.64 R12, [R1+0xde0] ;  /* 0x000de000010c7983 */ /* 0x001ea20000300a00 */
[----:B------:R-:W2:Y:S01]  /*62940*/  LDL.LU.64 R14, [R1+0xde8] ;  /* 0x000de800010e7983 */ /* 0x000ea20000300a00 */
[C---:B------:R-:W-:Y:S02]  /*62950*/  HMMA.16816.F32.BF16 R8, R16.reuse, R8, R24 ;  /* 0x000000081008723c */ /* 0x040fe40000041818 */
[----:B--2---:R-:W-:Y:S01]  /*62960*/  STL.64 [R1+0x7478], R14 ;  /* 0x0074780e01007387 */ /* 0x004fe20000100a00 */
[----:B------:R0:W-:Y:S03]  /*62970*/  STL.64 [R1+0x7470], R12 ;  /* 0x0074700c01007387 */ /* 0x0001e60000100a00 */
[----:B0-----:R-:W2:Y:S01]  /*62980*/  LDL.LU.64 R12, [R1+0xdf0] ;  /* 0x000df000010c7983 */ /* 0x001ea20000300a00 */
[----:B------:R-:W2:Y:S02]  /*62990*/  LDL.LU.64 R14, [R1+0xdf8] ;  /* 0x000df800010e7983 */ /* 0x000ea40000300a00 */
[----:B------:R-:W2:Y:S02]  /*629a0*/  LDL.LU.64 R26, [R1+0x74e8] ;  /* 0x0074e800011a7983 */ /* 0x000ea40000300a00 */
[----:B------:R-:W2:Y:S11]  /*629b0*/  LDL.LU.64 R24, [R1+0x74e0] ;  /* 0x0074e00001187983 */ /* 0x000eb60000300a00 */
[----:B------:R-:W-:Y:S01]  /*629c0*/  @!UPT UIADD3 URZ, URZ, URZ, URZ ;  /* 0x0000003f3f3ff290 */ /* 0x000fe2000fffe03f */
[----:B------:R0:W-:Y:S01]  /*629d0*/  STL.64 [R1+0x640], R8 ;  /* 0x0006400801007387 */ /* 0x0001e20000100a00 */
[----:B------:R2:W-:Y:S03]  /*629e0*/  STL.64 [R1+0x648], R10 ;  /* 0x0006480a01007387 */ /* 0x0005e60000100a00 */
[----:B0-----:R-:W2:Y:S02]  /*629f0*/  LDL.LU.64 R8, [R1+0x74d8] ;  /* 0x0074d80001087983 */ /* 0x001ea40000300a00 */
[C---:B--2---:R-:W-:Y:S02]  /*62a00*/  HMMA.16816.F32.BF16 R8, R16.reuse, R8, R24 ;  /* 0x000000081008723c */ /* 0x044fe40000041818 */
[----:B------:R-:W2:Y:S01]  /*62a10*/  LDL.LU.64 R26, [R1+0x74d0] ;  /* 0x0074d000011a7983 */ /* 0x000ea20000300a00 */
[----:B------:R-:W2:Y:S11]  /*62a20*/  LDL.LU.64 R24, [R1+0x74c8] ;  /* 0x0074c80001187983 */ /* 0x000eb60000300a00 */
[----:B------:R-:W-:Y:S09]  /*62a30*/  @!UPT UIADD3 URZ, URZ, URZ, URZ ;  /* 0x0000003f3f3ff290 */ /* 0x000ff2000fffe03f */
        /* <DEDUP_REMOVED lines=11> */
[----:B------:R-:W3:Y:S11]  /*62af0*/  LDL.LU.64 R24, [R1+0x74a0] ;  /* 0x0074a00001187983 */ /* 0x000ef60000300a00 */
[----:B------:R-:W-:Y:S10]  /*62b00*/  @!UPT UIADD3 URZ, URZ, URZ, URZ ;  /* 0x0000003f3f3ff290 */ /* 0x000ff4000fffe03f */
[----:B------:R0:W-:Y:S01]  /*62b10*/  STL.64 [R1+0x610], R8 ;  /* 0x0006100801007387 */ /* 0x0001e20000100a00 */
[----:B------:R1:W-:Y:S03]  /*62b20*/  STL.64 [R1+0x618], R10 ;  /* 0x0006180a01007387 */ /* 0x0003e60000100a00 */
[----:B0-----:R-:W2:Y:S01]  /*62b30*/  LDL.LU.64 R8, [R1+0xdc0] ;  /* 0x000dc00001087983 */ /* 0x001ea20000300a00 */
[----:B-1----:R-:W2:Y:S01]  /*62b40*/  LDL.LU.64 R10, [R1+0xdc8] ;  /* 0x000dc800010a7983 */ /* 0x002ea20000300a00 */
[C---:B---3--:R-:W-:Y:S01]  /*62b50*/  HMMA.16816.F32.BF16 R4, R16.reuse, R24, R4 ;  /* 0x000000181004723c */ /* 0x048fe20000041804 */
[----:B------:R-:W-:Y:S02]  /*62b60*/  IMAD.MOV.U32 R2, RZ, RZ, R24 ;  /* 0x000000ffff027224 */ /* 0x000fe400078e0018 */
[----:B------:R-:W-:Y:S11]  /*62b70*/  IMAD.MOV.U32 R0, RZ, RZ, R25 ;  /* 0x000000ffff007224 */ /* 0x000ff600078e0019 */
[----:B------:R-:W-:Y:S09]  /*62b80*/  @!UPT UIADD3 URZ, URZ, URZ, URZ ;  /* 0x0000003f3f3ff290 */ /* 0x000ff2000fffe03f */
[----:B------:R0:W-:Y:S01]  /*62b90*/  STL.64 [R1+0x600], R4 ;  /* 0x0006000401007387 */ /* 0x0001e20000100a00 */
[----:B------:R-:W-:Y:S03]  /*62ba0*/  STL.64 [R1+0x608], R6 ;  /* 0x0006080601007387 */ /* 0x000fe60000100a00 */
[----:B0-----:R-:W3:Y:S01]  /*62bb0*/  LDL.LU.64 R4, [R1+0x7498] ;  /* 0x0074980001047983 */ /* 0x001ee20000300a00 */
[----:B------:R-:W4:Y:S02]  /*62bc0*/  LDL.LU.64 R24, [R1+0x7490] ;  /* 0x0074900001187983 */ /* 0x000f240000300a00 */
[----:B----4-:R-:W-:Y:S01]  /*62bd0*/  HMMA.16816.F32.BF16 R16, R16, R24, R20 ;  /* 0x000000181010723c */ /* 0x010fe20000041814 */
[----:B------:R-:W3:Y:S01]  /*62be0*/  LDL.LU.64 R22, [R1+0x7488] ;  /* 0x0074880001167983 */ /* 0x000ee20000300a00 */
[----:B------:R-:W3:Y:S11]  /*62bf0*/  LDL.LU.64 R20, [R1+0x7480] ;  /* 0x0074800001147983 */ /* 0x000ef60000300a00 */
[----:B------:R-:W-:Y:S10]  /*62c00*/  @!UPT UIADD3 URZ, URZ, URZ, URZ ;  /* 0x0000003f3f3ff290 */ /* 0x000ff4000fffe03f */
[----:B------:R0:W-:Y:S01]  /*62c10*/  STL.64 [R1+0x240], R16 ;  /* 0x0002401001007387 */ /* 0x0001e20000100a00 */
[----:B------:R-:W-:Y:S03]  /*62c20*/  STL.64 [R1+0x248], R18 ;  /* 0x0002481201007387 */ /* 0x000fe60000100a00 */
[----:B0-----:R-:W4:Y:S01]  /*62c30*/  LDL.64 R16, [R1] ;  /* 0x0000000001107983 */ /* 0x001f220000100a00 */
[----:B------:R0:W-:Y:S03]  /*62c40*/  STL.64 [R1+0x73d8], R24 ;  /* 0x0073d81801007387 */ /* 0x0001e60000100a00 */
[----:B0-----:R-:W2:Y:S01]  /*62c50*/  LDL.LU.64 R24, [R1+0xc10] ;  /* 0x000c100001187983 */ /* 0x001ea20000300a00 */
[----:B------:R-:W2:Y:S01]  /*62c60*/  LDL.LU.64 R26, [R1+0xc18] ;  /* 0x000c1800011a7983 */ /* 0x000ea20000300a00 */
[C---:B---3--:R-:W-:Y:S02]  /*62c70*/  HMMA.16816.F32.BF16 R4, R20.reuse, R4, R12 ;  /* 0x000000041404723c */ /* 0x048fe4000004180c */
[----:B------:R-:W3:Y:S01]  /*62c80*/  LDL.LU.64 R14, [R1+0x7478] ;  /* 0x00747800010e7983 */ /* 0x000ee20000300a00 */
[----:B------:R-:W3:Y:S11]  /*62c90*/  LDL.LU.64 R12, [R1+0x7470] ;  /* 0x00747000010c7983 */ /* 0x000ef60000300a00 */
[----:B------:R-:W-:Y:S09]  /*62ca0*/  @!UPT UIADD3 URZ, URZ, URZ, URZ ;  /* 0x0000003f3f3ff290 */ /* 0x000ff2000fffe03f */
[----:B------:R0:W-:Y:S01]  /*62cb0*/  STL.64 [R1+0x480], R4 ;  /* 0x0004800401007387 */ /* 0x0001e20000100a00 */
[----:B------:R3:W-:Y:S03]  /*62cc0*/  STL.64 [R1+0x488], R6 ;  /* 0x0004880601007387 */ /* 0x0007e60000100a00 */
[----:B0-----:R-:W3:Y:S02]  /*62cd0*/  LDL.LU.64 R4, [R1+0x7468] ;  /* 0x0074680001047983 */ /* 0x001ee40000300a00 */
[C---:B---3--:R-:W-:Y:S02]  /*62ce0*/  HMMA.16816.F32.BF16 R4, R20.reuse, R4, R12 ;  /* 0x000000041404723c */ /* 0x048fe4000004180c */
[----:B------:R-:W3:Y:S01]  /*62cf0*/  LDL.LU.64 R14, [R1+0x7460] ;  /* 0x00746000010e7983 */ /* 0x000ee20000300a00 */
[----:B------:R-:W3:Y:S11]  /*62d00*/  LDL.LU.64 R12, [R1+0x7458] ;  /* 0x00745800010c7983 */ /* 0x000ef60000300a00 */
[----:B------:R-:W-:Y:S09]  /*62d10*/  @!UPT UIADD3 URZ, URZ, URZ, URZ ;  /* 0x0000003f3f3ff290 */ /* 0x000ff2000fffe03f */
[----:B------:R-:W-:Y:S01]  /*62d20*/  STL.64 [R1+0x470], R4 ;  /* 0x0004700401007387 */ /* 0x000fe20000100a00 */
[----:B------:R0:W-:Y:S03]  /*62d30*/  STL.64 [R1+0x478], R6 ;  /* 0x0004780601007387 */ /* 0x0001e60000100a00 */
[----:B0-----:R-:W2:Y:S01]  /*62d40*/  LDL.LU R7, [R1+0x7450] ;  /* 0x0074500001077983 */ /* 0x001ea20000300800 */
[----:B------:R-:W2:Y:S02]  /*62d50*/  LDL.LU.64 R4, [R1+0x7448] ;  /* 0x0074480001047983 */ /* 0x000ea40000300a00 */
[----:B----4-:R-:W-:Y:S01]  /*62d60*/  IMAD.MOV.U32 R6, RZ, RZ, R16 ;  /* 0x000000ffff067224 */ /* 0x010fe200078e0010 */
[C---:B---3--:R-:W-:Y:S11]  /*62d70*/  HMMA.16816.F32.BF16 R12, R20.reuse, R16, R12 ;  /* 0x00000010140c723c */ /* 0x048ff6000004180c */
[----:B------:R-:W-:Y:S11]  /*62d80*/  @!UPT UIADD3 URZ, URZ, URZ, URZ ;  /* 0x0000003f3f3ff290 */ /* 0x000ff6000fffe03f */
[----:B------:R-:W-:Y:S01]  /*62d90*/  @!UPT UIADD3 URZ, URZ, URZ, URZ ;  /* 0x0000003f3f3ff290 */ /* 0x000fe2000fffe03f */
[----:B------:R-:W-:Y:S01]  /*62da0*/  STL.64 [R1+0x460], R12 ;  /* 0x0004600c01007387 */ /* 0x000fe20000100a00 */
[----:B------:R0:W-:Y:S03]  /*62db0*/  STL.64 [R1+0x468], R14 ;  /* 0x0004680e01007387 */ /* 0x0001e60000100a00 */
[----:B0-----:R-:W3:Y:S01]  /*62dc0*/  LDL.LU.64 R14, [R1+0x7440] ;  /* 0x00744000010e7983 */ /* 0x001ee20000300a00 */
[----:B------:R-:W2:Y:S02]  /*62dd0*/  LDL.LU.64 R12, [R1+0x7438] ;  /* 0x00743800010c7983 */ /* 0x000ea40000300a00 */
[----:B------:R-:W4:Y:S02]  /*62de0*/  LDL R16, [R1+0x22bc] ;  /* 0x0022bc0001107983 */ /* 0x000f240000100800 */
[----:B------:R-:W-:Y:S01]  /*62df0*/  IMAD.MOV.U32 R3, RZ, RZ, R17 ;  /* 0x000000ffff037224 */ /* 0x000fe200078e0011 */
[----:B--2---:R-:W-:Y:S01]  /*62e00*/  HMMA.16816.F32.BF16 R8, R20, R12, R8 ;  /* 0x0000000c1408723c */ /* 0x004fe20000041808 */
[----:B----4-:R0:W-:Y:S04]  /*62e10*/  STL [R1+0x7420], R16 ;  /* 0x0074201001007387 */ /* 0x0101e80000100800 */
[----:B0-----:R-:W2:Y:S01]  /*62e20*/  LDL.LU.64 R16, [R1+0xbc0] ;  /* 0x000bc00001107983 */ /* 0x001ea20000300a00 */
[----:B------:R-:W2:Y:S11]  /*62e30*/  LDL.LU.64 R18, [R1+0xbc8] ;  /* 0x000bc80001127983 */ /* 0x000eb60000300a00 */
[----:B------:R-:W-:Y:S06]  /*62e40*/  @!UPT UIADD3 URZ, URZ, URZ, URZ ;  /* 0x0000003f3f3ff290 */ /* 0x000fec000fffe03f */
[----:B------:R-:W-:Y:S01]  /*62e50*/  STL.64 [R1+0x450], R8 ;  /* 0x0004500801007387 */ /* 0x000fe20000100a00 */
[----:B------:R0:W-:Y:S03]  /*62e60*/  STL.64 [R1+0x458], R10 ;  /* 0x0004580a01007387 */ /* 0x0001e60000100a00 */
[----:B0-----:R-:W4:Y:S01]  /*62e70*/  LDL.LU.64 R10, [R1+0x7430] ;  /* 0x00743000010a7983 */ /* 0x001f220000300a00 */
[----:B------:R-:W2:Y:S02]  /*62e80*/  LDL.LU.64 R8, [R1+0x7428] ;  /* 0x0074280001087983 */ /* 0x000ea40000300a00 */
[----:B---3--:R-:W-:Y:S02]  /*62e90*/  STL.64 [R1+0x7380], R14 ;  /* 0x0073800e01007387 */ /* 0x008fe40000100a00 */
[----:B------:R0:W-:Y:S02]  /*62ea0*/  STL.64 [R1+0x7378], R12 ;  /* 0x0073780c01007387 */ /* 0x0001e40000100a00 */
[----:B0-----:R-:W-:-:S02]  /*62eb0*/  IMAD.MOV.U32 R12, RZ, RZ, R5 ;  /* 0x000000ffff0c7224 */ /* 0x001fc400078e0005 */
[----:B------:R-:W3:Y:S01]  /*62ec0*/  LDL.LU R5, [R1+0x7424] ;  /* 0x0074240001057983 */ /* 0x000ee20000300800 */
[C---:B--2---:R-:W-:Y:S11]  /*62ed0*/  HMMA.16816.F32.BF16 R24, R20.reuse, R8, R24 ;  /* 0x000000081418723c */ /* 0x044ff60000041818 */
[----:B------:R-:W-:Y:S11]  /*62ee0*/  @!UPT UIADD3 URZ, URZ, URZ, URZ ;  /* 0x0000003f3f3ff290 */ /* 0x000ff6000fffe03f */
[----:B------:R-:W-:Y:S01]  /*62ef0*/  @!UPT UIADD3 URZ, URZ, URZ, URZ ;  /* 0x0000003f3f3ff290 */ /* 0x000fe2000fffe03f */
[----:B------:R0:W-:Y:S01]  /*62f00*/  STL.64 [R1+0x440], R24 ;  /* 0x0004401801007387 */ /* 0x0001e20000100a00 */
[----:B------:R-:W-:Y:S03]  /*62f10*/  STL.64 [R1+0x448], R26 ;  /* 0x0004481a01007387 */ /* 0x000fe60000100a00 */
[----:B0-----:R-:W2:Y:S01]  /*62f20*/  LDL.64 R24, [R1+0x60] ;  /* 0x0000600001187983 */ /* 0x001ea20000100a00 */
[----:B---3--:R-:W-:Y:S03]  /*62f30*/  HMMA.16816.F32.BF16 R16, R20, R4, R16 ;  /* 0x000000041410723c */ /* 0x008fe60000041810 */
[----:B--2---:R0:W-:Y:S04]  /*62f40*/  STL.64 [R1+0x73e0], R24 ;  /* 0x0073e01801007387 */ /* 0x0041e80000100a00 */
[----:B0-----:R-:W2:Y:S01]  /*62f50*/  LDL.LU.64 R24, [R1+0xbf0] ;  /* 0x000bf00001187983 */ /* 0x001ea20000300a00 */
[----:B------:R-:W2:Y:S02]  /*62f60*/  LDL.LU.64 R26, [R1+0xbf8] ;  /* 0x000bf800011a7983 */ /* 0x000ea40000300a00 */
[----:B----4-:R-:W-:Y:S02]  /*62f70*/  STL.64 [R1+0x7370], R10 ;  /* 0x0073700a01007387 */ /* 0x010fe40000100a00 */
[----:B------:R0:W-:Y:S02]  /*62f80*/  STL.64 [R1+0x7368], R8 ;  /* 0x0073680801007387 */ /* 0x0001e40000100a00 */
[----:B0-----:R-:W3:Y:S09]  /*62f90*/  LDL.64 R8, [R1+0x30] ;  /* 0x0000300001087983 */ /* 0x001ef20000100a00 */
[----:B------:R0:W-:Y:S02]  /*62fa0*/  STL.64 [R1+0x430], R16 ;  /* 0x0004301001007387 */ /* 0x0001e40000100a00 */
[----:B------:R-:W-:Y:S01]  /*62fb0*/  STL.64 [R1+0x438], R18 ;  /* 0x0004381201007387 */ /* 0x000fe20000100a00 */
[----:B0-----:R-:W4:Y:S01]  /*62fc0*/  LDL.LU R16, [R1+0x7420] ;  /* 0x0074200001107983 */ /* 0x001f220000300800 */
[----:B------:R-:W-:Y:S03]  /*62fd0*/  STL.64 [R1+0x73b8], R4 ;  /* 0x0073b80401007387 */ /* 0x000fe60000100a00 */
[----:B----4-:R-:W0:Y:S04]  /*62fe0*/  LDSM.16.MT88.4 R16, [R16+0x20000] ;  /* 0x020000001010783b */ /* 0x010e280000004200 */
[----:B0-----:R-:W-:Y:S01]  /*62ff0*/  STL.64 [R1+0x72c8], R18 ;  /* 0x0072c81201007387 */ /* 0x001fe20000100a00 */
[----:B------:R0:W-:Y:S03]  /*63000*/  STL.64 [R1+0x72c0], R16 ;  /* 0x0072c01001007387 */ /* 0x0001e60000100a00 */
[----:B0-----:R-:W4:Y:S04]  /*63010*/  LDL.64 R16, [R1+0x70] ;  /* 0x0000700001107983 */ /* 0x001f280000100a00 */
[----:B----4-:R0:W-:Y:S04]  /*63020*/  STL.64 [R1+0x73e8], R16 ;  /* 0x0073e81001007387 */ /* 0x0101e80000100a00 */
[----:B0-----:R-:W4:Y:S04]  /*63030*/  LDL.64 R16, [R1+0x90] ;  /* 0x0000900001107983 */ /* 0x001f280000100a00 */
[----:B----4-:R0:W-:Y:S02]  /*63040*/  STL.64 [R1+0x7400], R16 ;  /* 0x0074001001007387 */ /* 0x0101e40000100a00 */
[----:B0-----:R-:W-:-:S02]  /*63050*/  IMAD.MOV.U32 R16, RZ, RZ, R28 ;  /* 0x000000ffff107224 */ /* 0x001fc400078e001c */
[----:B------:R-:W-:-:S05]  /*63060*/  IMAD.MOV.U32 R17, RZ, RZ, R7 ;  /* 0x000000ffff117224 */ /* 0x000fca00078e0007 */
[----:B------:R0:W-:Y:S04]  /*63070*/  STL.64 [R1+0x7418], R16 ;  /* 0x0074181001007387 */ /* 0x0001e80000100a00 */
[----:B0-----:R-:W4:Y:S01]  /*63080*/  LDL.LU.64 R16, [R1+0xc00] ;  /* 0x000c000001107983 */ /* 0x001f220000300a00 */
[----:B------:R-:W4:Y:S02]  /*63090*/  LDL.LU.64 R18, [R1+0xc08] ;  /* 0x000c080001127983 */ /* 0x000f240000300a00 */
[----:B------:R-:W-:Y:S02]  /*630a0*/  IMAD.MOV.U32 R13, RZ, RZ, R29 ;  /* 0x000000ffff0d7224 */ /* 0x000fe400078e001d */
[----:B---3--:R-:W-:-:S05]  /*630b0*/  IMAD.MOV.U32 R29, RZ, RZ, R9 ;  /* 0x000000ffff1d7224 */ /* 0x008fca00078e0009 */
[----:B------:R-:W-:Y:S01]  /*630c0*/  STL [R1+0x7358], R29 ;  /* 0x0073581d01007387 */ /* 0x000fe20000100800 */
[C---:B----4-:R-:W-:Y:S08]  /*630d0*/  HMMA.16816.F32.BF16 R16, R20.reuse, R8, R16 ;  /* 0x000000081410723c */ /* 0x050ff00000041810 */
[----:B--2---:R-:W-:Y:S11]  /*630e0*/  HMMA.16816.F32.BF16 R8, R20, R12, R24 ;  /* 0x0000000c1408723c */ /* 0x004ff60000041818 */
[----:B------:R-:W-:Y:S04]  /*630f0*/  @!UPT UIADD3 URZ, URZ, URZ, URZ ;  /* 0x0000003f3f3ff290 */ /* 0x000fe8000fffe03f */
[----:B------:R0:W-:Y:S01]  /*63100*/  STL.64 [R1+0x790], R16 ;  /* 0x0007901001007387 */ /* 0x0001e20000100a00 */
[----:B------:R1:W-:Y:S03]  /*63110*/  STL.64 [R1+0x798], R18 ;  /* 0x0007981201007387 */ /* 0x0003e60000100a00 */
[----:B0-----:R-:W2:Y:S01]  /*63120*/  LDL.LU.64 R16, [R1+0xa20] ;  /* 0x000a200001107983 */ /* 0x001ea20000300a00 */
[----:B-1----:R-:W2:Y:S03]  /*63130*/  LDL.LU.64 R18, [R1+0xa28] ;  /* 0x000a280001127983 */ /* 0x002ea60000300a00 */
[----:B------:R-:W-:Y:S02]  /*63140*/  STL.64 [R1+0x780], R8 ;  /* 0x0007800801007387 */ /* 0x000fe40000100a00 */
[----:B------:R-:W-:Y:S01]  /*63150*/  STL.64 [R1+0x788], R10 ;  /* 0x0007880a01007387 */ /* 0x000fe20000100a00 */
[----:B------:R-:W3:Y:S01]  /*63160*/  LDL.LU.64 R24, [R1+0x740] ;  /* 0x0007400001187983 */ /* 0x000ee20000300a00 */
[----:B------:R-:W4:Y:S03]  /*63170*/  LDL.LU.64 R26, [R1+0x748] ;  /* 0x00074800011a7983 */ /* 0x000f260000300a00 */
[----:B----4-:R-:W-:Y:S01]  /*63180*/  STL.64 [R1+0x73f8], R26 ;  /* 0x0073f81a01007387 */ /* 0x010fe20000100a00 */
[----:B---3--:R0:W-:Y:S03]  /*63190*/  STL.64 [R1+0x73f0], R24 ;  /* 0x0073f01801007387 */ /* 0x0081e60000100a00 */
[----:B0-----:R-:W3:Y:S01]  /*631a0*/  LDL.LU.64 R24, [R1+0xa00] ;  /* 0x000a000001187983 */ /* 0x001ee20000300a00 */
[----:B------:R-:W4:Y:S02]  /*631b0*/  LDL.LU.64 R26, [R1+0xa08] ;  /* 0x000a0800011a7983 */ /* 0x000f240000300a00 */
[----:B------:R-:W-:-:S02]  /*631c0*/  IMAD.MOV.U32 R12, RZ, RZ, R6 ;  /* 0x000000ffff0c7224 */ /* 0x000fc400078e0006 */
[----:B------:R-:W-:Y:S01]  /*631d0*/  IMAD.MOV.U32 R13, RZ, RZ, R3 ;  /* 0x000000ffff0d7224 */ /* 0x000fe200078e0003 */
[----:B----4-:R-:W-:Y:S01]  /*631e0*/  STL.64 [R1+0x7410], R26 ;  /* 0x0074101a01007387 */ /* 0x010fe20000100a00 */
[----:B---3--:R0:W-:Y:S03]  /*631f0*/  STL.64 [R1+0x7408], R24 ;  /* 0x0074081801007387 */ /* 0x0081e60000100a00 */
[----:B0-----:R-:W3:Y:S01]  /*63200*/  LDL.LU.64 R24, [R1+0xa10] ;  /* 0x000a100001187983 */ /* 0x001ee20000300a00 */
[----:B------:R-:W3:Y:S02]  /*63210*/  LDL.LU.64 R26, [R1+0xa18] ;  /* 0x000a1800011a7983 */ /* 0x000ee40000300a00 */
[----:B------:R-:W4:Y:S02]  /*63220*/  LDL.LU.64 R8, [R1+0x5a0] ;  /* 0x0005a00001087983 */ /* 0x000f240000300a00 */
[----:B------:R-:W4:Y:S01]  /*63230*/  LDL.LU.64 R10, [R1+0x5a8] ;  /* 0x0005a800010a7983 */ /* 0x000f220000300a00 */
[----:B------:R-:W2:Y:S01]  /*63240*/  LDL.LU.64 R4, [R1+0x590] ;  /* 0x0005900001047983 */ /* 0x000ea20000300a00 */
[----:B------:R-:W2:Y:S02]  /*63250*/  LDL.LU.64 R6, [R1+0x598] ;  /* 0x0005980001067983 */ /* 0x000ea40000300a00 */
[----:B------:R0:W-:Y:S02]  /*63260*/  STL.64 [R1+0x7398], R12 ;  /* 0x0073980c01007387 */ /* 0x0001e40000100a00 */
[----:B0-----:R-:W2:Y:S04]  /*63270*/  LDL.64 R12, [R1+0x10] ;  /* 0x00001000010c7983 */ /* 0x001ea80000100a00 */
[----:B--2---:R0:W-:Y:S04]  /*63280*/  STL.64 [R1+0x73b0], R12 ;  /* 0x0073b00c01007387 */ /* 0x0041e80000100a00 */
[----:B0-----:R-:W2:Y:S02]  /*63290*/  LDL.64 R12, [R1+0xb0] ;  /* 0x0000b000010c7983 */ /* 0x001ea40000100a00 */
[C---:B--2---:R-:W-:Y:S01]  /*632a0*/  HMMA.16816.F32.BF16 R16, R20.reuse, R12, R16 ;  /* 0x0000000c1410723c */ /* 0x044fe20000041810 */
[----:B------:R-:W-:Y:S11]  /*632b0*/  IMAD.MOV.U32 R29, RZ, RZ, R13 ;  /* 0x000000ffff1d7224 */ /* 0x000ff600078e000d */
[----:B------:R-:W-:Y:S11]  /*632c0*/  @!UPT UIADD3 URZ, URZ, URZ, URZ ;  /* 0x0000003f3f3ff290 */ /* 0x000ff6000fffe03f */
[----:B------:R0:W-:Y:S01]  /*632d0*/  STL.64 [R1+0x770], R16 ;  /* 0x0007701001007387 */ /* 0x0001e20000100a00 */
[----:B------:R3:W-:Y:S03]  /*632e0*/  STL.64 [R1+0x778], R18 ;  /* 0x0007781201007387 */ /* 0x0007e60000100a00 */
[----:B0-----:R-:W3:Y:S01]  /*632f0*/  LDL.LU.64 R16, [R1+0x7418] ;  /* 0x0074180001107983 */ /* 0x001ee20000300a00 */
[----:B------:R-:W2:Y:S01]  /*63300*/  LDL.64 R12, [R1+0x20] ;  /* 0x00002000010c7983 */ /* 0x000ea20000100a00 */
[C---:B---3--:R-:W-:Y:S02]  /*63310*/  HMMA.16816.F32.BF16 R16, R20.reuse, R16, R24 ;  /* 0x000000101410723c */ /* 0x048fe40000041818 */
[----:B--2---:R0:W-:Y:S04]  /*63320*/  STL.64 [R1+0x73d0], R12 ;  /* 0x0073d00c01007387 */ /* 0x0041e80000100a00 */
[----:B0-----:R-:W2:Y:S01]  /*63330*/  LDL.64 R12, [R1+0x80] ;  /* 0x00008000010c7983 */ /* 0x001ea20000100a00 */
[----:B------:R-:W-:Y:S02]  /*63340*/  STL [R1+0x735c], R29 ;  /* 0x00735c1d01007387 */ /* 0x000fe40000100800 */
[----:B------:R-:W3:Y:S02]  /*63350*/  LDL.LU.64 R26, [R1+0x7410] ;  /* 0x00741000011a7983 */ /* 0x000ee40000300a00 */
[----:B------:R-:W3:Y:S11]  /*63360*/  LDL.LU.64 R24, [R1+0x7408] ;  /* 0x0074080001187983 */ /* 0x000ef60000300a00 */
[----:B------:R-:W-:Y:S01]  /*63370*/  @!UPT UIADD3 URZ, URZ, URZ, URZ ;  /* 0x0000003f3f3ff290 */ /* 0x000fe2000fffe03f */
[----:B------:R0:W-:Y:S01]  /*63380*/  STL.64 [R1+0x760], R16 ;  /* 0x0007601001007387 */ /* 0x0001e20000100a00 */
[----:B------:R-:W-:Y:S03]  /*63390*/  STL.64 [R1+0x768], R18 ;  /* 0x0007681201007387 */ /* 0x000fe60000100a00 */
[----:B0-----:R-:W3:Y:S02]  /*633a0*/  LDL.LU.64 R16, [R1+0x7400] ;  /* 0x0074000001107983 */ /* 0x001ee40000300a00 */
[C---:B---3--:R-:W-:Y:S11]  /*633b0*/  HMMA.16816.F32.BF16 R24, R20.reuse, R16, R24 ;  /* 0x000000101418723c */ /* 0x048ff60000041818 */
[----:B------:R-:W-:Y:S11]  /*633c0*/  @!UPT UIADD3 URZ, URZ, URZ, URZ ;  /* 0x0000003f3f3ff290 */ /* 0x000ff6000fffe03f */
[----:B------:R-:W-:Y:S01]  /*633d0*/  @!UPT UIADD3 URZ, URZ, URZ, URZ ;  /* 0x0000003f3f3ff290 */ /* 0x000fe2000fffe03f */
[----:B------:R-:W-:Y:S01]  /*633e0*/  STL.64 [R1+0x750], R24 ;  /* 0x0007501801007387 */ /* 0x000fe20000100a00 */
[----:B------:R0:W-:Y:S03]  /*633f0*/  STL.64 [R1+0x758], R26 ;  /* 0x0007581a01007387 */ /* 0x0001e60000100a00 */
[----:B0-----:R-:W2:Y:S01]  /*63400*/  LDL.LU.64 R26, [R1+0x73f8] ;  /* 0x0073f800011a7983 */ /* 0x001ea20000300a00 */
[----:B------:R-:W2:Y:S02]  /*63410*/  LDL.LU.64 R24, [R1+0x73f0] ;  /* 0x0073f00001187983 */ /* 0x000ea40000300a00 */
[----:B------:R-:W-:Y:S02]  /*63420*/  IMAD.MOV.U32 R29, RZ, RZ, R17 ;  /* 0x000000ffff1d7224 */ /* 0x000fe400078e0011 */
[----:B------:R-:W4:Y:S01]  /*63430*/  LDL.LU.64 R16, [R1+0x73e8] ;  /* 0x0073e80001107983 */ /* 0x000f220000300a00 */
[C---:B--2---:R-:W-:Y:S11]  /*63440*/  HMMA.16816.F32.BF16 R24, R20.reuse, R12, R24 ;  /* 0x0000000c1418723c */ /* 0x044ff60000041818 */
[----:B------:R-:W-:Y:S11]  /*63450*/  @!UPT UIADD3 URZ, URZ, URZ, URZ ;  /* 0x0000003f3f3ff290 */ /* 0x000ff6000fffe03f */
[----:B------:R-:W-:Y:S01]  /*63460*/  @!UPT UIADD3 URZ, URZ, URZ, URZ ;  /* 0x0000003f3f3ff290 */ /* 0x000fe2000fffe03f */
[----:B------:R0:W-:Y:S01]  /*63470*/  STL.64 [R1+0x740], R24 ;  /* 0x0007401801007387 */ /* 0x0001e20000100a00 */
[----:B------:R1:W-:Y:S03]  /*63480*/  STL.64 [R1+0x748], R26 ;  /* 0x0007481a01007387 */ /* 0x0003e60000100a00 */
[----:B0-----:R-:W2:Y:S01]  /*63490*/  LDL.LU.64 R24, [R1+0x73e0] ;  /* 0x0073e00001187983 */ /* 0x001ea20000300a00 */
[C---:B----4-:R-:W-:Y:S01]  /*634a0*/  HMMA.16816.F32.BF16 R8, R20.reuse, R16, R8 ;  /* 0x000000101408723c */ /* 0x050fe20000041808 */
[----:B------:R-:W-:Y:S02]  /*634b0*/  STL.64 [R1+0x72e8], R16 ;  /* 0x0072e81001007387 */ /* 0x000fe40000100a00 */
[----:B------:R-:W-:Y:S02]  /*634c0*/  IMAD.MOV.U32 R18, RZ, RZ, R12 ;  /* 0x000000ffff127224 */ /* 0x000fe400078e000c */
[----:B------:R-:W-:Y:S11]  /*634d0*/  IMAD.MOV.U32 R3, RZ, RZ, R13 ;  /* 0x000000ffff037224 */ /* 0x000ff600078e000d */
[----:B------:R-:W-:Y:S07]  /*634e0*/  @!UPT UIADD3 URZ, URZ, URZ, URZ ;  /* 0x0000003f3f3ff290 */ /* 0x000fee000fffe03f */
[----:B------:R-:W-:Y:S01]  /*634f0*/  STL.64 [R1+0x730], R8 ;  /* 0x0007300801007387 */ /* 0x000fe20000100a00 */
[----:B------:R-:W-:Y:S01]  /*63500*/  STL.64 [R1+0x738], R10 ;  /* 0x0007380a01007387 */ /* 0x000fe20000100a00 */
[----:B--2---:R-:W-:Y:S01]  /*63510*/  HMMA.16816.F32.BF16 R4, R20, R24, R4 ;  /* 0x000000181404723c */ /* 0x004fe20000041804 */
[----:B------:R-:W-:Y:S02]  /*63520*/  IMAD.MOV.U32 R28, RZ, RZ, R24 ;  /* 0x000000ffff1c7224 */ /* 0x000fe400078e0018 */
[----:B------:R-:W-:Y:S11]  /*63530*/  IMAD.MOV.U32 R19, RZ, RZ, R25 ;  /* 0x000000ffff137224 */ /* 0x000ff600078e0019 */
[----:B------:R-:W-:Y:S09]  /*63540*/  @!UPT UIADD3 URZ, URZ, URZ, URZ ;  /* 0x0000003f3f3ff290 */ /* 0x000ff2000fffe03f */
[----:B------:R0:W-:Y:S01]  /*63550*/  STL.64 [R1+0x720], R4 ;  /* 0x0007200401007387 */ /* 0x0001e20000100a00 */
[----:B------:R2:W-:Y:S02]  /*63560*/  STL.64 [R1+0x728], R6 ;  /* 0x0007280601007387 */ /* 0x0005e40000100a00 */
[----:B------:R-:W3:Y:S02]  /*63570*/  LDL.LU.64 R24, [R1+0x580] ;  /* 0x0005800001187983 */ /* 0x000ee40000300a00 */
[----:B-1----:R-:W3:Y:S01]  /*63580*/  LDL.LU.64 R26, [R1+0x588] ;  /* 0x00058800011a7983 */ /* 0x002ee20000300a00 */
[----:B------:R-:W4:Y:S01]  /*63590*/  LDL.LU.64 R12, [R1+0x2f0] ;  /* 0x0002f000010c7983 */ /* 0x000f220000300a00 */
[----:B------:R-:W4:Y:S03]  /*635a0*/  LDL.LU.64 R14, [R1+0x2f8] ;  /* 0x0002f800010e7983 */ /* 0x000f260000300a00 */
[----:B0-----:R-:W3:Y:S01]  /*635b0*/  LDL.LU.64 R4, [R1+0xcf0] ;  /* 0x000cf00001047983 */ /* 0x001ee20000300a00 */
[----:B--2---:R-:W2:Y:S02]  /*635c0*/  LDL.LU.64 R6, [R1+0xcf8] ;  /* 0x000cf80001067983 */ /* 0x004ea40000300a00 */
[----:B------:R-:W2:Y:S02]  /*635d0*/  LDL.LU.64 R8, [R1+0xcc0] ;  /* 0x000cc00001087983 */ /* 0x000ea40000300a00 */
[----:B------:R-:W2:Y:S02]  /*635e0*/  LDL.LU.64 R10, [R1+0xcc8] ;  /* 0x000cc800010a7983 */ /* 0x000ea40000300a00 */
[----:B--2---:R-:W-:Y:S01]  /*635f0*/  STL.64 [R1+0x7390], R10 ;  /* 0x0073900a01007387 */ /* 0x004fe20000100a00 */
[----:B------:R0:W-:Y:S03]  /*63600*/  STL.64 [R1+0x7388], R8 ;  /* 0x0073880801007387 */ /* 0x0001e60000100a00 */
[----:B0-----:R-:W2:Y:S01]  /*63610*/  LDL.LU.64 R8, [R1+0xcd0] ;  /* 0x000cd00001087983 */ /* 0x001ea20000300a00 */
[----:B------:R-:W2:Y:S02]  /*63620*/  LDL.LU.64 R10, [R1+0xcd8] ;  /* 0x000cd800010a7983 */ /* 0x000ea40000300a00 */
[----:B------:R-:W-:-:S02]  /*63630*/  IMAD.MOV.U32 R16, RZ, RZ, R2 ;  /* 0x000000ffff107224 */ /* 0x000fc400078e0002 */
[----:B------:R-:W-:Y:S01]  /*63640*/  IMAD.MOV.U32 R17, RZ, RZ, R0 ;  /* 0x000000ffff117224 */ /* 0x000fe200078e0000 */
[----:B--2---:R-:W-:Y:S01]  /*63650*/  STL.64 [R1+0x73a8], R10 ;  /* 0x0073a80a01007387 */ /* 0x004fe20000100a00 */
[----:B------:R0:W-:Y:S03]  /*63660*/  STL.64 [R1+0x73a0], R8 ;  /* 0x0073a00801007387 */ /* 0x0001e60000100a00 */
[----:B0-----:R-:W2:Y:S01]  /*63670*/  LDL.LU.64 R8, [R1+0xce0] ;  /* 0x000ce00001087983 */ /* 0x001ea20000300a00 */
[----:B------:R-:W2:Y:S02]  /*63680*/  LDL.LU.64 R10, [R1+0xce8] ;  /* 0x000ce800010a7983 */ /* 0x000ea40000300a00 */
[----:B------:R3:W-:Y:S02]  /*63690*/  STL.64 [R1+0x7360], R18 ;  /* 0x0073601201007387 */ /* 0x0007e40000100a00 */
[C---:B---3--:R-:W-:Y:S01]  /*636a0*/  HMMA.16816.F32.BF16 R16, R20.reuse, R16, R24 ;  /* 0x000000101410723c */ /* 0x048fe20000041818 */
[----:B------:R-:W4:Y:S11]  /*636b0*/  LDL.LU.64 R24, [R1+0x73d8] ;  /* 0x0073d80001187983 */ /* 0x000f360000300a00 */
[----:B------:R-:W-:Y:S11]  /*636c0*/  @!UPT UIADD3 URZ, URZ, URZ, URZ ;  /* 0x0000003f3f3ff290 */ /* 0x000ff6000fffe03f */
[----:B------:R0:W-:Y:S01]  /*636d0*/  STL.64 [R1+0x710], R16 ;  /* 0x0007101001007387 */ /* 0x0001e20000100a00 */
[----:B------:R1:W-:Y:S03]  /*636e0*/  STL.64 [R1+0x718], R18 ;  /* 0x0007181201007387 */ /* 0x0003e60000100a00 */
[----:B0-----:R-:W3:Y:S01]  /*636f0*/  LDL.LU.64 R16, [R1+0xae0] ;  /* 0x000ae00001107983 */ /* 0x001ee20000300a00 */
[----:B-1----:R-:W3:Y:S01]  /*63700*/  LDL.LU.64 R18, [R1+0xae8] ;  /* 0x000ae80001127983 */ /* 0x002ee20000300a00 */
[----:B----4-:R-:W-:Y:S02]  /*63710*/  HMMA.16816.F32.BF16 R20, R20, R24, R12 ;  /* 0x000000181414723c */ /* 0x010fe4000004180c */
[----:B------:R-:W4:Y:S01]  /*63720*/  LDL.LU.64 R12, [R1+0x73d0] ;  /* 0x0073d000010c7983 */ /* 0x000f220000300a00 */
[----:B------:R-:W-:Y:S02]  /*63730*/  IMAD.MOV.U32 R2, RZ, RZ, R24 ;  /* 0x000000ffff027224 */ /* 0x000fe400078e0018 */
[----:B------:R-:W-:Y:S11]  /*63740*/  IMAD.MOV.U32 R0, RZ, RZ, R25 ;  /* 0x000000ffff007224 */ /* 0x000ff600078e0019 */
[----:B------:R-:W-:Y:S07]  /*63750*/  @!UPT UIADD3 URZ, URZ, URZ, URZ ;  /* 0x0000003f3f3ff290 */ /* 0x000fee000fffe03f */
[----:B------:R-:W-:Y:S01]  /*63760*/  STL.64 [R1+0x420], R20 ;  /* 0x0004201401007387 */ /* 0x000fe20000100a00 */
[----:B------:R0:W-:Y:S02]  /*63770*/  STL.64 [R1+0x428], R22 ;  /* 0x0004281601007387 */ /* 0x0001e40000100a00 */
[----:B------:R-:W4:Y:S02]  /*63780*/  LDL.LU.64 R26, [R1+0x73c8] ;  /* 0x0073c800011a7983 */ /* 0x000f240000300a00 */
[----:B------:R-:W4:Y:S01]  /*63790*/  LDL.LU.64 R24, [R1+0x73c0] ;  /* 0x0073c00001187983 */ /* 0x000f220000300a00 */
[----:B0-----:R-:W2:Y:S01]  /*637a0*/  LDL R23, [R1+0x22bc] ;  /* 0x0022bc0001177983 */ /* 0x001ea20000100800 */
[C---:B----4-:R-:W-:Y:S11]  /*637b0*/  HMMA.16816.F32.BF16 R4, R24.reuse, R12, R4 ;  /* 0x0000000c1804723c */ /* 0x050ff60000041804 */
[----:B------:R-:W-:Y:S11]  /*637c0*/  @!UPT UIADD3 URZ, URZ, URZ, URZ ;  /* 0x0000003f3f3ff290 */ /* 0x000ff6000fffe03f */
[----:B------:R-:W-:Y:S01]  /*637d0*/  @!UPT UIADD3 URZ, URZ, URZ, URZ ;  /* 0x0000003f3f3ff290 */ /* 0x000fe2000fffe03f */
[----:B------:R0:W-:Y:S01]  /*637e0*/  STL.64 [R1+0x230], R4 ;  /* 0x0002300401007387 */ /* 0x0001e20000100a00 */
[----:B------:R1:W-:Y:S03]  /*637f0*/  STL.64 [R1+0x238], R6 ;  /* 0x0002380601007387 */ /* 0x0003e60000100a00 */
[----:B0-----:R-:W4:Y:S01]  /*63800*/  LDL.LU.64 R4, [R1+0x73b8] ;  /* 0x0073b80001047983 */ /* 0x001f220000300a00 */
[----:B-1----:R-:W-:Y:S02]  /*63810*/  IMAD.MOV.U32 R7, RZ, RZ, R12 ;  /* 0x000000ffff077224 */ /* 0x002fe400078e000c */
[----:B------:R-:W-:Y:S02]  /*63820*/  IMAD.MOV.U32 R6, RZ, RZ, R13 ;  /* 0x000000ffff067224 */ /* 0x000fe400078e000d */
[----:B------:R-:W2:Y:S02]  /*63830*/  LDL.LU.64 R12, [R1+0x73b0] ;  /* 0x0073b000010c7983 */ /* 0x000ea40000300a00 */
[----:B--2---:R-:W-:Y:S01]  /*63840*/  HMMA.16816.F32.BF16 R8, R24, R12, R8 ;  /* 0x0000000c1808723c */ /* 0x004fe20000041808 */
[----:B------:R-:W-:-:S02]  /*63850*/  IMAD.MOV.U32 R21, RZ, RZ, R12 ;  /* 0x000000ffff157224 */ /* 0x000fc400078e000c */
[----:B------:R-:W-:Y:S11]  /*63860*/  IMAD.MOV.U32 R20, RZ, RZ, R13 ;  /* 0x000000ffff147224 */ /* 0x000ff600078e000d */
[----:B------:R-:W-:Y:S09]  /*63870*/  @!UPT UIADD3 URZ, URZ, URZ, URZ ;  /* 0x0000003f3f3ff290 */ /* 0x000ff2000fffe03f */
[----:B------:R-:W-:Y:S01]  /*63880*/  STL.64 [R1+0x220], R8 ;  /* 0x0002200801007387 */ /* 0x000fe20000100a00 */
[----:B------:R0:W-:Y:S03]  /*63890*/  STL.64 [R1+0x228], R10 ;  /* 0x0002280a01007387 */ /* 0x0001e60000100a00 */
[----:B0-----:R-:W2:Y:S01]  /*638a0*/  LDL.LU.64 R10, [R1+0x73a8] ;  /* 0x0073a800010a7983 */ /* 0x001ea20000300a00 */
[----:B------:R-:W2:Y:S02]  /*638b0*/  LDL.LU.64 R8, [R1+0x73a0] ;  /* 0x0073a00001087983 */ /* 0x000ea40000300a00 */
[----:B------:R-:W2:Y:S02]  /*638c0*/  LDL.LU.64 R12, [R1+0x7398] ;  /* 0x00739800010c7983 */ /* 0x000ea40000300a00 */
[C---:B--2---:R-:W-:Y:S01]  /*638d0*/  HMMA.16816.F32.BF16 R12, R24.reuse, R12, R8 ;  /* 0x0000000c180c723c */ /* 0x044fe20000041808 */
[----:B------:R-:W2:Y:S01]  /*638e0*/  LDL.LU.64 R10, [R1+0x7390] ;  /* 0x00739000010a7983 */ /* 0x000ea20000300a00 */
[----:B------:R-:W2:Y:S11]  /*638f0*/  LDL.LU.64 R8, [R1+0x7388] ;  /* 0x0073880001087983 */ /* 0x000eb60000300a00 */
[----:B------:R-:W-:Y:S10]  /*63900*/  @!UPT UIADD3 URZ, URZ, URZ, URZ ;  /* 0x0000003f3f3ff290 */ /* 0x000ff4000fffe03f */
[----:B------:R-:W-:Y:S01]  /*63910*/  STL.64 [R1+0x210], R12 ;  /* 0x0002100c01007387 */ /* 0x000fe20000100a00 */
[----:B------:R0:W-:Y:S03]  /*63920*/  STL.64 [R1+0x218], R14 ;  /* 0x0002180e01007387 */ /* 0x0001e60000100a00 */
[----:B0-----:R-:W2:Y:S01]  /*63930*/  LDL.LU.64 R14, [R1+0x7380] ;  /* 0x00738000010e7983 */ /* 0x001ea20000300a00 */
[----:B------:R-:W2:Y:S02]  /*63940*/  LDL.LU.64 R12, [R1+0x7378] ;  /* 0x00737800010c7983 */ /* 0x000ea40000300a00 */
[C---:B--2---:R-:W-:Y:S11]  /*63950*/  HMMA.16816.F32.BF16 R8, R24.reuse, R12, R8 ;  /* 0x0000000c1808723c */ /* 0x044ff60000041808 */
[----:B------:R-:W-:Y:S11]  /*63960*/  @!UPT UIADD3 URZ, URZ, URZ, URZ ;  /* 0x0000003f3f3ff290 */ /* 0x000ff6000fffe03f */
[----:B------:R-:W-:Y:S01]  /*63970*/  @!UPT UIADD3 URZ, URZ, URZ, URZ ;  /* 0x0000003f3f3ff290 */ /* 0x000fe2000fffe03f */
[----:B------:R-:W-:Y:S01]  /*63980*/  STL.64 [R1+0x200], R8 ;  /* 0x0002000801007387 */ /* 0x000fe20000100a00 */
[----:B------:R0:W-:Y:S03]  /*63990*/  STL.64 [R1+0x208], R10 ;  /* 0x0002080a01007387 */ /* 0x0001e60000100a00 */
[----:B0-----:R-:W2:Y:S01]  /*639a0*/  LDL.LU.64 R10, [R1+0x7370] ;  /* 0x00737000010a7983 */ /* 0x001ea20000300a00 */
[----:B------:R-:W3:Y:S02]  /*639b0*/  LDL.LU.64 R8, [R1+0x7368] ;  /* 0x0073680001087983 */ /* 0x000ee40000300a00 */
[----:B------:R-:W-:Y:S02]  /*639c0*/  STL.64 [R1+0x7288], R14 ;  /* 0x0072880e01007387 */ /* 0x000fe40000100a00 */
[----:B------:R0:W-:Y:S02]  /*639d0*/  STL.64 [R1+0x7280], R12 ;  /* 0x0072800c01007387 */ /* 0x0001e40000100a00 */
[----:B0-----:R-:W4:Y:S01]  /*639e0*/  LDL.LU.64 R12, [R1+0xab0] ;  /* 0x000ab000010c7983 */ /* 0x001f220000300a00 */
[----:B------:R-:W4:Y:S01]  /*639f0*/  LDL.LU.64 R14, [R1+0xab8] ;  /* 0x000ab800010e7983 */ /* 0x000f220000300a00 */
[C---:B---3--:R-:W-:Y:S11]  /*63a00*/  HMMA.16816.F32.BF16 R16, R24.reuse, R8, R16 ;  /* 0x000000081810723c */ /* 0x048ff60000041810 */
[----:B------:R-:W-:Y:S11]  /*63a10*/  @!UPT UIADD3 URZ, URZ, URZ, URZ ;  /* 0x0000003f3f3ff290 */ /* 0x000ff6000fffe03f */
[----:B------:R-:W-:Y:S01]  /*63a20*/  @!UPT UIADD3 URZ, URZ, URZ, URZ ;  /* 0x0000003f3f3ff290 */ /* 0x000fe2000fffe03f */
[----:B------:R-:W-:Y:S01]  /*63a30*/  STL.64 [R1+0x1f0], R16 ;  /* 0x0001f01001007387 */ /* 0x000fe20000100a00 */
[----:B------:R0:W-:Y:S03]  /*63a40*/  STL.64 [R1+0x1f8], R18 ;  /* 0x0001f81201007387 */ /* 0x0001e60000100a00 */
[----:B0-----:R-:W3:Y:S01]  /*63a50*/  LDL.LU.64 R18, [R1+0x7360] ;  /* 0x0073600001127983 */ /* 0x001ee20000300a00 */
[----:B--2---:R-:W-:Y:S02]  /*63a60*/  STL.64 [R1+0x7278], R10 ;  /* 0x0072780a01007387 */ /* 0x004fe40000100a00 */
[----:B------:R4:W-:Y:S02]  /*63a70*/  STL.64 [R1+0x7270], R8 ;  /* 0x0072700801007387 */ /* 0x0009e40000100a00 */
[----:B------:R-:W2:Y:S01]  /*63a80*/  LDL R16, [R1+0x90] ;  /* 0x0000900001107983 */ /* 0x000ea20000100800 */
[----:B----4-:R-:W-:Y:S01]  /*63a90*/  HMMA.16816.F32.BF16 R8, R24, R4, R12 ;  /* 0x000000041808723c */ /* 0x010fe2000004180c */
[----:B------:R-:W-:Y:S11]  /*63aa0*/  IMAD.MOV.U32 R17, RZ, RZ, R29 ;  /* 0x000000ffff117224 */ /* 0x000ff600078e001d */
[----:B------:R-:W-:Y:S11]  /*63ab0*/  @!UPT UIADD3 URZ, URZ, URZ, URZ ;  /* 0x0000003f3f3ff290 */ /* 0x000ff6000fffe03f */
[----:B------:R-:W-:Y:S01]  /*63ac0*/  STL.64 [R1+0x1e0], R8 ;  /* 0x0001e00801007387 */ /* 0x000fe20000100a00 */
[----:B------:R-:W-:Y:S02]  /*63ad0*/  STL.64 [R1+0x1e8], R10 ;  /* 0x0001e80a01007387 */ /* 0x000fe40000100a00 */
[----:B------:R-:W4:Y:S01]  /*63ae0*/  LDL.LU R29, [R1+0x735c] ;  /* 0x00735c00011d7983 */ /* 0x000f220000300800 */
[----:B--2---:R0:W-:Y:S04]  /*63af0*/  STL.64 [R1+0x72f8], R16 ;  /* 0x0072f81001007387 */ /* 0x0041e80000100a00 */
[----:B0-----:R-:W2:Y:S04]  /*63b00*/  LDL R16, [R1+0xa0] ;  /* 0x0000a00001107983 */ /* 0x001ea80000100800 */
[----:B------:R-:W2:Y:S04]  /*63b10*/  LDL R17, [R1+0xa4] ;  /* 0x0000a40001117983 */ /* 0x000ea80000100800 */
[----:B--2---:R0:W-:Y:S01]  /*63b20*/  STL.64 [R1+0x7310], R16 ;  /* 0x0073101001007387 */ /* 0x0041e20000100a00 */
[----:B------:R-:W2:Y:S03]  /*63b30*/  LDL.64 R12, [R1] ;  /* 0x00000000010c7983 */ /* 0x000ea60000100a00 */
[----:B--2---:R-:W-:Y:S01]  /*63b40*/  STL.64 [R1+0x7290], R12 ;  /* 0x0072900c01007387 */ /* 0x004fe20000100a00 */
[----:B0-----:R-:W2:Y:S02]  /*63b50*/  LDL R16, [R1+0xb0] ;  /* 0x0000b00001107983 */ /* 0x001ea40000100800 */
[----:B----4-:R-:W-:-:S02]  /*63b60*/  IMAD.MOV.U32 R17, RZ, RZ, R29 ;  /* 0x000000ffff117224 */ /* 0x010fc400078e001d */
[----:B------:R-:W4:Y:S04]  /*63b70*/  LDL.LU R29, [R1+0x7358] ;  /* 0x00735800011d7983 */ /* 0x000f280000300800 */
[----:B--2---:R0:W-:Y:S04]  /*63b80*/  STL.64 [R1+0x7328], R16 ;  /* 0x0073281001007387 */ /* 0x0041e80000100a00 */
[----:B0-----:R-:W2:Y:S04]  /*63b90*/  LDL R16, [R1+0xc0] ;  /* 0x0000c00001107983 */ /* 0x001ea80000100800 */
[----:B------:R-:W2:Y:S01]  /*63ba0*/  LDL R17, [R1+0xc4] ;  /* 0x0000c40001117983 */ /* 0x000ea20000100800 */
[----:B------:R-:W-:-:S02]  /*63bb0*/  IMAD.MOV.U32 R12, RZ, RZ, R21 ;  /* 0x000000ffff0c7224 */ /* 0x000fc400078e0015 */
[----:B------:R-:W-:Y:S02]  /*63bc0*/  IMAD.MOV.U32 R13, RZ, RZ, R20 ;  /* 0x000000ffff0d7224 */ /* 0x000fe400078e0014 */
[----:B------:R-:W0:Y:S04]  /*63bd0*/  LDSM.16.MT88.4 R20, [R23+0x20080] ;  /* 0x020080001714783b */ /* 0x000e280000004200 */
[----:B--2---:R-:W-:Y:S01]  /*63be0*/  STL.64 [R1+0x7340], R16 ;  /* 0x0073401001007387 */ /* 0x004fe20000100a00 */
[----:B------:R-:W-:Y:S02]  /*63bf0*/  STL.64 [R1+0x72a8], R12 ;  /* 0x0072a80c01007387 */ /* 0x000fe40000100a00 */
[----:B------:R1:W-:Y:S02]  /*63c00*/  STL.64 [R1+0x7268], R4 ;  /* 0x0072680401007387 */ /* 0x0003e40000100a00 */
[----:B-1----:R-:W2:Y:S01]  /*63c10*/  LDL.64 R4, [R1+0x50] ;  /* 0x0000500001047983 */ /* 0x002ea20000100a00 */
[----:B------:R-:W-:-:S02]  /*63c20*/  IMAD.MOV.U32 R12, RZ, RZ, R7 ;  /* 0x000000ffff0c7224 */ /* 0x000fc400078e0007 */
[----:B------:R-:W-:Y:S01]  /*63c30*/  IMAD.MOV.U32 R13, RZ, RZ, R6 ;  /* 0x000000ffff0d7224 */ /* 0x000fe200078e0006 */
[----:B--2---:R1:W-:Y:S01]  /*63c40*/  STL.64 [R1+0x72d8], R4 ;  /* 0x0072d80401007387 */ /* 0x0043e20000100a00 */
[----:B------:R-:W2:Y:S02]  /*63c50*/  LDL R16, [R1+0x30] ;  /* 0x0000300001107983 */ /* 0x000ea40000100800 */
[----:B-1----:R-:W-:Y:S02]  /*63c60*/  IMAD.MOV.U32 R4, RZ, RZ, R28 ;  /* 0x000000ffff047224 */ /* 0x002fe400078e001c */
[----:B---3--:R-:W-:-:S05]  /*63c70*/  IMAD.MOV.U32 R5, RZ, RZ, R19 ;  /* 0x000000ffff057224 */ /* 0x008fca00078e0013 */
[----:B------:R1:W-:Y:S04]  /*63c80*/  STL.64 [R1+0x72f0], R4 ;  /* 0x0072f00401007387 */ /* 0x0003e80000100a00 */
[----:B-1----:R-:W3:Y:S01]  /*63c90*/  LDL.LU.64 R4, [R1+0x6d0] ;  /* 0x0006d00001047983 */ /* 0x002ee20000300a00 */
[----:B------:R-:W2:Y:S03]  /*63ca0*/  LDL.LU.64 R6, [R1+0x6d8] ;  /* 0x0006d80001067983 */ /* 0x000ea60000300a00 */
[----:B--2---:R-:W-:Y:S01]  /*63cb0*/  STL.64 [R1+0x7308], R6 ;  /* 0x0073080601007387 */ /* 0x004fe20000100a00 */
[----:B---3--:R1:W-:Y:S03]  /*63cc0*/  STL.64 [R1+0x7300], R4 ;  /* 0x0073000401007387 */ /* 0x0083e60000100a00 */
[----:B-1----:R-:W2:Y:S01]  /*63cd0*/  LDL.LU.64 R4, [R1+0x6e0] ;  /* 0x0006e00001047983 */ /* 0x002ea20000300a00 */
[----:B------:R-:W3:Y:S03]  /*63ce0*/  LDL.LU.64 R6, [R1+0x6e8] ;  /* 0x0006e80001067983 */ /* 0x000ee60000300a00 */
[----:B---3--:R-:W-:Y:S01]  /*63cf0*/  STL.64 [R1+0x7320], R6 ;  /* 0x0073200601007387 */ /* 0x008fe20000100a00 */
[----:B--2---:R1:W-:Y:S03]  /*63d00*/  STL.64 [R1+0x7318], R4 ;  /* 0x0073180401007387 */ /* 0x0043e60000100a00 */
[----:B-1----:R-:W2:Y:S01]  /*63d10*/  LDL.LU.64 R4, [R1+0x6f0] ;  /* 0x0006f00001047983 */ /* 0x002ea20000300a00 */
[----:B------:R-:W3:Y:S03]  /*63d20*/  LDL.LU.64 R6, [R1+0x6f8] ;  /* 0x0006f80001067983 */ /* 0x000ee60000300a00 */
[----:B---3--:R-:W-:Y:S01]  /*63d30*/  STL.64 [R1+0x7338], R6 ;  /* 0x0073380601007387 */ /* 0x008fe20000100a00 */
[----:B--2---:R1:W-:Y:S03]  /*63d40*/  STL.64 [R1+0x7330], R4 ;  /* 0x0073300401007387 */ /* 0x0043e60000100a00 */
[----:B-1----:R-:W2:Y:S01]  /*63d50*/  LDL.LU.64 R4, [R1+0xac0] ;  /* 0x000ac00001047983 */ /* 0x002ea20000300a00 */
[----:B------:R-:W3:Y:S02]  /*63d60*/  LDL.LU.64 R6, [R1+0xac8] ;  /* 0x000ac80001067983 */ /* 0x000ee40000300a00 */
[----:B----4-:R-:W-:Y:S01]  /*63d70*/  IMAD.MOV.U32 R17, RZ, RZ, R29 ;  /* 0x000000ffff117224 */ /* 0x010fe200078e001d */
[----:B---3--:R-:W-:Y:S01]  /*63d80*/  STL.64 [R1+0x7350], R6 ;  /* 0x0073500601007387 */ /* 0x008fe20000100a00 */
[----:B--2---:R1:W-:Y:S03]  /*63d90*/  STL.64 [R1+0x7348], R4 ;  /* 0x0073480401007387 */ /* 0x0043e60000100a00 */
[----:B-1----:R-:W2:Y:S01]  /*63da0*/  LDL.LU.64 R4, [R1+0xad0] ;  /* 0x000ad00001047983 */ /* 0x002ea20000300a00 */
[----:B------:R-:W2:Y:S02]  /*63db0*/  LDL.LU.64 R6, [R1+0xad8] ;  /* 0x000ad80001067983 */ /* 0x000ea40000300a00 */
[----:B------:R-:W3:Y:S02]  /*63dc0*/  LDL.LU.64 R8, [R1+0x500] ;  /* 0x0005000001087983 */ /* 0x000ee40000300a00 */
[----:B------:R-:W3:Y:S01]  /*63dd0*/  LDL.LU.64 R10, [R1+0x508] ;  /* 0x00050800010a7983 */ /* 0x000ee20000300a00 */
[----:B------:R1:W-:Y:S02]  /*63de0*/  STL.64 [R1+0x72d0], R12 ;  /* 0x0072d00c01007387 */ /* 0x0003e40000100a00 */
[----:B-1----:R-:W-:-:S02]  /*63df0*/  IMAD.MOV.U32 R12, RZ, RZ, R18 ;  /* 0x000000ffff0c7224 */ /* 0x002fc400078e0012 */
[----:B0-----:R-:W-:Y:S01]  /*63e00*/  STL.64 [R1+0x7200], R22 ;  /* 0x0072001601007387 */ /* 0x001fe20000100a00 */
[----:B------:R0:W-:Y:S02]  /*63e10*/  STL.64 [R1+0x71f8], R20 ;  /* 0x0071f81401007387 */ /* 0x0001e40000100a00 */
[----:B0-----:R-:W-:Y:S02]  /*63e20*/  IMAD.MOV.U32 R20, RZ, RZ, R2 ;  /* 0x000000ffff147224 */ /* 0x001fe400078e0002 */
[----:B------:R-:W-:-:S05]  /*63e30*/  IMAD.MOV.U32 R21, RZ, RZ, R0 ;  /* 0x000000ffff157224 */ /* 0x000fca00078e0000 */
[----:B------:R0:W-:Y:S04]  /*63e40*/  STL.64 [R1+0x72e0], R20 ;  /* 0x0072e01401007387 */ /* 0x0001e80000100a00 */
[----:B0-----:R-:W4:Y:S01]  /*63e50*/  LDL.LU.64 R20, [R1+0x6c0] ;  /* 0x0006c00001147983 */ /* 0x001f220000300a00 */
[----:B------:R-:W4:Y:S01]  /*63e60*/  LDL.LU.64 R22, [R1+0x6c8] ;  /* 0x0006c80001167983 */ /* 0x000f220000300a00 */
        /* <DEDUP_REMOVED lines=8> */
[----:B------:R-:W3:Y:S01]  /*63ef0*/  LDL R3, [R1+0x22b8] ;  /* 0x0022b80001037983 */ /* 0x000ee20000100800 */
[C---:B--2---:R-:W-:Y:S01]  /*63f00*/  HMMA.16816.F32.BF16 R16, R24.reuse, R16, R4 ;  /* 0x000000101810723c */ /* 0x044fe20000041804 */
[----:B------:R-:W2:Y:S01]  /*63f10*/  LDL.LU.64 R6, [R1+0x7338] ;  /* 0x0073380001067983 */ /* 0x000ea20000300a00 */
[----:B------:R-:W2:Y:S11]  /*63f20*/  LDL.LU.64 R4, [R1+0x7330] ;  /* 0x0073300001047983 */ /* 0x000eb60000300a00 */
[----:B------:R-:W-:Y:S10]  /*63f30*/  @!UPT UIADD3 URZ, URZ, URZ, URZ ;  /* 0x0000003f3f3ff290 */ /* 0x000ff4000fffe03f */
        /* <DEDUP_REMOVED lines=18> */
[----:B------:R-:W2:Y:S11]  /*64060*/  LDL.LU.64 R4, [R1+0x72f0] ;  /* 0x0072f00001047983 */ /* 0x000eb60000300a00 */
[----:B------:R-:W-:Y:S10]  /*64070*/  @!UPT UIADD3 URZ, URZ, URZ, URZ ;  /* 0x0000003f3f3ff290 */ /* 0x000ff4000fffe03f */
[----:B------:R0:W-:Y:S01]  /*64080*/  STL.64 [R1+0x190], R16 ;  /* 0x0001901001007387 */ /* 0x0001e20000100a00 */
[----:B------:R-:W-:Y:S03]  /*64090*/  STL.64 [R1+0x198], R18 ;  /* 0x0001981201007387 */ /* 0x000fe60000100a00 */
[----:B0-----:R-:W3:Y:S01]  /*640a0*/  LDL.LU.64 R16, [R1+0x72e8] ;  /* 0x0072e80001107983 */ /* 0x001ee20000300a00 */
[C---:B----4-:R-:W-:Y:S01]  /*640b0*/  HMMA.16816.F32.BF16 R12, R24.reuse, R12, R20 ;  /* 0x0000000c180c723c */ /* 0x050fe20000041814 */
[----:B------:R-:W2:Y:S02]  /*640c0*/  LDL.LU.64 R20, [R1+0x340] ;  /* 0x0003400001147983 */ /* 0x000ea40000300a00 */
[----:B------:R-:W2:Y:S11]  /*640d0*/  LDL.LU.64 R22, [R1+0x348] ;  /* 0x0003480001167983 */ /* 0x000eb60000300a00 */
[----:B------:R-:W-:Y:S09]  /*640e0*/  @!UPT UIADD3 URZ, URZ, URZ, URZ ;  /* 0x0000003f3f3ff290 */ /* 0x000ff2000fffe03f */
[----:B------:R0:W-:Y:S01]  /*640f0*/  STL.64 [R1+0x180], R12 ;  /* 0x0001800c01007387 */ /* 0x0001e20000100a00 */
[----:B------:R1:W-:Y:S03]  /*64100*/  STL.64 [R1+0x188], R14 ;  /* 0x0001880e01007387 */ /* 0x0003e60000100a00 */
[----:B0-----:R-:W4:Y:S01]  /*64110*/  LDL.LU.64 R12, [R1+0x330] ;  /* 0x00033000010c7983 */ /* 0x001f220000300a00 */
[----:B-1----:R-:W4:Y:S01]  /*64120*/  LDL.LU.64 R14, [R1+0x338] ;  /* 0x00033800010e7983 */ /* 0x002f220000300a00 */
[C---:B---3--:R-:W-:Y:S01]  /*64130*/  HMMA.16816.F32.BF16 R8, R24.reuse, R16, R8 ;  /* 0x000000101808723c */ /* 0x048fe20000041808 */
[----:B------:R-:W-:Y:S02]  /*64140*/  IMAD.MOV.U32 R29, RZ, RZ, R16 ;  /* 0x000000ffff1d7224 */ /* 0x000fe400078e0010 */
[----:B------:R-:W-:Y:S11]  /*64150*/  IMAD.MOV.U32 R28, RZ, RZ, R17 ;  /* 0x000000ffff1c7224 */ /* 0x000ff600078e0011 */
[----:B------:R-:W-:Y:S09]  /*64160*/  @!UPT UIADD3 URZ, URZ, URZ, URZ ;  /* 0x0000003f3f3ff290 */ /* 0x000ff2000fffe03f */
[----:B------:R0:W-:Y:S01]  /*64170*/  STL.64 [R1+0x170], R8 ;  /* 0x0001700801007387 */ /* 0x0001e20000100a00 */
[----:B------:R1:W-:Y:S02]  /*64180*/  STL.64 [R1+0x178], R10 ;  /* 0x0001780a01007387 */ /* 0x0003e40000100a00 */
[----:B------:R-:W3:Y:S02]  /*64190*/  LDL.LU.64 R16, [R1+0x2c0] ;  /* 0x0002c00001107983 */ /* 0x000ee40000300a00 */
[----:B------:R-:W3:Y:S01]  /*641a0*/  LDL.LU.64 R18, [R1+0x2c8] ;  /* 0x0002c80001127983 */ /* 0x000ee20000300a00 */
[----:B0-----:R-:W3:Y:S01]  /*641b0*/  LDL.LU.64 R8, [R1+0xd80] ;  /* 0x000d800001087983 */ /* 0x001ee20000300a00 */
[----:B-1----:R-:W3:Y:S01]  /*641c0*/  LDL.LU.64 R10, [R1+0xd88] ;  /* 0x000d8800010a7983 */ /* 0x002ee20000300a00 */
[C---:B--2---:R-:W-:Y:S02]  /*641d0*/  HMMA.16816.F32.BF16 R4, R24.reuse, R4, R20 ;  /* 0x000000041804723c */ /* 0x044fe40000041814 */
[----:B---3--:R-:W-:Y:S01]  /*641e0*/  STL.64 [R1+0x72a0], R10 ;  /* 0x0072a00a01007387 */ /* 0x008fe20000100a00 */
[----:B------:R0:W-:Y:S03]  /*641f0*/  STL.64 [R1+0x7298], R8 ;  /* 0x0072980801007387 */ /* 0x0001e60000100a00 */
[----:B0-----:R-:W2:Y:S01]  /*64200*/  LDL.LU.64 R8, [R1+0xda0] ;  /* 0x000da00001087983 */ /* 0x001ea20000300a00 */
[----:B------:R-:W3:Y:S03]  /*64210*/  LDL.LU.64 R10, [R1+0xda8] ;  /* 0x000da800010a7983 */ /* 0x000ee60000300a00 */
[----:B---3--:R-:W-:Y:S01]  /*64220*/  STL.64 [R1+0x72b8], R10 ;  /* 0x0072b80a01007387 */ /* 0x008fe20000100a00 */
[----:B--2---:R0:W-:Y:S03]  /*64230*/  STL.64 [R1+0x72b0], R8 ;  /* 0x0072b00801007387 */ /* 0x0041e60000100a00 */
[----:B0-----:R-:W2:Y:S01]  /*64240*/  LDL.LU.64 R8, [R1+0xdb0] ;  /* 0x000db00001087983 */ /* 0x001ea20000300a00 */
[----:B------:R-:W2:Y:S02]  /*64250*/  LDL.LU.64 R10, [R1+0xdb8] ;  /* 0x000db800010a7983 */ /* 0x000ea40000300a00 */
[----:B------:R-:W3:Y:S06]  /*64260*/  LDL.LU.64 R20, [R1+0x72e0] ;  /* 0x0072e00001147983 */ /* 0x000eec0000300a00 */
[----:B------:R0:W-:Y:S01]  /*64270*/  STL.64 [R1+0x160], R4 ;  /* 0x0001600401007387 */ /* 0x0001e20000100a00 */
[----:B------:R-:W-:Y:S04]  /*64280*/  STL.64 [R1+0x168], R6 ;  /* 0x0001680601007387 */ /* 0x000fe80000100a00 */
[----:B0-----:R-:W4:Y:S02]  /*64290*/  LDL.LU.64 R4, [R1+0x72d8] ;  /* 0x0072d80001047983 */ /* 0x001f240000300a00 */
[----:B----4-:R-:W-:Y:S01]  /*642a0*/  HMMA.16816.F32.BF16 R12, R24, R4, R12 ;  /* 0x00000004180c723c */ /* 0x010fe2000004180c */
[----:B------:R-:W-:-:S02]  /*642b0*/  IMAD.MOV.U32 R2, RZ, RZ, R4 ;  /* 0x000000ffff027224 */ /* 0x000fc400078e0004 */
[----:B------:R-:W-:-:S05]  /*642c0*/  IMAD.MOV.U32 R0, RZ, RZ, R5 ;  /* 0x000000ffff007224 */ /* 0x000fca00078e0005 */
[----:B---3--:R-:W-:Y:S11]  /*642d0*/  HMMA.16816.F32.BF16 R24, R24, R20, R16 ;  /* 0x000000141818723c */ /* 0x008ff60000041810 */
[----:B------:R-:W-:Y:S04]  /*642e0*/  @!UPT UIADD3 URZ, URZ, URZ, URZ ;  /* 0x0000003f3f3ff290 */ /* 0x000fe8000fffe03f */
[----:B------:R0:W-:Y:S01]  /*642f0*/  STL.64 [R1+0x5f0], R12 ;  /* 0x0005f00c01007387 */ /* 0x0001e20000100a00 */
[----:B------:R-:W-:Y:S03]  /*64300*/  STL.64 [R1+0x5f8], R14 ;  /* 0x0005f80e01007387 */ /* 0x000fe60000100a00 */
[----:B0-----:R-:W2:Y:S01]  /*64310*/  LDL.LU.64 R12, [R1+0x72d0] ;  /* 0x0072d000010c7983 */ /* 0x001ea20000300a00 */
[----:B------:R-:W3:Y:S02]  /*64320*/  LDL.LU.64 R4, [R1+0xba0] ;  /* 0x000ba00001047983 */ /* 0x000ee40000300a00 */
[----:B------:R-:W3:Y:S02]  /*64330*/  LDL.LU.64 R6, [R1+0xba8] ;  /* 0x000ba80001067983 */ /* 0x000ee40000300a00 */
[----:B------:R-:W2:Y:S01]  /*64340*/  LDL.LU.64 R18, [R1+0x72c8] ;  /* 0x0072c80001127983 */ /* 0x000ea20000300a00 */
[----:B------:R-:W2:Y:S01]  /*64350*/  LDL.LU.64 R16, [R1+0x72c0] ;  /* 0x0072c00001107983 */ /* 0x000ea20000300a00 */
[----:B------:R0:W-:Y:S02]  /*64360*/  STL.64 [R1+0x150], R24 ;  /* 0x0001501801007387 */ /* 0x0001e40000100a00 */
[----:B------:R1:W-:Y:S01]  /*64370*/  STL.64 [R1+0x158], R26 ;  /* 0x0001581a01007387 */ /* 0x0003e20000100a00 */
[----:B0-----:R-:W4:Y:S01]  /*64380*/  LDL.LU.64 R24, [R1+0xb70] ;  /* 0x000b700001187983 */ /* 0x001f220000300a00 */
[----:B-1----:R-:W4:Y:S02]  /*64390*/  LDL.LU.64 R26, [R1+0xb78] ;  /* 0x000b7800011a7983 */ /* 0x002f240000300a00 */
[----:B------:R0:W-:Y:S02]  /*643a0*/  STL.64 [R1+0x7210], R20 ;  /* 0x0072101401007387 */ /* 0x0001e40000100a00 */
        /* <DEDUP_REMOVED lines=19> */
[----:B------:R-:W-:Y:S01]  /*644e0*/  STL.64 [R1+0x3f0], R20 ;  /* 0x0003f01401007387 */ /* 0x000fe20000100a00 */
[----:B------:R0:W-:Y:S02]  /*644f0*/  STL.64 [R1+0x3f8], R22 ;  /* 0x0003f81601007387 */ /* 0x0001e40000100a00 */
[----:B-1----:R-:W3:Y:S02]  /*64500*/  LDL.LU.64 R14, [R1+0x7288] ;  /* 0x00728800010e7983 */ /* 0x002ee40000300a00 */
[----:B0-----:R-:W-:Y:S02]  /*64510*/  IMAD.MOV.U32 R23, RZ, RZ, R12 ;  /* 0x000000ffff177224 */ /* 0x001fe400078e000c */
[----:B------:R-:W-:Y:S02]  /*64520*/  IMAD.MOV.U32 R22, RZ, RZ, R13 ;  /* 0x000000ffff167224 */ /* 0x000fe400078e000d */
[----:B------:R-:W2:Y:S02]  /*64530*/  LDL.LU.64 R12, [R1+0x7280] ;  /* 0x00728000010c7983 */ /* 0x000ea40000300a00 */
[C---:B--2---:R-:W-:Y:S11]  /*64540*/  HMMA.16816.F32.BF16 R8, R16.reuse, R12, R8 ;  /* 0x0000000c1008723c */ /* 0x044ff60000041808 */
[----:B------:R-:W-:Y:S11]  /*64550*/  @!UPT UIADD3 URZ, URZ, URZ, URZ ;  /* 0x0000003f3f3ff290 */ /* 0x000ff6000fffe03f */
[----:B------:R-:W-:Y:S01]  /*64560*/  @!UPT UIADD3 URZ, URZ, URZ, URZ ;  /* 0x0000003f3f3ff290 */ /* 0x000fe2000fffe03f */
[----:B------:R-:W-:Y:S01]  /*64570*/  STL.64 [R1+0x3e0], R8 ;  /* 0x0003e00801007387 */ /* 0x000fe20000100a00 */
[----:B------:R0:W-:Y:S03]  /*64580*/  STL.64 [R1+0x3e8], R10 ;  /* 0x0003e80a01007387 */ /* 0x0001e60000100a00 */
[----:B0-----:R-:W2:Y:S01]  /*64590*/  LDL.LU.64 R10, [R1+0x7278] ;  /* 0x00727800010a7983 */ /* 0x001ea20000300a00 */
[----:B------:R-:W2:Y:S02]  /*645a0*/  LDL.LU.64 R8, [R1+0x7270] ;  /* 0x0072700001087983 */ /* 0x000ea40000300a00 */
[----:B------:R-:W4:Y:S02]  /*645b0*/  LDL.64 R20, [R1+0xc0] ;  /* 0x0000c00001147983 */ /* 0x000f240000100a00 */
[----:B---3--:R-:W-:Y:S01]  /*645c0*/  STL.64 [R1+0x71c0], R14 ;  /* 0x0071c00e01007387 */ /* 0x008fe20000100a00 */
[----:B------:R0:W-:Y:S04]  /*645d0*/  STL.64 [R1+0x71b8], R12 ;  /* 0x0071b80c01007387 */ /* 0x0001e80000100a00 */
[----:B0-----:R-:W3:Y:S01]  /*645e0*/  LDL.64 R12, [R1+0x30] ;  /* 0x00003000010c7983 */ /* 0x001ee20000100a00 */
[C---:B--2---:R-:W-:Y:S11]  /*645f0*/  HMMA.16816.F32.BF16 R4, R16.reuse, R8, R4 ;  /* 0x000000081004723c */ /* 0x044ff60000041804 */
[----:B------:R-:W-:Y:S11]  /*64600*/  @!UPT UIADD3 URZ, URZ, URZ, URZ ;  /* 0x0000003f3f3ff290 */ /* 0x000ff6000fffe03f */
[----:B------:R-:W-:Y:S01]  /*64610*/  @!UPT UIADD3 URZ, URZ, URZ, URZ ;  /* 0x0000003f3f3ff290 */ /* 0x000fe2000fffe03f */
[----:B------:R0:W-:Y:S01]  /*64620*/  STL.64 [R1+0x3d0], R4 ;  /* 0x0003d00401007387 */ /* 0x0001e20000100a00 */
[----:B------:R-:W-:Y:S03]  /*64630*/  STL.64 [R1+0x3d8], R6 ;  /* 0x0003d80601007387 */ /* 0x000fe60000100a00 */
[----:B0-----:R-:W4:Y:S01]  /*64640*/  LDL.LU.64 R4, [R1+0x7268] ;  /* 0x0072680001047983 */ /* 0x001f220000300a00 */
[----:B------:R-:W-:Y:S02]  /*64650*/  STL.64 [R1+0x71b0], R10 ;  /* 0x0071b00a01007387 */ /* 0x000fe40000100a00 */
[----:B------:R4:W-:Y:S02]  /*64660*/  STL.64 [R1+0x71a8], R8 ;  /* 0x0071a80801007387 */ /* 0x0009e40000100a00 */
[C---:B----4-:R-:W-:Y:S01]  /*64670*/  HMMA.16816.F32.BF16 R8, R16.reuse, R4, R24 ;  /* 0x000000041008723c */ /* 0x050fe20000041818 */
[----:B------:R-:W0:Y:S04]  /*64680*/  LDSM.16.MT88.4 R24, [R3+0x20000] ;  /* 0x020000000318783b */ /* 0x000e280000004200 */
[----:B------:R-:W-:Y:S01]  /*64690*/  STL [R1+0x71a0], R4 ;  /* 0x0071a00401007387 */ /* 0x000fe20000100800 */
[----:B------:R1:W-:Y:S11]  /*646a0*/  STL [R1+0x719c], R5 ;  /* 0x00719c0501007387 */ /* 0x0003f60000100800 */
[----:B------:R-:W-:Y:S06]  /*646b0*/  @!UPT UIADD3 URZ, URZ, URZ, URZ ;  /* 0x0000003f3f3ff290 */ /* 0x000fec000fffe03f */
[----:B------:R2:W-:Y:S01]  /*646c0*/  STL.64 [R1+0x3c0], R8 ;  /* 0x0003c00801007387 */ /* 0x0005e20000100a00 */
[----:B------:R-:W-:Y:S02]  /*646d0*/  STL.64 [R1+0x3c8], R10 ;  /* 0x0003c80a01007387 */ /* 0x000fe40000100a00 */
[----:B-1----:R-:W3:Y:S02]  /*646e0*/  LDL.LU.64 R4, [R1+0xb90] ;  /* 0x000b900001047983 */ /* 0x002ee40000300a00 */
[----:B------:R-:W3:Y:S01]  /*646f0*/  LDL.LU.64 R6, [R1+0xb98] ;  /* 0x000b980001067983 */ /* 0x000ee20000300a00 */
[----:B------:R-:W-:Y:S04]  /*64700*/  STL [R1+0x7188], R3 ;  /* 0x0071880301007387 */ /* 0x000fe80000100800 */
[----:B0-----:R-:W-:Y:S01]  /*64710*/  STL.64 [R1+0x70e8], R26 ;  /* 0x0070e81a01007387 */ /* 0x001fe20000100a00 */
[----:B------:R-:W-:Y:S02]  /*64720*/  STL.64 [R1+0x70e0], R24 ;  /* 0x0070e01801007387 */ /* 0x000fe40000100a00 */
[----:B--2---:R-:W2:Y:S02]  /*64730*/  LDL.64 R8, [R1+0x80] ;  /* 0x0000800001087983 */ /* 0x004ea40000100a00 */
[----:B--2---:R0:W-:Y:S04]  /*64740*/  STL.64 [R1+0x7238], R8 ;  /* 0x0072380801007387 */ /* 0x0041e80000100a00 */
[----:B0-----:R-:W2:Y:S01]  /*64750*/  LDL.64 R8, [R1+0xa0] ;  /* 0x0000a00001087983 */ /* 0x001ea20000100a00 */
[----:B---3--:R-:W-:Y:S03]  /*64760*/  HMMA.16816.F32.BF16 R4, R16, R12, R4 ;  /* 0x0000000c1004723c */ /* 0x008fe60000041804 */
[----:B--2---:R0:W-:Y:S04]  /*64770*/  STL.64 [R1+0x7250], R8 ;  /* 0x0072500801007387 */ /* 0x0041e80000100a00 */
[----:B0-----:R-:W2:Y:S11]  /*64780*/  LDL.64 R8, [R1+0xb0] ;  /* 0x0000b00001087983 */ /* 0x001eb60000100a00 */
[----:B------:R-:W-:Y:S05]  /*64790*/  @!UPT UIADD3 URZ, URZ, URZ, URZ ;  /* 0x0000003f3f3ff290 */ /* 0x000fea000fffe03f */
[----:B------:R-:W-:Y:S02]  /*647a0*/  STL.64 [R1+0x3b0], R4 ;  /* 0x0003b00401007387 */ /* 0x000fe40000100a00 */
[----:B------:R0:W-:Y:S02]  /*647b0*/  STL.64 [R1+0x3b8], R6 ;  /* 0x0003b80601007387 */ /* 0x0001e40000100a00 */
[----:B0-----:R-:W-:Y:S02]  /*647c0*/  IMAD.MOV.U32 R7, RZ, RZ, R12 ;  /* 0x000000ffff077224 */ /* 0x001fe400078e000c */
[----:B------:R-:W-:Y:S02]  /*647d0*/  IMAD.MOV.U32 R6, RZ, RZ, R13 ;  /* 0x000000ffff067224 */ /* 0x000fe400078e000d */
[----:B------:R-:W-:Y:S02]  /*647e0*/  IMAD.MOV.U32 R12, RZ, RZ, R23 ;  /* 0x000000ffff0c7224 */ /* 0x000fe400078e0017 */
[----:B------:R-:W-:-:S05]  /*647f0*/  IMAD.MOV.U32 R13, RZ, RZ, R22 ;  /* 0x000000ffff0d7224 */ /* 0x000fca00078e0016 */
[----:B------:R0:W-:Y:S04]  /*64800*/  STL.64 [R1+0x71d8], R12 ;  /* 0x0071d80c01007387 */ /* 0x0001e80000100a00 */
[----:B0-----:R-:W3:Y:S04]  /*64810*/  LDL.64 R12, [R1+0x10] ;  /* 0x00001000010c7983 */ /* 0x001ee80000100a00 */
[----:B---3--:R0:W-:Y:S04]  /*64820*/  STL.64 [R1+0x71e0], R12 ;  /* 0x0071e00c01007387 */ /* 0x0081e80000100a00 */
[----:B0-----:R-:W3:Y:S04]  /*64830*/  LDL.64 R12, [R1+0x20] ;  /* 0x00002000010c7983 */ /* 0x001ee80000100a00 */
[----:B---3--:R0:W-:Y:S04]  /*64840*/  STL.64 [R1+0x7208], R12 ;  /* 0x0072080c01007387 */ /* 0x0081e80000100a00 */
[----:B0-----:R-:W3:Y:S01]  /*64850*/  LDL.LU.64 R12, [R1+0xb80] ;  /* 0x000b8000010c7983 */ /* 0x001ee20000300a00 */
[----:B------:R-:W3:Y:S02]  /*64860*/  LDL.LU.64 R14, [R1+0xb88] ;  /* 0x000b8800010e7983 */ /* 0x000ee40000300a00 */
[----:B------:R-:W-:Y:S02]  /*64870*/  STL [R1+0x7190], R6 ;  /* 0x0071900601007387 */ /* 0x000fe40000100800 */
[----:B------:R3:W-:Y:S02]  /*64880*/  STL [R1+0x718c], R7 ;  /* 0x00718c0701007387 */ /* 0x0007e40000100800 */
[----:B---3--:R-:W-:Y:S11]  /*64890*/  HMMA.16816.F32.BF16 R4, R16, R20, R12 ;  /* 0x000000141004723c */ /* 0x008ff6000004180c */
[----:B------:R-:W-:Y:S11]  /*648a0*/  @!UPT UIADD3 URZ, URZ, URZ, URZ ;  /* 0x0000003f3f3ff290 */ /* 0x000ff6000fffe03f */
[----:B------:R-:W-:Y:S01]  /*648b0*/  @!UPT UIADD3 URZ, URZ, URZ, URZ ;  /* 0x0000003f3f3ff290 */ /* 0x000fe2000fffe03f */
[----:B------:R0:W-:Y:S01]  /*648c0*/  STL.64 [R1+0x700], R4 ;  /* 0x0007000401007387 */ /* 0x0001e20000100a00 */
[----:B------:R1:W-:Y:S03]  /*648d0*/  STL.64 [R1+0x708], R6 ;  /* 0x0007080601007387 */ /* 0x0003e60000100a00 */
[----:B0-----:R-:W3:Y:S01]  /*648e0*/  LDL.LU.64 R4, [R1+0x9c0] ;  /* 0x0009c00001047983 */ /* 0x001ee20000300a00 */
[----:B-1----:R-:W4:Y:S03]  /*648f0*/  LDL.LU.64 R6, [R1+0x9c8] ;  /* 0x0009c80001067983 */ /* 0x002f260000300a00 */
[----:B----4-:R-:W-:Y:S01]  /*64900*/  STL.64 [R1+0x7248], R6 ;  /* 0x0072480601007387 */ /* 0x010fe20000100a00 */
[----:B---3--:R0:W-:Y:S03]  /*64910*/  STL.64 [R1+0x7240], R4 ;  /* 0x0072400401007387 */ /* 0x0081e60000100a00 */
[----:B0-----:R-:W3:Y:S01]  /*64920*/  LDL.LU.64 R4, [R1+0x9d0] ;  /* 0x0009d00001047983 */ /* 0x001ee20000300a00 */
[----:B------:R-:W4:Y:S02]  /*64930*/  LDL.LU.64 R6, [R1+0x9d8] ;  /* 0x0009d80001067983 */ /* 0x000f240000300a00 */
[----:B------:R-:W-:-:S02]  /*64940*/  IMAD.MOV.U32 R27, RZ, RZ, R20 ;  /* 0x000000ffff1b7224 */ /* 0x000fc400078e0014 */
[----:B------:R-:W-:Y:S02]  /*64950*/  IMAD.MOV.U32 R26, RZ, RZ, R21 ;  /* 0x000000ffff1a7224 */ /* 0x000fe400078e0015 */
[----:B------:R-:W-:Y:S02]  /*64960*/  IMAD.MOV.U32 R20, RZ, RZ, R2 ;  /* 0x000000ffff147224 */ /* 0x000fe400078e0002 */
[----:B------:R-:W-:Y:S01]  /*64970*/  IMAD.MOV.U32 R21, RZ, RZ, R0 ;  /* 0x000000ffff157224 */ /* 0x000fe200078e0000 */
[----:B----4-:R-:W-:Y:S01]  /*64980*/  STL.64 [R1+0x7260], R6 ;  /* 0x0072600601007387 */ /* 0x010fe20000100a00 */
[----:B---3--:R0:W-:Y:S03]  /*64990*/  STL.64 [R1+0x7258], R4 ;  /* 0x0072580401007387 */ /* 0x0081e60000100a00 */
[----:B0-----:R-:W3:Y:S01]  /*649a0*/  LDL.LU.64 R4, [R1+0x9f0] ;  /* 0x0009f00001047983 */ /* 0x001ee20000300a00 */
[----:B------:R-:W3:Y:S02]  /*649b0*/  LDL.LU.64 R6, [R1+0x9f8] ;  /* 0x0009f80001067983 */ /* 0x000ee40000300a00 */
[----:B------:R-:W4:Y:S02]  /*649c0*/  LDL.LU.64 R12, [R1+0x6b0] ;  /* 0x0006b000010c7983 */ /* 0x000f240000300a00 */
[----:B------:R-:W4:Y:S01]  /*649d0*/  LDL.LU.64 R14, [R1+0x6b8] ;  /* 0x0006b800010e7983 */ /* 0x000f220000300a00 */
[----:B------:R0:W-:Y:S04]  /*649e0*/  STL.64 [R1+0x7228], R20 ;  /* 0x0072281401007387 */ /* 0x0001e80000100a00 */
[----:B0-----:R-:W4:Y:S01]  /*649f0*/  LDL.64 R20, [R1+0x60] ;  /* 0x0000600001147983 */ /* 0x001f220000100a00 */
[----:B------:R-:W-:-:S02]  /*64a00*/  IMAD.MOV.U32 R24, RZ, RZ, R29 ;  /* 0x000000ffff187224 */ /* 0x000fc400078e001d */
[----:B------:R-:W-:Y:S02]  /*64a10*/  IMAD.MOV.U32 R25, RZ, RZ, R28 ;  /* 0x000000ffff197224 */ /* 0x000fe400078e001c */
[----:B--2---:R-:W-:Y:S02]  /*64a20*/  IMAD.MOV.U32 R29, RZ, RZ, R8 ;  /* 0x000000ffff1d7224 */ /* 0x004fe400078e0008 */
[----:B------:R-:W-:Y:S01]  /*64a30*/  IMAD.MOV.U32 R28, RZ, RZ, R9 ;  /* 0x000000ffff1c7224 */ /* 0x000fe200078e0009 */
[C---:B---3--:R-:W-:Y:S01]  /*64a40*/  HMMA.16816.F32.BF16 R4, R16.reuse, R8, R4 ;  /* 0x000000081004723c */ /* 0x048fe20000041804 */
[----:B----4-:R0:W-:Y:S04]  /*64a50*/  STL.64 [R1+0x7230], R20 ;  /* 0x0072301401007387 */ /* 0x0101e80000100a00 */
[----:B0-----:R-:W2:Y:S01]  /*64a60*/  LDL.64 R20, [R1+0x90] ;  /* 0x0000900001147983 */ /* 0x001ea20000100a00 */
[----:B------:R-:W-:Y:S02]  /*64a70*/  STL [R1+0x7198], R26 ;  /* 0x0071981a01007387 */ /* 0x000fe40000100800 */
[----:B------:R-:W-:Y:S11]  /*64a80*/  STL [R1+0x7194], R27 ;  /* 0x0071941b01007387 */ /* 0x000ff60000100800 */
[----:B------:R-:W-:Y:S04]  /*64a90*/  @!UPT UIADD3 URZ, URZ, URZ, URZ ;  /* 0x0000003f3f3ff290 */ /* 0x000fe8000fffe03f */
[----:B------:R-:W-:Y:S01]  /*64aa0*/  STL.64 [R1+0x6f0], R4 ;  /* 0x0006f00401007387 */ /* 0x000fe20000100a00 */
[----:B------:R0:W-:Y:S04]  /*64ab0*/  STL.64 [R1+0x6f8], R6 ;  /* 0x0006f80601007387 */ /* 0x0001e80000100a00 */
[----:B0-----:R-:W3:Y:S01]  /*64ac0*/  LDL.LU.64 R6, [R1+0x7260] ;  /* 0x0072600001067983 */ /* 0x001ee20000300a00 */
[----:B------:R-:W3:Y:S02]  /*64ad0*/  LDL.LU.64 R4, [R1+0x7258] ;  /* 0x0072580001047983 */ /* 0x000ee40000300a00 */
[----:B------:R-:W3:Y:S02]  /*64ae0*/  LDL.LU.64 R8, [R1+0x7250] ;  /* 0x0072500001087983 */ /* 0x000ee40000300a00 */
[C---:B---3--:R-:W-:Y:S01]  /*64af0*/  HMMA.16816.F32.BF16 R4, R16.reuse, R8, R4 ;  /* 0x000000081004723c */ /* 0x048fe20000041804 */
[----:B------:R-:W-:Y:S11]  /*64b00*/  IMAD.MOV.U32 R3, RZ, RZ, R8 ;  /* 0x000000ffff037224 */ /* 0x000ff600078e0008 */
[----:B------:R-:W-:Y:S11]  /*64b10*/  @!UPT UIADD3 URZ, URZ, URZ, URZ ;  /* 0x0000003f3f3ff290 */ /* 0x000ff6000fffe03f */
[----:B------:R-:W-:Y:S01]  /*64b20*/  STL.64 [R1+0x6e0], R4 ;  /* 0x0006e00401007387 */ /* 0x000fe20000100a00 */
[----:B------:R0:W-:Y:S03]  /*64b30*/  STL.64 [R1+0x6e8], R6 ;  /* 0x0006e80601007387 */ /* 0x0001e60000100a00 */
[----:B0-----:R-:W2:Y:S01]  /*64b40*/  LDL.LU.64 R6, [R1+0x7248] ;  /* 0x0072480001067983 */ /* 0x001ea20000300a00 */
[----:B------:R-:W2:Y:S02]  /*64b50*/  LDL.LU.64 R4, [R1+0x7240] ;  /* 0x0072400001047983 */ /* 0x000ea40000300a00 */
[----:B------:R-:W3:Y:S01]  /*64b60*/  LDL.LU.64 R8, [R1+0x7238] ;  /* 0x0072380001087983 */ /* 0x000ee20000300a00 */
[C---:B--2---:R-:W-:Y:S08]  /*64b70*/  HMMA.16816.F32.BF16 R4, R16.reuse, R20, R4 ;  /* 0x000000141004723c */ /* 0x044ff00000041804 */
[----:B---3--:R-:W-:Y:S11]  /*64b80*/  HMMA.16816.F32.BF16 R12, R16, R8, R12 ;  /* 0x00000008100c723c */ /* 0x008ff6000004180c */
[----:B------:R-:W-:Y:S04]  /*64b90*/  @!UPT UIADD3 URZ, URZ, URZ, URZ ;  /* 0x0000003f3f3ff290 */ /* 0x000fe8000fffe03f */
[----:B------:R-:W-:Y:S01]  /*64ba0*/  STL.64 [R1+0x6d0], R4 ;  /* 0x0006d00401007387 */ /* 0x000fe20000100a00 */
[----:B------:R0:W-:Y:S07]  /*64bb0*/  STL.64 [R1+0x6d8], R6 ;  /* 0x0006d80601007387 */ /* 0x0001ee0000100a00 */
[----:B------:R1:W-:Y:S02]  /*64bc0*/  STL.64 [R1+0x6c0], R12 ;  /* 0x0006c00c01007387 */ /* 0x0003e40000100a00 */
[----:B------:R2:W-:Y:S02]  /*64bd0*/  STL.64 [R1+0x6c8], R14 ;  /* 0x0006c80e01007387 */ /* 0x0005e40000100a00 */
[----:B0-----:R-:W-:-:S02]  /*64be0*/  IMAD.MOV.U32 R6, RZ, RZ, R20 ;  /* 0x000000ffff067224 */ /* 0x001fc400078e0014 */
[----:B------:R-:W-:Y:S02]  /*64bf0*/  IMAD.MOV.U32 R7, RZ, RZ, R21 ;  /* 0x000000ffff077224 */ /* 0x000fe400078e0015 */
[----:B------:R-:W3:Y:S01]  /*64c00*/  LDL.LU.64 R20, [R1+0x570] ;  /* 0x0005700001147983 */ /* 0x000ee20000300a00 */
[----:B------:R-:W3:Y:S02]  /*64c10*/  LDL.LU.64 R22, [R1+0x578] ;  /* 0x0005780001167983 */ /* 0x000ee40000300a00 */
[----:B-1----:R-:W4:Y:S02]  /*64c20*/  LDL.LU.64 R12, [R1+0x2d0] ;  /* 0x0002d000010c7983 */ /* 0x002f240000300a00 */
[----:B--2---:R-:W2:Y:S02]  /*64c30*/  LDL.LU.64 R14, [R1+0x2d8] ;  /* 0x0002d800010e7983 */ /* 0x004ea40000300a00 */
[----:B------:R-:W-:Y:S02]  /*64c40*/  IMAD.MOV.U32 R4, RZ, RZ, R8 ;  /* 0x000000ffff047224 */ /* 0x000fe400078e0008 */
[----:B------:R-:W-:Y:S01]  /*64c50*/  IMAD.MOV.U32 R5, RZ, RZ, R9 ;  /* 0x000000ffff057224 */ /* 0x000fe200078e0009 */
[----:B--2---:R-:W-:Y:S01]  /*64c60*/  STL.64 [R1+0x7220], R14 ;  /* 0x0072200e01007387 */ /* 0x004fe20000100a00 */
[----:B----4-:R0:W-:Y:S03]  /*64c70*/  STL.64 [R1+0x7218], R12 ;  /* 0x0072180c01007387 */ /* 0x0101e60000100a00 */
[----:B0-----:R-:W2:Y:S01]  /*64c80*/  LDL.LU.64 R12, [R1+0x510] ;  /* 0x00051000010c7983 */ /* 0x001ea20000300a00 */
[----:B------:R-:W2:Y:S02]  /*64c90*/  LDL.LU.64 R14, [R1+0x518] ;  /* 0x00051800010e7983 */ /* 0x000ea40000300a00 */
[----:B------:R-:W-:Y:S02]  /*64ca0*/  STL.64 [R1+0x71d0], R6 ;  /* 0x0071d00601007387 */ /* 0x000fe40000100a00 */
[----:B------:R0:W-:Y:S02]  /*64cb0*/  STL.64 [R1+0x71c8], R4 ;  /* 0x0071c80401007387 */ /* 0x0001e40000100a00 */
[----:B0-----:R-:W4:Y:S01]  /*64cc0*/  LDL.LU.64 R4, [R1+0xc90] ;  /* 0x000c900001047983 */ /* 0x001f220000300a00 */
[----:B------:R-:W2:Y:S01]  /*64cd0*/  LDL.LU.64 R6, [R1+0xc98] ;  /* 0x000c980001067983 */ /* 0x000ea20000300a00 */
[C---:B---3--:R-:W-:Y:S02]  /*64ce0*/  HMMA.16816.F32.BF16 R20, R16.reuse, R24, R20 ;  /* 0x000000181014723c */ /* 0x048fe40000041814 */
[----:B--2---:R-:W-:Y:S01]  /*64cf0*/  STL.64 [R1+0x71f0], R6 ;  /* 0x0071f00601007387 */ /* 0x004fe20000100a00 */
[----:B----4-:R0:W-:Y:S03]  /*64d00*/  STL.64 [R1+0x71e8], R4 ;  /* 0x0071e80401007387 */ /* 0x0101e60000100a00 */
[----:B0-----:R-:W2:Y:S01]  /*64d10*/  LDL.LU.64 R4, [R1+0xcb0] ;  /* 0x000cb00001047983 */ /* 0x001ea20000300a00 */
[----:B------:R-:W2:Y:S02]  /*64d20*/  LDL.LU.64 R6, [R1+0xcb8] ;  /* 0x000cb80001067983 */ /* 0x000ea40000300a00 */
[----:B------:R-:W3:Y:S02]  /*64d30*/  LDL.LU.64 R8, [R1+0xc80] ;  /* 0x000c800001087983 */ /* 0x000ee40000300a00 */
[----:B------:R-:W3:Y:S11]  /*64d40*/  LDL.LU.64 R10, [R1+0xc88] ;  /* 0x000c8800010a7983 */ /* 0x000ef60000300a00 */
[----:B------:R-:W-:Y:S01]  /*64d50*/  @!UPT UIADD3 URZ, URZ, URZ, URZ ;  /* 0x0000003f3f3ff290 */ /* 0x000fe2000fffe03f */
[----:B------:R0:W-:Y:S01]  /*64d60*/  STL.64 [R1+0x6b0], R20 ;  /* 0x0006b01401007387 */ /* 0x0001e20000100a00 */
[----:B------:R-:W-:Y:S03]  /*64d70*/  STL.64 [R1+0x6b8], R22 ;  /* 0x0006b81601007387 */ /* 0x000fe60000100a00 */
[----:B0-----:R-:W4:Y:S01]  /*64d80*/  LDL.LU.64 R20, [R1+0x7230] ;  /* 0x0072300001147983 */ /* 0x001f220000300a00 */
[----:B------:R0:W-:Y:S03]  /*64d90*/  STL.64 [R1+0x7108], R24 ;  /* 0x0071081801007387 */ /* 0x0001e60000100a00 */
[----:B0-----:R-:W4:Y:S01]  /*64da0*/  LDL.LU.64 R24, [R1+0x520] ;  /* 0x0005200001187983 */ /* 0x001f220000300a00 */
[----:B------:R-:W4:Y:S02]  /*64db0*/  LDL.LU.64 R26, [R1+0x528] ;  /* 0x00052800011a7983 */ /* 0x000f240000300a00 */
[C---:B----4-:R-:W-:Y:S11]  /*64dc0*/  HMMA.16816.F32.BF16 R24, R16.reuse, R20, R24 ;  /* 0x000000141018723c */ /* 0x050ff60000041818 */
[----:B------:R-:W-:Y:S11]  /*64dd0*/  @!UPT UIADD3 URZ, URZ, URZ, URZ ;  /* 0x0000003f3f3ff290 */ /* 0x000ff6000fffe03f */
[----:B------:R-:W-:Y:S01]  /*64de0*/  @!UPT UIADD3 URZ, URZ, URZ, URZ ;  /* 0x0000003f3f3ff290 */ /* 0x000fe2000fffe03f */
[----:B------:R-:W-:Y:S01]  /*64df0*/  STL.64 [R1+0x6a0], R24 ;  /* 0x0006a01801007387 */ /* 0x000fe20000100a00 */
[----:B------:R0:W-:Y:S02]  /*64e00*/  STL.64 [R1+0x6a8], R26 ;  /* 0x0006a81a01007387 */ /* 0x0001e40000100a00 */
[----:B0-----:R-:W-:Y:S02]  /*64e10*/  IMAD.MOV.U32 R26, RZ, RZ, R20 ;  /* 0x000000ffff1a7224 */ /* 0x001fe400078e0014 */
[----:B------:R-:W-:Y:S02]  /*64e20*/  IMAD.MOV.U32 R27, RZ, RZ, R21 ;  /* 0x000000ffff1b7224 */ /* 0x000fe400078e0015 */
[----:B------:R-:W4:Y:S02]  /*64e30*/  LDL.LU.64 R20, [R1+0x7228] ;  /* 0x0072280001147983 */ /* 0x000f240000300a00 */
[C---:B----4-:R-:W-:Y:S02]  /*64e40*/  HMMA.16816.F32.BF16 R20, R16.reuse, R20, R12 ;  /* 0x000000141014723c */ /* 0x050fe4000004180c */
[----:B------:R-:W4:Y:S01]  /*64e50*/  LDL.LU.64 R14, [R1+0x7220] ;  /* 0x00722000010e7983 */ /* 0x000f220000300a00 */
[----:B------:R-:W4:Y:S11]  /*64e60*/  LDL.LU.64 R12, [R1+0x7218] ;  /* 0x00721800010c7983 */ /* 0x000f360000300a00 */
[----:B------:R-:W-:Y:S09]  /*64e70*/  @!UPT UIADD3 URZ, URZ, URZ, URZ ;  /* 0x0000003f3f3ff290 */ /* 0x000ff2000fffe03f */
        /* <DEDUP_REMOVED lines=9> */
[----:B------:R1:W-:Y:S03]  /*64f10*/  STL.64 [R1+0x3a8], R18 ;  /* 0x0003a81201007387 */ /* 0x0003e60000100a00 */
[----:B0-----:R-:W4:Y:S01]  /*64f20*/  LDL.LU.64 R16, [R1+0xca0] ;  /* 0x000ca00001107983 */ /* 0x001f220000300a00 */
[----:B-1----:R-:W4:Y:S01]  /*64f30*/  LDL.LU.64 R18, [R1+0xca8] ;  /* 0x000ca80001127983 */ /* 0x002f220000300a00 */
[C---:B--2---:R-:W-:Y:S01]  /*64f40*/  HMMA.16816.F32.BF16 R4, R20.reuse, R12, R4 ;  /* 0x0000000c1404723c */ /* 0x044fe20000041804 */
[----:B------:R-:W-:Y:S02]  /*64f50*/  IMAD.MOV.U32 R2, RZ, RZ, R12 ;  /* 0x000000ffff027224 */ /* 0x000fe400078e000c */
[----:B------:R-:W-:Y:S11]  /*64f60*/  IMAD.MOV.U32 R0, RZ, RZ, R13 ;  /* 0x000000ffff007224 */ /* 0x000ff600078e000d */
[----:B------:R-:W-:Y:S09]  /*64f70*/  @!UPT UIADD3 URZ, URZ, URZ, URZ ;  /* 0x0000003f3f3ff290 */ /* 0x000ff2000fffe03f */
[----:B------:R-:W-:Y:S01]  /*64f80*/  STL.64 [R1+0x5e0], R4 ;  /* 0x0005e00401007387 */ /* 0x000fe20000100a00 */
[----:B------:R0:W-:Y:S03]  /*64f90*/  STL.64 [R1+0x5e8], R6 ;  /* 0x0005e80601007387 */ /* 0x0001e60000100a00 */
[----:B0-----:R-:W2:Y:S01]  /*64fa0*/  LDL.LU.64 R6, [R1+0x71f0] ;  /* 0x0071f00001067983 */ /* 0x001ea20000300a00 */
[----:B------:R-:W2:Y:S02]  /*64fb0*/  LDL.LU.64 R4, [R1+0x71e8] ;  /* 0x0071e80001047983 */ /* 0x000ea40000300a00 */
[----:B------:R-:W4:Y:S02]  /*64fc0*/  LDL.LU.64 R12, [R1+0x71e0] ;  /* 0x0071e000010c7983 */ /* 0x000f240000300a00 */
[C---:B----4-:R-:W-:Y:S11]  /*64fd0*/  HMMA.16816.F32.BF16 R16, R20.reuse, R12, R16 ;  /* 0x0000000c1410723c */ /* 0x050ff60000041810 */
[----:B------:R-:W-:Y:S11]  /*64fe0*/  @!UPT UIADD3 URZ, URZ, URZ, URZ ;  /* 0x0000003f3f3ff290 */ /* 0x000ff6000fffe03f */
[----:B------:R-:W-:Y:S01]  /*64ff0*/  @!UPT UIADD3 URZ, URZ, URZ, URZ ;  /* 0x0000003f3f3ff290 */ /* 0x000fe2000fffe03f */
[----:B------:R0:W-:Y:S01]  /*65000*/  STL.64 [R1+0x5d0], R16 ;  /* 0x0005d01001007387 */ /* 0x0001e20000100a00 */
[----:B------:R-:W-:Y:S02]  /*65010*/  STL.64 [R1+0x5d8], R18 ;  /* 0x0005d81201007387 */ /* 0x000fe40000100a00 */
[----:B0-----:R-:W-:Y:S02]  /*65020*/  IMAD.MOV.U32 R17, RZ, RZ, R12 ;  /* 0x000000ffff117224 */ /* 0x001fe400078e000c */
[----:B------:R-:W-:Y:S02]  /*65030*/  IMAD.MOV.U32 R16, RZ, RZ, R13 ;  /* 0x000000ffff107224 */ /* 0x000fe400078e000d */
[----:B------:R-:W2:Y:S02]  /*65040*/  LDL.LU.64 R12, [R1+0x71d8] ;  /* 0x0071d800010c7983 */ /* 0x000ea40000300a00 */
[C---:B--2---:R-:W-:Y:S02]  /*65050*/  HMMA.16816.F32.BF16 R12, R20.reuse, R12, R4 ;  /* 0x0000000c140c723c */ /* 0x044fe40000041804 */
[----:B------:R-:W2:Y:S01]  /*65060*/  LDL.LU.64 R6, [R1+0x71d0] ;  /* 0x0071d00001067983 */ /* 0x000ea20000300a00 */
[----:B------:R-:W4:Y:S11]  /*65070*/  LDL.LU.64 R4, [R1+0x71c8] ;  /* 0x0071c80001047983 */ /* 0x000f360000300a00 */
[----:B------:R-:W-:Y:S09]  /*65080*/  @!UPT UIADD3 URZ, URZ, URZ, URZ ;  /* 0x0000003f3f3ff290 */ /* 0x000ff2000fffe03f */
[----:B------:R-:W-:Y:S01]  /*65090*/  STL.64 [R1+0x5c0], R12 ;  /* 0x0005c00c01007387 */ /* 0x000fe20000100a00 */
[----:B------:R0:W-:Y:S03]  /*650a0*/  STL.64 [R1+0x5c8], R14 ;  /* 0x0005c80e01007387 */ /* 0x0001e60000100a00 */
[----:B0-----:R-:W2:Y:S01]  /*650b0*/  LDL.LU.64 R14, [R1+0x71c0] ;  /* 0x0071c000010e7983 */ /* 0x001ea20000300a00 */
[----:B------:R-:W3:Y:S02]  /*650c0*/  LDL.LU.64 R12, [R1+0x71b8] ;  /* 0x0071b800010c7983 */ /* 0x000ee40000300a00 */
[----:B---3--:R-:W-:Y:S11]  /*650d0*/  HMMA.16816.F32.BF16 R8, R20, R12, R8 ;  /* 0x0000000c1408723c */ /* 0x008ff60000041808 */
[----:B------:R-:W-:Y:S11]  /*650e0*/  @!UPT UIADD3 URZ, URZ, URZ, URZ ;  /* 0x0000003f3f3ff290 */ /* 0x000ff6000fffe03f */
[----:B------:R-:W-:Y:S01]  /*650f0*/  @!UPT UIADD3 URZ, URZ, URZ, URZ ;  /* 0x0000003f3f3ff290 */ /* 0x000fe2000fffe03f */
[----:B------:R-:W-:Y:S01]  /*65100*/  STL.64 [R1+0x5b0], R8 ;  /* 0x0005b00801007387 */ /* 0x000fe20000100a00 */
[----:B------:R0:W-:Y:S03]  /*65110*/  STL.64 [R1+0x5b8], R10 ;  /* 0x0005b80a01007387 */ /* 0x0001e60000100a00 */
[----:B0-----:R-:W3:Y:S01]  /*65120*/  LDL.LU.64 R10, [R1+0x71b0] ;  /* 0x0071b000010a7983 */ /* 0x001ee20000300a00 */
[----:B------:R-:W3:Y:S02]  /*65130*/  LDL.LU.64 R8, [R1+0x71a8] ;  /* 0x0071a80001087983 */ /* 0x000ee40000300a00 */
[----:B--2---:R-:W-:Y:S02]  /*65140*/  STL.64 [R1+0x70a8], R14 ;  /* 0x0070a80e01007387 */ /* 0x004fe40000100a00 */
[----:B------:R0:W-:Y:S02]  /*65150*/  STL.64 [R1+0x70a0], R12 ;  /* 0x0070a00c01007387 */ /* 0x0001e40000100a00 */
[----:B0-----:R-:W3:Y:S01]  /*65160*/  LDL.LU.64 R12, [R1+0xaa0] ;  /* 0x000aa000010c7983 */ /* 0x001ee20000300a00 */
[----:B------:R-:W3:Y:S02]  /*65170*/  LDL.LU.64 R14, [R1+0xaa8] ;  /* 0x000aa800010e7983 */ /* 0x000ee40000300a00 */
[----:B----4-:R-:W-:-:S02]  /*65180*/  IMAD.MOV.U32 R24, RZ, RZ, R4 ;  /* 0x000000ffff187224 */ /* 0x010fc400078e0004 */
[----:B------:R-:W-:Y:S01]  /*65190*/  IMAD.MOV.U32 R25, RZ, RZ, R5 ;  /* 0x000000ffff197224 */ /* 0x000fe200078e0005 */
[----:B------:R-:W2:Y:S01]  /*651a0*/  LDL.LU R4, [R1+0x71a0] ;  /* 0x0071a00001047983 */ /* 0x000ea20000300800 */
[----:B---3--:R-:W-:Y:S11]  /*651b0*/  HMMA.16816.F32.BF16 R12, R20, R8, R12 ;  /* 0x00000008140c723c */ /* 0x008ff6000004180c */
[----:B------:R-:W-:Y:S11]  /*651c0*/  @!UPT UIADD3 URZ, URZ, URZ, URZ ;  /* 0x0000003f3f3ff290 */ /* 0x000ff6000fffe03f */
[----:B------:R-:W-:Y:S01]  /*651d0*/  @!UPT UIADD3 URZ, URZ, URZ, URZ ;  /* 0x0000003f3f3ff290 */ /* 0x000fe2000fffe03f */
[----:B------:R0:W-:Y:S01]  /*651e0*/  STL.64 [R1+0x5a0], R12 ;  /* 0x0005a00c01007387 */ /* 0x0001e20000100a00 */
[----:B------:R-:W-:Y:S02]  /*651f0*/  STL.64 [R1+0x5a8], R14 ;  /* 0x0005a80e01007387 */ /* 0x000fe40000100a00 */
[----:B------:R-:W2:Y:S02]  /*65200*/  LDL.LU R5, [R1+0x719c] ;  /* 0x00719c0001057983 */ /* 0x000ea40000300800 */
[----:B------:R-:W-:Y:S01]  /*65210*/  STL.64 [R1+0x7120], R24 ;  /* 0x0071201801007387 */ /* 0x000fe20000100a00 */
[----:B0-----:R-:W3:Y:S04]  /*65220*/  LDL.LU.64 R12, [R1] ;  /* 0x00000000010c7983 */ /* 0x001ee80000300a00 */
[----:B---3--:R0:W-:Y:S04]  /*65230*/  STL.64 [R1+0x70b0], R12 ;  /* 0x0070b00c01007387 */ /* 0x0081e80000100a00 */
[----:B0-----:R-:W2:Y:S01]  /*65240*/  LDL.LU.64 R12, [R1+0xa70] ;  /* 0x000a7000010c7983 */ /* 0x001ea20000300a00 */
[----:B------:R-:W2:Y:S02]  /*65250*/  LDL.LU.64 R14, [R1+0xa78] ;  /* 0x000a7800010e7983 */ /* 0x000ea40000300a00 */
[----:B------:R-:W-:Y:S02]  /*65260*/  STL.64 [R1+0x7098], R10 ;  /* 0x0070980a01007387 */ /* 0x000fe40000100a00 */
[----:B------:R0:W-:Y:S02]  /*65270*/  STL.64 [R1+0x7090], R8 ;  /* 0x0070900801007387 */ /* 0x0001e40000100a00 */
[----:B0-----:R-:W-:-:S02]  /*65280*/  IMAD.MOV.U32 R8, RZ, RZ, R26 ;  /* 0x000000ffff087224 */ /* 0x001fc400078e001a */
[----:B------:R-:W-:Y:S01]  /*65290*/  IMAD.MOV.U32 R9, RZ, RZ, R27 ;  /* 0x000000ffff097224 */ /* 0x000fe200078e001b */
[----:B------:R-:W3:Y:S01]  /*652a0*/  LDL.LU R26, [R1+0x7198] ;  /* 0x00719800011a7983 */ /* 0x000ee20000300800 */
[----:B------:R-:W4:Y:S03]  /*652b0*/  LDL.LU R27, [R1+0x7194] ;  /* 0x00719400011b7983 */ /* 0x000f260000300800 */
[----:B------:R2:W-:Y:S02]  /*652c0*/  STL.64 [R1+0x7100], R8 ;  /* 0x0071000801007387 */ /* 0x0005e40000100a00 */
[----:B--2---:R-:W-:Y:S07]  /*652d0*/  HMMA.16816.F32.BF16 R8, R20, R4, R12 ;  /* 0x000000041408723c */ /* 0x004fee000004180c */
[----:B------:R-:W-:-:S02]  /*652e0*/  IMAD.MOV.U32 R12, RZ, RZ, R17 ;  /* 0x000000ffff0c7224 */ /* 0x000fc400078e0011 */
[----:B------:R-:W-:Y:S11]  /*652f0*/  IMAD.MOV.U32 R13, RZ, RZ, R16 ;  /* 0x000000ffff0d7224 */ /* 0x000ff600078e0010 */
[----:B------:R-:W-:Y:S03]  /*65300*/  @!UPT UIADD3 URZ, URZ, URZ, URZ ;  /* 0x0000003f3f3ff290 */ /* 0x000fe6000fffe03f */
[----:B------:R-:W-:Y:S01]  /*65310*/  STL.64 [R1+0x590], R8 ;  /* 0x0005900801007387 */ /* 0x000fe20000100a00 */
[----:B------:R-:W-:Y:S02]  /*65320*/  STL.64 [R1+0x598], R10 ;  /* 0x0005980a01007387 */ /* 0x000fe40000100a00 */
[----:B------:R-:W-:Y:S02]  /*65330*/  STL.64 [R1+0x70c8], R12 ;  /* 0x0070c80c01007387 */ /* 0x000fe40000100a00 */
[----:B------:R0:W-:Y:S02]  /*65340*/  STL.64 [R1+0x7088], R4 ;  /* 0x0070880401007387 */ /* 0x0001e40000100a00 */
[----:B0-----:R-:W2:Y:S04]  /*65350*/  LDL.LU.64 R4, [R1+0x40] ;  /* 0x0000400001047983 */ /* 0x001ea80000300a00 */
[----:B--2---:R0:W-:Y:S02]  /*65360*/  STL.64 [R1+0x70f0], R4 ;  /* 0x0070f00401007387 */ /* 0x0041e40000100a00 */
[----:B0-----:R-:W-:-:S02]  /*65370*/  IMAD.MOV.U32 R4, RZ, RZ, R6 ;  /* 0x000000ffff047224 */ /* 0x001fc400078e0006 */
[----:B------:R-:W-:Y:S01]  /*65380*/  IMAD.MOV.U32 R5, RZ, RZ, R7 ;  /* 0x000000ffff057224 */ /* 0x000fe200078e0007 */
[----:B------:R-:W2:Y:S01]  /*65390*/  LDL.LU R6, [R1+0x7190] ;  /* 0x0071900001067983 */ /* 0x000ea20000300800 */
[----:B------:R-:W2:Y:S03]  /*653a0*/  LDL.LU R7, [R1+0x718c] ;  /* 0x00718c0001077983 */ /* 0x000ea60000300800 */
[----:B------:R0:W-:Y:S02]  /*653b0*/  STL.64 [R1+0x7128], R4 ;  /* 0x0071280401007387 */ /* 0x0001e40000100a00 */
[----:B0-----:R-:W-:Y:S02]  /*653c0*/  IMAD.MOV.U32 R4, RZ, RZ, R3 ;  /* 0x000000ffff047224 */ /* 0x001fe400078e0003 */
[----:B------:R-:W2:Y:S01]  /*653d0*/  LDL.LU R3, [R1+0x7188] ;  /* 0x0071880001037983 */ /* 0x000ea20000300800 */
[----:B------:R-:W3:Y:S02]  /*653e0*/  LDL R5, [R1+0xa4] ;  /* 0x0000a40001057983 */ /* 0x000ee40000100800 */
[----:B------:R-:W-:-:S02]  /*653f0*/  IMAD.MOV.U32 R12, RZ, RZ, R2 ;  /* 0x000000ffff0c7224 */ /* 0x000fc400078e0002 */
[----:B------:R-:W-:Y:S01]  /*65400*/  IMAD.MOV.U32 R13, RZ, RZ, R0 ;  /* 0x000000ffff0d7224 */ /* 0x000fe200078e0000 */
[----:B--2---:R-:W0:Y:S04]  /*65410*/  LDSM.16.MT88.4 R16, [R3+0x20080] ;  /* 0x020080000310783b */ /* 0x004e280000004200 */
[----:B---3--:R1:W-:Y:S02]  /*65420*/  STL.64 [R1+0x7140], R4 ;  /* 0x0071400401007387 */ /* 0x0083e40000100a00 */
[----:B-1----:R-:W-:Y:S02]  /*65430*/  IMAD.MOV.U32 R4, RZ, RZ, R29 ;  /* 0x000000ffff047224 */ /* 0x002fe400078e001d */
[----:B------:R-:W-:-:S05]  /*65440*/  IMAD.MOV.U32 R5, RZ, RZ, R28 ;  /* 0x000000ffff057224 */ /* 0x000fca00078e001c */
[----:B------:R4:W-:Y:S02]  /*65450*/  STL.64 [R1+0x7158], R4 ;  /* 0x0071580401007387 */ /* 0x0009e40000100a00 */
[----:B----4-:R-:W-:Y:S02]  /*65460*/  IMAD.MOV.U32 R4, RZ, RZ, R27 ;  /* 0x000000ffff047224 */ /* 0x010fe400078e001b */
[----:B------:R-:W-:-:S05]  /*65470*/  IMAD.MOV.U32 R5, RZ, RZ, R26 ;  /* 0x000000ffff057224 */ /* 0x000fca00078e001a */
[----:B------:R-:W-:Y:S01]  /*65480*/  STL.64 [R1+0x7170], R4 ;  /* 0x0071700401007387 */ /* 0x000fe20000100a00 */
[----:B------:R-:W2:Y:S02]  /*65490*/  LDL.LU.64 R24, [R1+0x920] ;  /* 0x0009200001187983 */ /* 0x000ea40000300a00 */
[----:B------:R-:W3:Y:S02]  /*654a0*/  LDL.LU.64 R26, [R1+0x928] ;  /* 0x00092800011a7983 */ /* 0x000ee40000300a00 */
[----:B---3--:R-:W-:Y:S01]  /*654b0*/  STL.64 [R1+0x7138], R26 ;  /* 0x0071381a01007387 */ /* 0x008fe20000100a00 */
[----:B--2---:R1:W-:Y:S03]  /*654c0*/  STL.64 [R1+0x7130], R24 ;  /* 0x0071301801007387 */ /* 0x0043e60000100a00 */
        /* <DEDUP_REMOVED lines=10> */
[----:B------:R-:W-:-:S02]  /*65570*/  IMAD.MOV.U32 R4, RZ, RZ, R7 ;  /* 0x000000ffff047224 */ /* 0x000fc400078e0007 */
[----:B------:R-:W-:Y:S01]  /*65580*/  IMAD.MOV.U32 R5, RZ, RZ, R6 ;  /* 0x000000ffff057224 */ /* 0x000fe200078e0006 */
[----:B---3--:R-:W-:Y:S01]  /*65590*/  STL.64 [R1+0x7180], R26 ;  /* 0x0071801a01007387 */ /* 0x008fe20000100a00 */
[----:B--2---:R1:W-:Y:S03]  /*655a0*/  STL.64 [R1+0x7178], R24 ;  /* 0x0071781801007387 */ /* 0x0043e60000100a00 */
[----:B-1----:R-:W2:Y:S01]  /*655b0*/  LDL.LU.64 R24, [R1+0xa90] ;  /* 0x000a900001187983 */ /* 0x002ea20000300a00 */
[----:B------:R-:W2:Y:S02]  /*655c0*/  LDL.LU.64 R26, [R1+0xa98] ;  /* 0x000a9800011a7983 */ /* 0x000ea40000300a00 */
[----:B------:R-:W3:Y:S02]  /*655d0*/  LDL.LU.64 R8, [R1+0x320] ;  /* 0x0003200001087983 */ /* 0x000ee40000300a00 */
[----:B------:R-:W4:Y:S01]  /*655e0*/  LDL.LU.64 R10, [R1+0x328] ;  /* 0x00032800010a7983 */ /* 0x000f220000300a00 */
[C---:B--2---:R-:W-:Y:S01]  /*655f0*/  HMMA.16816.F32.BF16 R4, R20.reuse, R4, R24 ;  /* 0x000000041404723c */ /* 0x044fe20000041818 */
[----:B----4-:R-:W-:Y:S01]  /*65600*/  STL.64 [R1+0x7118], R10 ;  /* 0x0071180a01007387 */ /* 0x010fe20000100a00 */
[----:B---3--:R1:W-:Y:S03]  /*65610*/  STL.64 [R1+0x7110], R8 ;  /* 0x0071100801007387 */ /* 0x0083e60000100a00 */
[----:B-1----:R-:W2:Y:S01]  /*65620*/  LDL.LU.64 R8, [R1+0x910] ;  /* 0x0009100001087983 */ /* 0x002ea20000300a00 */
[----:B------:R-:W2:Y:S02]  /*65630*/  LDL.LU.64 R10, [R1+0x918] ;  /* 0x00091800010a7983 */ /* 0x000ea40000300a00 */
[----:B------:R1:W-:Y:S02]  /*65640*/  STL.64 [R1+0x70f8], R12 ;  /* 0x0070f80c01007387 */ /* 0x0003e40000100a00 */
[----:B-1----:R-:W3:Y:S01]  /*65650*/  LDL.LU.64 R12, [R1+0x310] ;  /* 0x00031000010c7983 */ /* 0x002ee20000300a00 */
[----:B------:R-:W3:Y:S02]  /*65660*/  LDL.LU.64 R14, [R1+0x318] ;  /* 0x00031800010e7983 */ /* 0x000ee40000300a00 */
[----:B0-----:R-:W-:Y:S02]  /*65670*/  STL.64 [R1+0x7020], R18 ;  /* 0x0070201201007387 */ /* 0x001fe40000100a00 */
[----:B------:R0:W-:Y:S02]  /*65680*/  STL.64 [R1+0x7018], R16 ;  /* 0x0070181001007387 */ /* 0x0001e40000100a00 */
[----:B0-----:R-:W4:Y:S01]  /*65690*/  LDL.LU.64 R16, [R1+0x50] ;  /* 0x0000500001107983 */ /* 0x001f220000300a00 */
[----:B------:R-:W2:Y:S02]  /*656a0*/  LDL.LU.64 R26, [R1+0x7180] ;  /* 0x00718000011a7983 */ /* 0x000ea40000300a00 */
[----:B------:R-:W2:Y:S03]  /*656b0*/  LDL.LU.64 R24, [R1+0x7178] ;  /* 0x0071780001187983 */ /* 0x000ea60000300a00 */
[----:B------:R0:W-:Y:S01]  /*656c0*/  STL.64 [R1+0x580], R4 ;  /* 0x0005800401007387 */ /* 0x0001e20000100a00 */
[----:B------:R2:W-:Y:S04]  /*656d0*/  STL.64 [R1+0x588], R6 ;  /* 0x0005880601007387 */ /* 0x0005e80000100a00 */
        /* <DEDUP_REMOVED lines=26> */
[----:B------:R1:W-:Y:S03]  /*65880*/  STL.64 [R1+0x548], R6 ;  /* 0x0005480601007387 */ /* 0x0003e60000100a00 */
[----:B0-----:R-:W4:Y:S01]  /*65890*/  LDL.LU.64 R4, [R1+0x300] ;  /* 0x0003000001047983 */ /* 0x001f220000300a00 */
[----:B-1----:R-:W4:Y:S01]  /*658a0*/  LDL.LU.64 R6, [R1+0x308] ;  /* 0x0003080001067983 */ /* 0x002f220000300a00 */
        /* <DEDUP_REMOVED lines=13> */
[----:B-1----:R-:W2:Y:S02]  /*65980*/  LDL.LU.64 R26, [R1+0x2b8] ;  /* 0x0002b800011a7983 */ /* 0x002ea40000300a00 */
[----:B------:R-:W2:Y:S01]  /*65990*/  LDL R28, [R1+0xbd0] ;  /* 0x000bd000011c7983 */ /* 0x000ea20000100800 */
[C---:B---3--:R-:W-:Y:S01]  /*659a0*/  HMMA.16816.F32.BF16 R8, R20.reuse, R8, R12 ;  /* 0x000000081408723c */ /* 0x048fe2000004180c */
[----:B------:R-:W3:Y:S11]  /*659b0*/  LDL.LU.64 R12, [R1+0x70f8] ;  /* 0x0070f800010c7983 */ /* 0x000ef60000300a00 */
[----:B------:R-:W-:Y:S11]  /*659c0*/  @!UPT UIADD3 URZ, URZ, URZ, URZ ;  /* 0x0000003f3f3ff290 */ /* 0x000ff6000fffe03f */
[----:B------:R0:W-:Y:S01]  /*659d0*/  STL.64 [R1+0x510], R8 ;  /* 0x0005100801007387 */ /* 0x0001e20000100a00 */
[----:B------:R1:W-:Y:S03]  /*659e0*/  STL.64 [R1+0x518], R10 ;  /* 0x0005180a01007387 */ /* 0x0003e60000100a00 */
[----:B0-----:R-:W2:Y:S01]  /*659f0*/  LDL.LU.64 R8, [R1+0xd40] ;  /* 0x000d400001087983 */ /* 0x001ea20000300a00 */
[----:B-1----:R-:W2:Y:S01]  /*65a00*/  LDL.LU.64 R10, [R1+0xd48] ;  /* 0x000d4800010a7983 */ /* 0x002ea20000300a00 */
[C---:B----4-:R-:W-:Y:S02]  /*65a10*/  HMMA.16816.F32.BF16 R4, R20.reuse, R16, R4 ;  /* 0x000000101404723c */ /* 0x050fe40000041804 */
[----:B--2---:R-:W-:Y:S01]  /*65a20*/  STL.64 [R1+0x70c0], R10 ;  /* 0x0070c00a01007387 */ /* 0x004fe20000100a00 */
[----:B------:R0:W-:Y:S03]  /*65a30*/  STL.64 [R1+0x70b8], R8 ;  /* 0x0070b80801007387 */ /* 0x0001e60000100a00 */
[----:B0-----:R-:W2:Y:S01]  /*65a40*/  LDL.LU.64 R8, [R1+0xd60] ;  /* 0x000d600001087983 */ /* 0x001ea20000300a00 */
[----:B------:R-:W4:Y:S03]  /*65a50*/  LDL.LU.64 R10, [R1+0xd68] ;  /* 0x000d6800010a7983 */ /* 0x000f260000300a00 */
[----:B----4-:R-:W-:Y:S01]  /*65a60*/  STL.64 [R1+0x70d8], R10 ;  /* 0x0070d80a01007387 */ /* 0x010fe20000100a00 */
[----:B--2---:R0:W-:Y:S03]  /*65a70*/  STL.64 [R1+0x70d0], R8 ;  /* 0x0070d00801007387 */ /* 0x0041e60000100a00 */
[----:B0-----:R-:W3:Y:S01]  /*65a80*/  LDL.LU.64 R8, [R1+0xd70] ;  /* 0x000d700001087983 */ /* 0x001ee20000300a00 */
[----:B------:R-:W3:Y:S08]  /*65a90*/  LDL.LU.64 R10, [R1+0xd78] ;  /* 0x000d7800010a7983 */ /* 0x000ef00000300a00 */
[----:B------:R0:W-:Y:S02]  /*65aa0*/  STL.64 [R1+0x500], R4 ;  /* 0x0005000401007387 */ /* 0x0001e40000100a00 */
[----:B------:R-:W-:Y:S01]  /*65ab0*/  STL.64 [R1+0x508], R6 ;  /* 0x0005080601007387 */ /* 0x000fe20000100a00 */
[----:B0-----:R-:W2:Y:S01]  /*65ac0*/  LDL.LU.64 R4, [R1+0x70f0] ;  /* 0x0070f00001047983 */ /* 0x001ea20000300a00 */
[----:B------:R0:W-:Y:S03]  /*65ad0*/  STL.64 [R1+0x7028], R16 ;  /* 0x0070281001007387 */ /* 0x0001e60000100a00 */
[----:B0-----:R-:W4:Y:S01]  /*65ae0*/  LDL.LU.64 R16, [R1+0xd50] ;  /* 0x000d500001107983 */ /* 0x001f220000300a00 */
[----:B------:R-:W4:Y:S01]  /*65af0*/  LDL.LU.64 R18, [R1+0xd58] ;  /* 0x000d580001127983 */ /* 0x000f220000300a00 */
[----:B--2---:R-:W-:Y:S02]  /*65b00*/  HMMA.16816.F32.BF16 R20, R20, R4, R24 ;  /* 0x000000041414723c */ /* 0x004fe40000041818 */
[----:B------:R-:W3:Y:S01]  /*65b10*/  LDL.LU.64 R26, [R1+0x70e8] ;  /* 0x0070e800011a7983 */ /* 0x000ee20000300a00 */
[----:B------:R-:W3:Y:S02]  /*65b20*/  LDL.LU.64 R24, [R1+0x70e0] ;  /* 0x0070e00001187983 */ /* 0x000ee40000300a00 */
[----:B------:R-:W-:-:S02]  /*65b30*/  IMAD.MOV.U32 R3, RZ, RZ, R4 ;  /* 0x000000ffff037224 */ /* 0x000fc400078e0004 */
[----:B------:R-:W-:Y:S11]  /*65b40*/  IMAD.MOV.U32 R0, RZ, RZ, R5 ;  /* 0x000000ffff007224 */ /* 0x000ff600078e0005 */
[----:B------:R-:W-:Y:S05]  /*65b50*/  @!UPT UIADD3 URZ, URZ, URZ, URZ ;  /* 0x0000003f3f3ff290 */ /* 0x000fea000fffe03f */
[----:B------:R0:W-:Y:S01]  /*65b60*/  STL.64 [R1+0x140], R20 ;  /* 0x0001401401007387 */ /* 0x0001e20000100a00 */
[----:B------:R-:W-:Y:S02]  /*65b70*/  STL.64 [R1+0x148], R22 ;  /* 0x0001481601007387 */ /* 0x000fe40000100a00 */
[----:B------:R-:W2:Y:S02]  /*65b80*/  LDL.LU.64 R4, [R1+0xb60] ;  /* 0x000b600001047983 */ /* 0x000ea40000300a00 */
[----:B------:R-:W2:Y:S01]  /*65b90*/  LDL.LU.64 R6, [R1+0xb68] ;  /* 0x000b680001067983 */ /* 0x000ea20000300a00 */
[----:B0-----:R-:W2:Y:S01]  /*65ba0*/  LDL.LU.64 R20, [R1+0x30] ;  /* 0x0000300001147983 */ /* 0x001ea20000300a00 */
[C---:B---3--:R-:W-:Y:S03]  /*65bb0*/  HMMA.16816.F32.BF16 R12, R24.reuse, R12, R8 ;  /* 0x0000000c180c723c */ /* 0x048fe60000041808 */
[----:B--2---:R0:W-:Y:S04]  /*65bc0*/  STL.64 [R1+0x7080], R20 ;  /* 0x0070801401007387 */ /* 0x0041e80000100a00 */
[----:B0-----:R-:W2:Y:S01]  /*65bd0*/  LDL.LU.64 R20, [R1+0xb40] ;  /* 0x000b400001147983 */ /* 0x001ea20000300a00 */
[----:B------:R-:W2:Y:S02]  /*65be0*/  LDL.LU.64 R22, [R1+0xb48] ;  /* 0x000b480001167983 */ /* 0x000ea40000300a00 */
[----:B------:R-:W3:Y:S02]  /*65bf0*/  LDL.LU.64 R10, [R1+0x70d8] ;  /* 0x0070d800010a7983 */ /* 0x000ee40000300a00 */
[----:B------:R-:W3:Y:S11]  /*65c00*/  LDL.LU.64 R8, [R1+0x70d0] ;  /* 0x0070d00001087983 */ /* 0x000ef60000300a00 */
[----:B------:R0:W-:Y:S01]  /*65c10*/  STL.64 [R1+0x390], R12 ;  /* 0x0003900c01007387 */ /* 0x0001e20000100a00 */
[----:B------:R3:W-:Y:S03]  /*65c20*/  STL.64 [R1+0x398], R14 ;  /* 0x0003980e01007387 */ /* 0x0007e60000100a00 */
[----:B0-----:R-:W3:Y:S02]  /*65c30*/  LDL.LU.64 R12, [R1+0x70c8] ;  /* 0x0070c800010c7983 */ /* 0x001ee40000300a00 */
[C---:B---3--:R-:W-:Y:S02]  /*65c40*/  HMMA.16816.F32.BF16 R12, R24.reuse, R12, R8 ;  /* 0x0000000c180c723c */ /* 0x048fe40000041808 */
[----:B------:R-:W3:Y:S01]  /*65c50*/  LDL.LU.64 R10, [R1+0x70c0] ;  /* 0x0070c000010a7983 */ /* 0x000ee20000300a00 */
[----:B------:R-:W3:Y:S11]  /*65c60*/  LDL.LU.64 R8, [R1+0x70b8] ;  /* 0x0070b80001087983 */ /* 0x000ef60000300a00 */
[----:B------:R-:W-:Y:S09]  /*65c70*/  @!UPT UIADD3 URZ, URZ, URZ, URZ ;  /* 0x0000003f3f3ff290 */ /* 0x000ff2000fffe03f */
[----:B------:R0:W-:Y:S01]  /*65c80*/  STL.64 [R1+0x380], R12 ;  /* 0x0003800c01007387 */ /* 0x0001e20000100a00 */
[----:B------:R1:W-:Y:S03]  /*65c90*/  STL.64 [R1+0x388], R14 ;  /* 0x0003880e01007387 */ /* 0x0003e60000100a00 */
[----:B0-----:R-:W4:Y:S02]  /*65ca0*/  LDL.LU.64 R12, [R1+0x70b0] ;  /* 0x0070b000010c7983 */ /* 0x001f240000300a00 */
[C---:B----4-:R-:W-:Y:S11]  /*65cb0*/  HMMA.16816.F32.BF16 R16, R24.reuse, R12, R16 ;  /* 0x0000000c1810723c */ /* 0x050ff60000041810 */
[----:B------:R-:W-:Y:S11]  /*65cc0*/  @!UPT UIADD3 URZ, URZ, URZ, URZ ;  /* 0x0000003f3f3ff290 */ /* 0x000ff6000fffe03f */
[----:B------:R-:W-:Y:S01]  /*65cd0*/  @!UPT UIADD3 URZ, URZ, URZ, URZ ;  /* 0x0000003f3f3ff290 */ /* 0x000fe2000fffe03f */
[----:B------:R-:W-:Y:S01]  /*65ce0*/  STL.64 [R1+0x370], R16 ;  /* 0x0003701001007387 */ /* 0x000fe20000100a00 */
[----:B------:R0:W-:Y:S02]  /*65cf0*/  STL.64 [R1+0x378], R18 ;  /* 0x0003781201007387 */ /* 0x0001e40000100a00 */
[----:B-1----:R-:W4:Y:S02]  /*65d00*/  LDL.LU.64 R14, [R1+0x70a8] ;  /* 0x0070a800010e7983 */ /* 0x002f240000300a00 */
[----:B0-----:R-:W-:Y:S02]  /*65d10*/  IMAD.MOV.U32 R19, RZ, RZ, R12 ;  /* 0x000000ffff137224 */ /* 0x001fe400078e000c */
[----:B------:R-:W-:Y:S02]  /*65d20*/  IMAD.MOV.U32 R18, RZ, RZ, R13 ;  /* 0x000000ffff127224 */ /* 0x000fe400078e000d */
[----:B------:R-:W3:Y:S02]  /*65d30*/  LDL.LU.64 R12, [R1+0x70a0] ;  /* 0x0070a000010c7983 */ /* 0x000ee40000300a00 */
[C---:B---3--:R-:W-:Y:S11]  /*65d40*/  HMMA.16816.F32.BF16 R8, R24.reuse, R12, R8 ;  /* 0x0000000c1808723c */ /* 0x048ff60000041808 */
[----:B------:R-:W-:Y:S11]  /*65d50*/  @!UPT UIADD3 URZ, URZ, URZ, URZ ;  /* 0x0000003f3f3ff290 */ /* 0x000ff6000fffe03f */
[----:B------:R-:W-:Y:S01]  /*65d60*/  @!UPT UIADD3 URZ, URZ, URZ, URZ ;  /* 0x0000003f3f3ff290 */ /* 0x000fe2000fffe03f */
[----:B------:R-:W-:Y:S01]  /*65d70*/  STL.64 [R1+0x360], R8 ;  /* 0x0003600801007387 */ /* 0x000fe20000100a00 */
[----:B------:R0:W-:Y:S03]  /*65d80*/  STL.64 [R1+0x368], R10 ;  /* 0x0003680a01007387 */ /* 0x0001e60000100a00 */
[----:B0-----:R-:W3:Y:S01]  /*65d90*/  LDL.LU.64 R10, [R1+0x7098] ;  /* 0x00709800010a7983 */ /* 0x001ee20000300a00 */
[----:B------:R-:W2:Y:S02]  /*65da0*/  LDL.LU.64 R8, [R1+0x7090] ;  /* 0x0070900001087983 */ /* 0x000ea40000300a00 */
[----:B----4-:R-:W-:Y:S02]  /*65db0*/  STL.64 [R1+0x6fd0], R14 ;  /* 0x006fd00e01007387 */ /* 0x010fe40000100a00 */
[----:B------:R0:W-:Y:S02]  /*65dc0*/  STL.64 [R1+0x6fc8], R12 ;  /* 0x006fc80c01007387 */ /* 0x0001e40000100a00 */
[----:B0-----:R-:W4:Y:S01]  /*65dd0*/  LDL.LU.64 R12, [R1+0xb30] ;  /* 0x000b3000010c7983 */ /* 0x001f220000300a00 */
[----:B------:R-:W4:Y:S01]  /*65de0*/  LDL.LU.64 R14, [R1+0xb38] ;  /* 0x000b3800010e7983 */ /* 0x000f220000300a00 */
[C---:B--2---:R-:W-:Y:S11]  /*65df0*/  HMMA.16816.F32.BF16 R4, R24.reuse, R8, R4 ;  /* 0x000000081804723c */ /* 0x044ff60000041804 */
[----:B------:R-:W-:Y:S11]  /*65e00*/  @!UPT UIADD3 URZ, URZ, URZ, URZ ;  /* 0x0000003f3f3ff290 */ /* 0x000ff6000fffe03f */
[----:B------:R-:W-:Y:S01]  /*65e10*/  @!UPT UIADD3 URZ, URZ, URZ, URZ ;  /* 0x0000003f3f3ff290 */ /* 0x000fe2000fffe03f */
[----:B------:R0:W-:Y:S01]  /*65e20*/  STL.64 [R1+0x350], R4 ;  /* 0x0003500401007387 */ /* 0x0001e20000100a00 */
[----:B------:R-:W-:Y:S03]  /*65e30*/  STL.64 [R1+0x358], R6 ;  /* 0x0003580601007387 */ /* 0x000fe60000100a00 */
[----:B0-----:R-:W2:Y:S01]  /*65e40*/  LDL.LU.64 R4, [R1+0x7088] ;  /* 0x0070880001047983 */ /* 0x001ea20000300a00 */
[----:B---3--:R-:W-:Y:S02]  /*65e50*/  STL.64 [R1+0x6fc0], R10 ;  /* 0x006fc00a01007387 */ /* 0x008fe40000100a00 */
[----:B------:R0:W-:Y:S02]  /*65e60*/  STL.64 [R1+0x6fb8], R8 ;  /* 0x006fb80801007387 */ /* 0x0001e40000100a00 */
[----:B0-----:R-:W3:Y:S01]  /*65e70*/  LDL.LU.64 R8, [R1+0xc0] ;  /* 0x0000c00001087983 */ /* 0x001ee20000300a00 */
[C---:B--2---:R-:W-:Y:S11]  /*65e80*/  HMMA.16816.F32.BF16 R20, R24.reuse, R4, R20 ;  /* 0x000000041814723c */ /* 0x044ff60000041814 */
[----:B------:R-:W-:Y:S11]  /*65e90*/  @!UPT UIADD3 URZ, URZ, URZ, URZ ;  /* 0x0000003f3f3ff290 */ /* 0x000ff6000fffe03f */
[----:B------:R-:W-:Y:S01]  /*65ea0*/  @!UPT UIADD3 URZ, URZ, URZ, URZ ;  /* 0x0000003f3f3ff290 */ /* 0x000fe2000fffe03f */
[----:B------:R0:W-:Y:S01]  /*65eb0*/  STL.64 [R1+0x340], R20 ;  /* 0x0003401401007387 */ /* 0x0001e20000100a00 */
[----:B------:R-:W-:Y:S03]  /*65ec0*/  STL.64 [R1+0x348], R22 ;  /* 0x0003481601007387 */ /* 0x000fe60000100a00 */
[----:B0-----:R-:W4:Y:S01]  /*65ed0*/  LDL.LU.64 R20, [R1+0x7080] ;  /* 0x0070800001147983 */ /* 0x001f220000300a00 */
[----:B------:R4:W-:Y:S02]  /*65ee0*/  STL.64 [R1+0x7078], R4 ;  /* 0x0070780401007387 */ /* 0x0009e40000100a00 */
[----:B----4-:R-:W-:Y:S07]  /*65ef0*/  HMMA.16816.F32.BF16 R4, R24, R20, R12 ;  /* 0x000000141804723c */ /* 0x010fee000004180c */
[----:B------:R-:W-:Y:S11]  /*65f00*/  IMAD.MOV.U32 R14, RZ, RZ, R20 ;  /* 0x000000ffff0e7224 */ /* 0x000ff600078e0014 */
[----:B------:R-:W-:Y:S05]  /*65f10*/  @!UPT UIADD3 URZ, URZ, URZ, URZ ;  /* 0x0000003f3f3ff290 */ /* 0x000fea000fffe03f */
[----:B------:R-:W-:Y:S01]  /*65f20*/  STL.64 [R1+0x330], R4 ;  /* 0x0003300401007387 */ /* 0x000fe20000100a00 */
[----:B------:R-:W-:Y:S02]  /*65f30*/  STL.64 [R1+0x338], R6 ;  /* 0x0003380601007387 */ /* 0x000fe40000100a00 */
[----:B------:R-:W-:Y:S02]  /*65f40*/  STL [R1+0x7058], R14 ;  /* 0x0070580e01007387 */ /* 0x000fe40000100800 */
[----:B------:R-:W2:Y:S02]  /*65f50*/  LDL.LU.64 R12, [R1+0xa0] ;  /* 0x0000a000010c7983 */ /* 0x000ea40000300a00 */
[----:B------:R-:W-:Y:S02]  /*65f60*/  IMAD.MOV.U32 R2, RZ, RZ, R21 ;  /* 0x000000ffff027224 */ /* 0x000fe400078e0015 */
[----:B------:R-:W0:Y:S04]  /*65f70*/  LDSM.16.MT88.4 R20, [R28+0x21000] ;  /* 0x021000001c14783b */ /* 0x000e280000004200 */
[----:B--2---:R1:W-:Y:S04]  /*65f80*/  STL.64 [R1+0x7070], R12 ;  /* 0x0070700c01007387 */ /* 0x0043e80000100a00 */
[----:B-1----:R-:W2:Y:S01]  /*65f90*/  LDL.LU.64 R12, [R1+0xb0] ;  /* 0x0000b000010c7983 */ /* 0x002ea20000300a00 */
[----:B------:R-:W4:Y:S02]  /*65fa0*/  LDL.LU.64 R16, [R1+0x90] ;  /* 0x0000900001107983 */ /* 0x000f240000300a00 */
[----:B------:R-:W-:Y:S01]  /*65fb0*/  STL.64 [R1+0x7068], R18 ;  /* 0x0070681201007387 */ /* 0x000fe20000100a00 */
[----:B----4-:R1:W-:Y:S01]  /*65fc0*/  STL.64 [R1+0x7060], R16 ;  /* 0x0070601001007387 */ /* 0x0103e20000100a00 */
[----:B------:R-:W2:Y:S02]  /*65fd0*/  LDL.LU.64 R4, [R1+0x9b0] ;  /* 0x0009b00001047983 */ /* 0x000ea40000300a00 */
[----:B------:R-:W2:Y:S02]  /*65fe0*/  LDL.LU.64 R6, [R1+0x9b8] ;  /* 0x0009b80001067983 */ /* 0x000ea40000300a00 */
[----:B0-----:R-:W-:Y:S01]  /*65ff0*/  STL.64 [R1+0x6ea0], R22 ;  /* 0x006ea01601007387 */ /* 0x001fe20000100a00 */
[----:B------:R0:W-:Y:S04]  /*66000*/  STL.64 [R1+0x6e98], R20 ;  /* 0x006e981401007387 */ /* 0x0001e80000100a00 */
[----:B-1----:R-:W4:Y:S01]  /*66010*/  LDL.LU.64 R16, [R1+0x990] ;  /* 0x0009900001107983 */ /* 0x002f220000300a00 */
[----:B------:R-:W4:Y:S02]  /*66020*/  LDL.LU.64 R18, [R1+0x998] ;  /* 0x0009980001127983 */ /* 0x000f240000300a00 */
[----:B0-----:R-:W-:-:S02]  /*66030*/  IMAD.MOV.U32 R20, RZ, RZ, R3 ;  /* 0x000000ffff147224 */ /* 0x001fc400078e0003 */
[----:B------:R-:W-:-:S05]  /*66040*/  IMAD.MOV.U32 R21, RZ, RZ, R0 ;  /* 0x000000ffff157224 */ /* 0x000fca00078e0000 */
[----:B------:R0:W-:Y:S04]  /*66050*/  STL.64 [R1+0x7030], R20 ;  /* 0x0070301401007387 */ /* 0x0001e80000100a00 */
[----:B0-----:R-:W2:Y:S01]  /*66060*/  LDL.LU.64 R20, [R1+0xb50] ;  /* 0x000b500001147983 */ /* 0x001ea20000300a00 */
[----:B------:R-:W2:Y:S02]  /*66070*/  LDL.LU.64 R22, [R1+0xb58] ;  /* 0x000b580001167983 */ /* 0x000ea40000300a00 */
[----:B---3--:R-:W-:Y:S02]  /*66080*/  IMAD.MOV.U32 R28, RZ, RZ, R8 ;  /* 0x000000ffff1c7224 */ /* 0x008fe400078e0008 */
[----:B------:R-:W-:Y:S01]  /*66090*/  IMAD.MOV.U32 R29, RZ, RZ, R9 ;  /* 0x000000ffff1d7224 */ /* 0x000fe200078e0009 */
[C---:B--2---:R-:W-:Y:S11]  /*660a0*/  HMMA.16816.F32.BF16 R20, R24.reuse, R8, R20 ;  /* 0x000000081814723c */ /* 0x044ff60000041814 */
[----:B------:R-:W-:Y:S11]  /*660b0*/  @!UPT UIADD3 URZ, URZ, URZ, URZ ;  /* 0x0000003f3f3ff290 */ /* 0x000ff6000fffe03f */
[----:B------:R-:W-:Y:S01]  /*660c0*/  @!UPT UIADD3 URZ, URZ, URZ, URZ ;  /* 0x0000003f3f3ff290 */ /* 0x000fe2000fffe03f */
[----:B------:R0:W-:Y:S01]  /*660d0*/  STL.64 [R1+0x320], R20 ;  /* 0x0003201401007387 */ /* 0x0001e20000100a00 */
[----:B------:R-:W-:Y:S02]  /*660e0*/  STL.64 [R1+0x328], R22 ;  /* 0x0003281601007387 */ /* 0x000fe40000100a00 */
[----:B------:R-:W2:Y:S02]  /*660f0*/  LDL.LU.64 R8, [R1+0x980] ;  /* 0x0009800001087983 */ /* 0x000ea40000300a00 */
[----:B------:R-:W2:Y:S01]  /*66100*/  LDL.LU.64 R10, [R1+0x988] ;  /* 0x00098800010a7983 */ /* 0x000ea20000300a00 */
[----:B0-----:R-:W3:Y:S01]  /*66110*/  LDL.LU.64 R20, [R1+0x70] ;  /* 0x0000700001147983 */ /* 0x001ee20000300a00 */
[C---:B------:R-:W-:Y:S01]  /*66120*/  HMMA.16816.F32.BF16 R4, R24.reuse, R12, R4 ;  /* 0x0000000c1804723c */ /* 0x040fe20000041804 */
[----:B------:R-:W-:Y:S02]  /*66130*/  IMAD.MOV.U32 R3, RZ, RZ, R13 ;  /* 0x000000ffff037224 */ /* 0x000fe400078e000d */
[----:B---3--:R0:W-:Y:S04]  /*66140*/  STL.64 [R1+0x7048], R20 ;  /* 0x0070481401007387 */ /* 0x0081e80000100a00 */
[----:B0-----:R-:W3:Y:S01]  /*66150*/  LDL.LU.64 R20, [R1+0x80] ;  /* 0x0000800001147983 */ /* 0x001ee20000300a00 */
[----:B------:R-:W-:Y:S02]  /*66160*/  STL [R1+0x6f80], R29 ;  /* 0x006f801d01007387 */ /* 0x000fe40000100800 */
[----:B------:R-:W-:Y:S11]  /*66170*/  STL [R1+0x6f7c], R28 ;  /* 0x006f7c1c01007387 */ /* 0x000ff60000100800 */
[----:B------:R-:W-:Y:S02]  /*66180*/  @!UPT UIADD3 URZ, URZ, URZ, URZ ;  /* 0x0000003f3f3ff290 */ /* 0x000fe4000fffe03f */
[----:B------:R0:W-:Y:S01]  /*66190*/  STL.64 [R1+0x310], R4 ;  /* 0x0003100401007387 */ /* 0x0001e20000100a00 */
[----:B------:R1:W-:Y:S04]  /*661a0*/  STL.64 [R1+0x318], R6 ;  /* 0x0003180601007387 */ /* 0x0003e80000100a00 */
[----:B0-----:R-:W2:Y:S01]  /*661b0*/  LDL.LU.64 R4, [R1+0x7078] ;  /* 0x0070780001047983 */ /* 0x001ea20000300a00 */
[----:B-1----:R-:W-:Y:S02]  /*661c0*/  IMAD.MOV.U32 R6, RZ, RZ, R12 ;  /* 0x000000ffff067224 */ /* 0x002fe400078e000c */
[----:B------:R-:W4:Y:S02]  /*661d0*/  LDL.LU.64 R12, [R1+0x7070] ;  /* 0x00707000010c7983 */ /* 0x000f240000300a00 */
[----:B------:R-:W-:Y:S01]  /*661e0*/  STL [R1+0x6f88], R3 ;  /* 0x006f880301007387 */ /* 0x000fe20000100800 */
[----:B------:R-:W-:Y:S01]  /*661f0*/  STL [R1+0x6f84], R6 ;  /* 0x006f840601007387 */ /* 0x000fe20000100800 */
[C---:B----4-:R-:W-:Y:S11]  /*66200*/  HMMA.16816.F32.BF16 R16, R24.reuse, R12, R16 ;  /* 0x0000000c1810723c */ /* 0x050ff60000041810 */
[----:B------:R-:W-:Y:S11]  /*66210*/  @!UPT UIADD3 URZ, URZ, URZ, URZ ;  /* 0x0000003f3f3ff290 */ /* 0x000ff6000fffe03f */
[----:B------:R-:W-:Y:S01]  /*66220*/  @!UPT UIADD3 URZ, URZ, URZ, URZ ;  /* 0x0000003f3f3ff290 */ /* 0x000fe2000fffe03f */
[----:B------:R-:W-:Y:S01]  /*66230*/  STL.64 [R1+0x300], R16 ;  /* 0x0003001001007387 */ /* 0x000fe20000100a00 */
[----:B------:R0:W-:Y:S03]  /*66240*/  STL.64 [R1+0x308], R18 ;  /* 0x0003081201007387 */ /* 0x0001e60000100a00 */
[----:B0-----:R-:W4:Y:S01]  /*66250*/  LDL.LU.64 R18, [R1+0x7068] ;  /* 0x0070680001127983 */ /* 0x001f220000300a00 */
[----:B------:R-:W2:Y:S02]  /*66260*/  LDL.LU.64 R16, [R1+0x7060] ;  /* 0x0070600001107983 */ /* 0x000ea40000300a00 */
[----:B------:R-:W-:Y:S02]  /*66270*/  IMAD.MOV.U32 R0, RZ, RZ, R12 ;  /* 0x000000ffff007224 */ /* 0x000fe400078e000c */
[----:B------:R-:W-:Y:S01]  /*66280*/  IMAD.MOV.U32 R7, RZ, RZ, R13 ;  /* 0x000000ffff077224 */ /* 0x000fe200078e000d */
[----:B------:R-:W3:Y:S01]  /*66290*/  LDL.LU R14, [R1+0x7058] ;  /* 0x00705800010e7983 */ /* 0x000ee20000300800 */
[----:B--2---:R-:W-:Y:S01]  /*662a0*/  HMMA.16816.F32.BF16 R8, R24, R16, R8 ;  /* 0x000000101808723c */ /* 0x004fe20000041808 */
[----:B----4-:R-:W-:-:S02]  /*662b0*/  IMAD.MOV.U32 R12, RZ, RZ, R19 ;  /* 0x000000ffff0c7224 */ /* 0x010fc400078e0013 */
[----:B------:R-:W-:-:S05]  /*662c0*/  IMAD.MOV.U32 R13, RZ, RZ, R18 ;  /* 0x000000ffff0d7224 */ /* 0x000fca00078e0012 */
[----:B------:R-:W-:Y:S01]  /*662d0*/  STL.64 [R1+0x6fe8], R12 ;  /* 0x006fe80c01007387 */ /* 0x000fe20000100a00 */
[----:B------:R-:W-:Y:S02]  /*662e0*/  STL [R1+0x6f90], R7 ;  /* 0x006f900701007387 */ /* 0x000fe40000100800 */
[----:B------:R0:W-:Y:S02]  /*662f0*/  STL.64 [R1+0x7050], R4 ;  /* 0x0070500401007387 */ /* 0x0001e40000100a00 */
[----:B------:R-:W-:Y:S02]  /*66300*/  IMAD.MOV.U32 R29, RZ, RZ, R16 ;  /* 0x000000ffff1d7224 */ /* 0x000fe400078e0010 */
[----:B------:R-:W-:Y:S01]  /*66310*/  IMAD.MOV.U32 R28, RZ, RZ, R17 ;  /* 0x000000ffff1c7224 */ /* 0x000fe200078e0011 */
[----:B0-----:R-:W3:Y:S01]  /*66320*/  LDL.LU.64 R4, [R1+0x970] ;  /* 0x0009700001047983 */ /* 0x001ee20000300a00 */
[----:B------:R-:W3:Y:S02]  /*66330*/  LDL.LU.64 R6, [R1+0x978] ;  /* 0x0009780001067983 */ /* 0x000ee40000300a00 */
[----:B------:R-:W-:Y:S04]  /*66340*/  STL [R1+0x6f8c], R0 ;  /* 0x006f8c0001007387 */ /* 0x000fe80000100800 */
[----:B------:R-:W-:Y:S01]  /*66350*/  STL.64 [R1+0x2f0], R8 ;  /* 0x0002f00801007387 */ /* 0x000fe20000100a00 */
[----:B------:R-:W-:Y:S01]  /*66360*/  STL.64 [R1+0x2f8], R10 ;  /* 0x0002f80a01007387 */ /* 0x000fe20000100a00 */
[----:B------:R-:W2:Y:S02]  /*66370*/  LDL.LU.64 R16, [R1+0x8d0] ;  /* 0x0008d00001107983 */ /* 0x000ea40000300a00 */
[----:B------:R-:W4:Y:S02]  /*66380*/  LDL.LU.64 R18, [R1+0x8d8] ;  /* 0x0008d80001127983 */ /* 0x000f240000300a00 */
[----:B----4-:R-:W-:Y:S01]  /*66390*/  STL.64 [R1+0x7040], R18 ;  /* 0x0070401201007387 */ /* 0x010fe20000100a00 */
[----:B--2---:R0:W-:Y:S03]  /*663a0*/  STL.64 [R1+0x7038], R16 ;  /* 0x0070381001007387 */ /* 0x0041e60000100a00 */
[----:B0-----:R-:W2:Y:S01]  /*663b0*/  LDL.LU.64 R16, [R1+0x8e0] ;  /* 0x0008e00001107983 */ /* 0x001ea20000300a00 */
[----:B------:R-:W2:Y:S02]  /*663c0*/  LDL.LU.64 R18, [R1+0x8e8] ;  /* 0x0008e80001127983 */ /* 0x000ea40000300a00 */
[----:B------:R-:W4:Y:S02]  /*663d0*/  LDL.LU.64 R8, [R1+0x840] ;  /* 0x0008400001087983 */ /* 0x000f240000300a00 */
[----:B------:R-:W4:Y:S01]  /*663e0*/  LDL.LU.64 R10, [R1+0x848] ;  /* 0x00084800010a7983 */ /* 0x000f220000300a00 */
[----:B------:R-:W2:Y:S01]  /*663f0*/  LDL.LU R12, [R1+0x10] ;  /* 0x00001000010c7983 */ /* 0x000ea20000300800 */
[----:B------:R-:W2:Y:S01]  /*66400*/  LDL.LU R13, [R1+0x14] ;  /* 0x00001400010d7983 */ /* 0x000ea20000300800 */
[C---:B---3--:R-:W-:Y:S01]  /*66410*/  HMMA.16816.F32.BF16 R4, R24.reuse, R20, R4 ;  /* 0x000000141804723c */ /* 0x048fe20000041804 */
[----:B------:R-:W-:Y:S01]  /*66420*/  IMAD.MOV.U32 R3, RZ, RZ, R20 ;  /* 0x000000ffff037224 */ /* 0x000fe200078e0014 */
[----:B--2---:R-:W-:Y:S11]  /*66430*/  STL.64 [R1+0x7000], R12 ;  /* 0x0070000c01007387 */ /* 0x004ff60000100a00 */
[----:B------:R-:W-:Y:S10]  /*66440*/  @!UPT UIADD3 URZ, URZ, URZ, URZ ;  /* 0x0000003f3f3ff290 */ /* 0x000ff4000fffe03f */
[----:B------:R0:W-:Y:S02]  /*66450*/  STL.64 [R1+0x2e0], R4 ;  /* 0x0002e00401007387 */ /* 0x0001e40000100a00 */
[----:B------:R1:W-:Y:S01]  /*66460*/  STL.64 [R1+0x2e8], R6 ;  /* 0x0002e80601007387 */ /* 0x0003e20000100a00 */
[----:B0-----:R-:W2:Y:S01]  /*66470*/  LDL.LU.64 R4, [R1+0x7050] ;  /* 0x0070500001047983 */ /* 0x001ea20000300a00 */
[----:B-1----:R-:W-:Y:S02]  /*66480*/  IMAD.MOV.U32 R6, RZ, RZ, R21 ;  /* 0x000000ffff067224 */ /* 0x002fe400078e0015 */
[----:B------:R-:W3:Y:S02]  /*66490*/  LDL.LU.64 R20, [R1+0x7048] ;  /* 0x0070480001147983 */ /* 0x000ee40000300a00 */
[----:B------:R-:W2:Y:S01]  /*664a0*/  LDL.LU R12, [R1+0x20] ;  /* 0x00002000010c7983 */ /* 0x000ea20000300800 */
[----:B------:R-:W2:Y:S01]  /*664b0*/  LDL.LU R13, [R1+0x24] ;  /* 0x00002400010d7983 */ /* 0x000ea20000300800 */
[----:B---3--:R-:W-:Y:S01]  /*664c0*/  HMMA.16816.F32.BF16 R16, R24, R20, R16 ;  /* 0x000000141810723c */ /* 0x008fe20000041810 */
[----:B------:R-:W-:-:S02]  /*664d0*/  IMAD.MOV.U32 R7, RZ, RZ, R20 ;  /* 0x000000ffff077224 */ /* 0x000fc400078e0014 */
[----:B------:R-:W-:Y:S11]  /*664e0*/  IMAD.MOV.U32 R0, RZ, RZ, R21 ;  /* 0x000000ffff007224 */ /* 0x000ff600078e0015 */
[----:B------:R-:W-:Y:S09]  /*664f0*/  @!UPT UIADD3 URZ, URZ, URZ, URZ ;  /* 0x0000003f3f3ff290 */ /* 0x000ff2000fffe03f */
[----:B------:R-:W-:Y:S01]  /*66500*/  STL.64 [R1+0x2d0], R16 ;  /* 0x0002d01001007387 */ /* 0x000fe20000100a00 */
[----:B------:R0:W-:Y:S03]  /*66510*/  STL.64 [R1+0x2d8], R18 ;  /* 0x0002d81201007387 */ /* 0x0001e60000100a00 */
[----:B0-----:R-:W3:Y:S01]  /*66520*/  LDL.LU.64 R18, [R1+0x7040] ;  /* 0x0070400001127983 */ /* 0x001ee20000300a00 */
[----:B------:R-:W3:Y:S02]  /*66530*/  LDL.LU.64 R16, [R1+0x7038] ;  /* 0x0070380001107983 */ /* 0x000ee40000300a00 */
[----:B------:R-:W3:Y:S02]  /*66540*/  LDL.LU.64 R20, [R1+0x7030] ;  /* 0x0070300001147983 */ /* 0x000ee40000300a00 */
[----:B------:R-:W-:Y:S01]  /*66550*/  STL.64 [R1+0x6fb0], R6 ;  /* 0x006fb00601007387 */ /* 0x000fe20000100a00 */
[----:B--2---:R0:W-:Y:S04]  /*66560*/  STL.64 [R1+0x6fa8], R4 ;  /* 0x006fa80401007387 */ /* 0x0041e80000100a00 */
[----:B0-----:R-:W3:Y:S04]  /*66570*/  LDL R4, [R1+0x60] ;  /* 0x0000600001047983 */ /* 0x001ee80000100800 */
[----:B------:R-:W3:Y:S02]  /*66580*/  LDL R5, [R1+0x64] ;  /* 0x0000640001057983 */ /* 0x000ee40000100800 */
[C---:B---3--:R-:W-:Y:S02]  /*66590*/  HMMA.16816.F32.BF16 R4, R24.reuse, R4, R16 ;  /* 0x000000041804723c */ /* 0x048fe40000041810 */
[----:B------:R-:W4:Y:S11]  /*665a0*/  LDL.LU.64 R16, [R1+0x7028] ;  /* 0x0070280001107983 */ /* 0x000f360000300a00 */
[----:B------:R-:W-:Y:S10]  /*665b0*/  @!UPT UIADD3 URZ, URZ, URZ, URZ ;  /* 0x0000003f3f3ff290 */ /* 0x000ff4000fffe03f */
[----:B------:R-:W-:Y:S01]  /*665c0*/  STL.64 [R1+0x2c0], R4 ;  /* 0x0002c00401007387 */ /* 0x000fe20000100a00 */
[----:B------:R4:W-:Y:S02]  /*665d0*/  STL.64 [R1+0x2c8], R6 ;  /* 0x0002c80601007387 */ /* 0x0009e40000100a00 */
[C---:B----4-:R-:W-:Y:S01]  /*665e0*/  HMMA.16816.F32.BF16 R4, R24.reuse, R16, R8 ;  /* 0x000000101804723c */ /* 0x050fe20000041808 */
[----:B------:R-:W-:Y:S02]  /*665f0*/  IMAD.MOV.U32 R23, RZ, RZ, R16 ;  /* 0x000000ffff177224 */ /* 0x000fe400078e0010 */
[----:B------:R-:W-:Y:S11]  /*66600*/  IMAD.MOV.U32 R22, RZ, RZ, R17 ;  /* 0x000000ffff167224 */ /* 0x000ff600078e0011 */
[----:B------:R-:W-:Y:S09]  /*66610*/  @!UPT UIADD3 URZ, URZ, URZ, URZ ;  /* 0x0000003f3f3ff290 */ /* 0x000ff2000fffe03f */
[----:B------:R-:W-:Y:S01]  /*66620*/  STL.64 [R1+0x2b0], R4 ;  /* 0x0002b00401007387 */ /* 0x000fe20000100a00 */
[----:B------:R-:W-:Y:S02]  /*66630*/  STL.64 [R1+0x2b8], R6 ;  /* 0x0002b80601007387 */ /* 0x000fe40000100a00 */
[----:B------:R-:W2:Y:S02]  /*66640*/  LDL.LU.64 R16, [R1+0x830] ;  /* 0x0008300001107983 */ /* 0x000ea40000300a00 */
[----:B------:R-:W2:Y:S01]  /*66650*/  LDL.LU.64 R18, [R1+0x838] ;  /* 0x0008380001127983 */ /* 0x000ea20000300a00 */
[----:B------:R-:W3:Y:S01]  /*66660*/  LDL.LU.64 R8, [R1+0xbb0] ;  /* 0x000bb00001087983 */ /* 0x000ee20000300a00 */
[----:B------:R-:W4:Y:S03]  /*66670*/  LDL.LU.64 R10, [R1+0xbb8] ;  /* 0x000bb800010a7983 */ /* 0x000f260000300a00 */
[----:B----4-:R-:W-:Y:S01]  /*66680*/  STL.64 [R1+0x6fe0], R10 ;  /* 0x006fe00a01007387 */ /* 0x010fe20000100a00 */
[----:B---3--:R0:W-:Y:S03]  /*66690*/  STL.64 [R1+0x6fd8], R8 ;  /* 0x006fd80801007387 */ /* 0x0081e60000100a00 */
[----:B0-----:R-:W3:Y:S01]  /*666a0*/  LDL.LU.64 R8, [R1+0xbe0] ;  /* 0x000be00001087983 */ /* 0x001ee20000300a00 */
[----:B------:R-:W4:Y:S03]  /*666b0*/  LDL.LU.64 R10, [R1+0xbe8] ;  /* 0x000be800010a7983 */ /* 0x000f260000300a00 */
[----:B----4-:R-:W-:Y:S01]  /*666c0*/  STL.64 [R1+0x6ff8], R10 ;  /* 0x006ff80a01007387 */ /* 0x010fe20000100a00 */
[----:B---3--:R0:W-:Y:S03]  /*666d0*/  STL.64 [R1+0x6ff0], R8 ;  /* 0x006ff00801007387 */ /* 0x0081e60000100a00 */
[----:B0-----:R-:W3:Y:S01]  /*666e0*/  LDL.LU.64 R8, [R1+0xc20] ;  /* 0x000c200001087983 */ /* 0x001ee20000300a00 */
[----:B------:R-:W4:Y:S01]  /*666f0*/  LDL.LU.64 R10, [R1+0xc28] ;  /* 0x000c2800010a7983 */ /* 0x000f220000300a00 */
[----:B--2---:R-:W-:Y:S02]  /*66700*/  HMMA.16816.F32.BF16 R24, R24, R20, R16 ;  /* 0x000000141818723c */ /* 0x004fe40000041810 */
[----:B----4-:R-:W-:Y:S01]  /*66710*/  STL.64 [R1+0x7010], R10 ;  /* 0x0070100a01007387 */ /* 0x010fe20000100a00 */
[----:B---3--:R0:W-:Y:S03]  /*66720*/  STL.64 [R1+0x7008], R8 ;  /* 0x0070080801007387 */ /* 0x0081e60000100a00 */
[----:B0-----:R-:W2:Y:S01]  /*66730*/  LDL.LU.64 R8, [R1+0xc70] ;  /* 0x000c700001087983 */ /* 0x001ea20000300a00 */
[----:B------:R-:W2:Y:S02]  /*66740*/  LDL.LU.64 R10, [R1+0xc78] ;  /* 0x000c7800010a7983 */ /* 0x000ea40000300a00 */
[----:B------:R-:W3:Y:S02]  /*66750*/  LDL.LU.64 R4, [R1+0x9e0] ;  /* 0x0009e00001047983 */ /* 0x000ee40000300a00 */
[----:B------:R-:W3:Y:S01]  /*66760*/  LDL.LU.64 R6, [R1+0x9e8] ;  /* 0x0009e80001067983 */ /* 0x000ee20000300a00 */
[----:B------:R-:W2:Y:S01]  /*66770*/  LDL.LU.64 R18, [R1+0x7020] ;  /* 0x0070200001127983 */ /* 0x000ea20000300a00 */
[----:B------:R-:W2:Y:S10]  /*66780*/  LDL.LU.64 R16, [R1+0x7018] ;  /* 0x0070180001107983 */ /* 0x000eb40000300a00 */
[----:B------:R0:W-:Y:S02]  /*66790*/  STL.64 [R1+0x130], R24 ;  /* 0x0001301801007387 */ /* 0x0001e40000100a00 */
[----:B0-----:R-:W-:-:S02]  /*667a0*/  IMAD.MOV.U32 R24, RZ, RZ, R14 ;  /* 0x000000ffff187224 */ /* 0x001fc400078e000e */
[----:B------:R-:W-:Y:S01]  /*667b0*/  IMAD.MOV.U32 R25, RZ, RZ, R2 ;  /* 0x000000ffff197224 */ /* 0x000fe200078e0002 */
[----:B------:R-:W-:Y:S04]  /*667c0*/  STL.64 [R1+0x138], R26 ;  /* 0x0001381a01007387 */ /* 0x000fe80000100a00 */
[----:B------:R0:W-:Y:S04]  /*667d0*/  STL.64 [R1+0x6fa0], R24 ;  /* 0x006fa01801007387 */ /* 0x0001e80000100a00 */
[----:B0-----:R-:W4:Y:S01]  /*667e0*/  LDL.LU.64 R24, [R1+0x9a0] ;  /* 0x0009a00001187983 */ /* 0x001f220000300a00 */
[----:B------:R-:W4:Y:S02]  /*667f0*/  LDL.LU.64 R26, [R1+0x9a8] ;  /* 0x0009a800011a7983 */ /* 0x000f240000300a00 */
[----:B------:R0:W-:Y:S02]  /*66800*/  STL.64 [R1+0x6eb0], R20 ;  /* 0x006eb01401007387 */ /* 0x0001e40000100a00 */
[----:B------:R1:W-:Y:S01]  /*66810*/  STL.64 [R1+0x6f98], R22 ;  /* 0x006f981601007387 */ /* 0x0003e20000100a00 */
[----:B0-----:R-:W3:Y:S01]  /*66820*/  LDL.LU.64 R20, [R1+0x960] ;  /* 0x0009600001147983 */ /* 0x001ee20000300a00 */
[----:B-1----:R-:W3:Y:S01]  /*66830*/  LDL.LU.64 R22, [R1+0x968] ;  /* 0x0009680001167983 */ /* 0x002ee20000300a00 */
        /* <DEDUP_REMOVED lines=29> */
[C---:B---3--:R-:W-:Y:S11]  /*66a10*/  HMMA.16816.F32.BF16 R4, R16.reuse, R8, R4 ;  /* 0x000000081004723c */ /* 0x048ff60000041804 */
[----:B------:R-:W-:Y:S11]  /*66a20*/  @!UPT UIADD3 URZ, URZ, URZ, URZ ;  /* 0x0000003f3f3ff290 */ /* 0x000ff6000fffe03f */
[----:B------:R-:W-:Y:S01]  /*66a30*/  @!UPT UIADD3 URZ, URZ, URZ, URZ ;  /* 0x0000003f3f3ff290 */ /* 0x000fe2000fffe03f */
[----:B------:R-:W-:Y:S01]  /*66a40*/  STL.64 [R1+0xe0], R4 ;  /* 0x0000e00401007387 */ /* 0x000fe20000100a00 */
[----:B------:R0:W-:Y:S03]  /*66a50*/  STL.64 [R1+0xe8], R6 ;  /* 0x0000e80601007387 */ /* 0x0001e60000100a00 */
[----:B0-----:R-:W3:Y:S01]  /*66a60*/  LDL.LU.64 R6, [R1+0x6fb0] ;  /* 0x006fb00001067983 */ /* 0x001ee20000300a00 */
[----:B------:R-:W4:Y:S02]  /*66a70*/  LDL.LU.64 R4, [R1+0x6fa8] ;  /* 0x006fa80001047983 */ /* 0x000f240000300a00 */
[C---:B----4-:R-:W-:Y:S11]  /*66a80*/  HMMA.16816.F32.BF16 R24, R16.reuse, R4, R24 ;  /* 0x000000041018723c */ /* 0x050ff60000041818 */
[----:B------:R-:W-:Y:S11]  /*66a90*/  @!UPT UIADD3 URZ, URZ, URZ, URZ ;  /* 0x0000003f3f3ff290 */ /* 0x000ff6000fffe03f */
[----:B------:R-:W-:Y:S01]  /*66aa0*/  @!UPT UIADD3 URZ, URZ, URZ, URZ ;  /* 0x0000003f3f3ff290 */ /* 0x000fe2000fffe03f */
[----:B------:R0:W-:Y:S01]  /*66ab0*/  STL.64 [R1+0xd0], R24 ;  /* 0x0000d01801007387 */ /* 0x0001e20000100a00 */
[----:B------:R1:W-:Y:S03]  /*66ac0*/  STL.64 [R1+0xd8], R26 ;  /* 0x0000d81a01007387 */ /* 0x0003e60000100a00 */
[----:B0-----:R-:W1:Y:S01]  /*66ad0*/  LDL.LU.64 R24, [R1+0x6fa0] ;  /* 0x006fa00001187983 */ /* 0x001e620000300a00 */
[----:B------:R-:W4:Y:S01]  /*66ae0*/  LDL R5, [R1+0xbd0] ;  /* 0x000bd00001057983 */ /* 0x000f220000100800 */
[----:B-1----:R-:W-:Y:S02]  /*66af0*/  HMMA.16816.F32.BF16 R24, R16, R24, R20 ;  /* 0x000000181018723c */ /* 0x002fe40000041814 */
[----:B------:R-:W2:Y:S11]  /*66b00*/  LDL.LU.64 R22, [R1+0x6f98] ;  /* 0x006f980001167983 */ /* 0x000eb60000300a00 */
[----:B------:R-:W-:Y:S11]  /*66b10*/  @!UPT UIADD3 URZ, URZ, URZ, URZ ;  /* 0x0000003f3f3ff290 */ /* 0x000ff6000fffe03f */
[----:B------:R-:W-:-:S05]  /*66b20*/  IMAD.MOV.U32 R12, RZ, RZ, R24 ;  /* 0x000000ffff0c7224 */ /* 0x000fca00078e0018 */
[----:B------:R-:W-:Y:S01]  /*66b30*/  STL [R1+0x6d64], R12 ;  /* 0x006d640c01007387 */ /* 0x000fe20000100800 */
[----:B------:R0:W-:Y:S03]  /*66b40*/  STL.64 [R1+0x6e58], R14 ;  /* 0x006e580e01007387 */ /* 0x0001e60000100a00 */
[----:B0-----:R-:W2:Y:S04]  /*66b50*/  LDL R14, [R1+0x8] ;  /* 0x00000800010e7983 */ /* 0x001ea80000100800 */
[----:B------:R-:W2:Y:S01]  /*66b60*/  LDL R15, [R1+0xc] ;  /* 0x00000c00010f7983 */ /* 0x000ea20000100800 */
[----:B------:R-:W-:Y:S02]  /*66b70*/  IMAD.MOV.U32 R8, RZ, RZ, R26 ;  /* 0x000000ffff087224 */ /* 0x000fe400078e001a */
[----:B------:R-:W-:Y:S01]  /*66b80*/  IMAD.MOV.U32 R9, RZ, RZ, R25 ;  /* 0x000000ffff097224 */ /* 0x000fe200078e0019 */
[----:B--2---:R0:W-:Y:S04]  /*66b90*/  STL.64 [R1+0x6e68], R14 ;  /* 0x006e680e01007387 */ /* 0x0041e80000100a00 */
[----:B0-----:R-:W2:Y:S04]  /*66ba0*/  LDL R14, [R1+0x18] ;  /* 0x00001800010e7983 */ /* 0x001ea80000100800 */
[----:B------:R-:W2:Y:S04]  /*66bb0*/  LDL R15, [R1+0x1c] ;  /* 0x00001c00010f7983 */ /* 0x000ea80000100800 */
[----:B--2---:R-:W-:Y:S01]  /*66bc0*/  STL.64 [R1+0x6e80], R14 ;  /* 0x006e800e01007387 */ /* 0x004fe20000100a00 */
[----:B------:R0:W-:Y:S02]  /*66bd0*/  STL [R1+0x69b4], R8 ;  /* 0x0069b40801007387 */ /* 0x0001e40000100800 */
[----:B------:R1:W-:Y:S02]  /*66be0*/  STL [R1+0x69b0], R9 ;  /* 0x0069b00901007387 */ /* 0x0003e40000100800 */
[----:B------:R2:W-:Y:S01]  /*66bf0*/  STL.64 [R1+0x6e60], R10 ;  /* 0x006e600a01007387 */ /* 0x0005e20000100a00 */
[----:B0-----:R-:W3:Y:S01]  /*66c00*/  LDL.LU R8, [R1+0x4d0] ;  /* 0x0004d00001087983 */ /* 0x001ee20000300800 */
[----:B-1----:R-:W3:Y:S03]  /*66c10*/  LDL.LU R9, [R1+0x4d4] ;  /* 0x0004d40001097983 */ /* 0x002ee60000300800 */
[----:B--2---:R-:W2:Y:S01]  /*66c20*/  LDL.LU R10, [R1+0x4d8] ;  /* 0x0004d800010a7983 */ /* 0x004ea20000300800 */
[----:B------:R-:W2:Y:S02]  /*66c30*/  LDL.LU R11, [R1+0x4dc] ;  /* 0x0004dc00010b7983 */ /* 0x000ea40000300800 */
[----:B------:R-:W2:Y:S02]  /*66c40*/  LDL R14, [R1+0x28] ;  /* 0x00002800010e7983 */ /* 0x000ea40000100800 */
[----:B------:R-:W2:Y:S02]  /*66c50*/  LDL R15, [R1+0x2c] ;  /* 0x00002c00010f7983 */ /* 0x000ea40000100800 */
[----:B------:R-:W-:-:S02]  /*66c60*/  IMAD.MOV.U32 R20, RZ, RZ, R23 ;  /* 0x000000ffff147224 */ /* 0x000fc400078e0017 */
[----:B------:R-:W-:-:S05]  /*66c70*/  IMAD.MOV.U32 R21, RZ, RZ, R22 ;  /* 0x000000ffff157224 */ /* 0x000fca00078e0016 */
[----:B------:R-:W-:Y:S04]  /*66c80*/  STL.64 [R1+0x6ec8], R20 ;  /* 0x006ec81401007387 */ /* 0x000fe80000100a00 */
[----:B--2---:R-:W-:Y:S01]  /*66c90*/  STL.64 [R1+0x6ea8], R14 ;  /* 0x006ea80e01007387 */ /* 0x004fe20000100a00 */
[----:B------:R-:W-:Y:S02]  /*66ca0*/  STL.64 [R1+0x6e78], R10 ;  /* 0x006e780a01007387 */ /* 0x000fe40000100a00 */
[----:B---3--:R0:W-:Y:S02]  /*66cb0*/  STL.64 [R1+0x6e70], R8 ;  /* 0x006e700801007387 */ /* 0x0081e40000100a00 */
[----:B0-----:R-:W2:Y:S01]  /*66cc0*/  LDL.LU R8, [R1+0x4e0] ;  /* 0x0004e00001087983 */ /* 0x001ea20000300800 */
[----:B------:R-:W2:Y:S02]  /*66cd0*/  LDL.LU R9, [R1+0x4e4] ;  /* 0x0004e40001097983 */ /* 0x000ea40000300800 */
[----:B------:R-:W3:Y:S02]  /*66ce0*/  LDL.LU R10, [R1+0x4e8] ;  /* 0x0004e800010a7983 */ /* 0x000ee40000300800 */
[----:B------:R-:W3:Y:S02]  /*66cf0*/  LDL.LU R11, [R1+0x4ec] ;  /* 0x0004ec00010b7983 */ /* 0x000ee40000300800 */
[----:B---3--:R-:W-:Y:S01]  /*66d00*/  STL.64 [R1+0x6e90], R10 ;  /* 0x006e900a01007387 */ /* 0x008fe20000100a00 */
[----:B--2---:R0:W-:Y:S03]  /*66d10*/  STL.64 [R1+0x6e88], R8 ;  /* 0x006e880801007387 */ /* 0x0041e60000100a00 */
[----:B0-----:R-:W2:Y:S01]  /*66d20*/  LDL.LU R8, [R1+0x4f0] ;  /* 0x0004f00001087983 */ /* 0x001ea20000300800 */
[----:B------:R-:W2:Y:S02]  /*66d30*/  LDL.LU R9, [R1+0x4f4] ;  /* 0x0004f40001097983 */ /* 0x000ea40000300800 */
[----:B------:R-:W3:Y:S02]  /*66d40*/  LDL.LU R10, [R1+0x4f8] ;  /* 0x0004f800010a7983 */ /* 0x000ee40000300800 */
[----:B------:R-:W3:Y:S01]  /*66d50*/  LDL.LU R11, [R1+0x4fc] ;  /* 0x0004fc00010b7983 */ /* 0x000ee20000300800 */
[----:B------:R-:W2:Y:S01]  /*66d60*/  LDL.LU.64 R20, [R1+0x8a0] ;  /* 0x0008a00001147983 */ /* 0x000ea20000300a00 */
[----:B------:R-:W2:Y:S03]  /*66d70*/  LDL.LU.64 R22, [R1+0x8a8] ;  /* 0x0008a80001167983 */ /* 0x000ea60000300a00 */
[----:B--2---:R-:W-:Y:S01]  /*66d80*/  STL.64 [R1+0x6ed8], R22 ;  /* 0x006ed81601007387 */ /* 0x004fe20000100a00 */
[----:B------:R0:W-:Y:S02]  /*66d90*/  STL.64 [R1+0x6ed0], R20 ;  /* 0x006ed01401007387 */ /* 0x0001e40000100a00 */
[----:B0-----:R-:W-:-:S02]  /*66da0*/  IMAD.MOV.U32 R20, RZ, RZ, R7 ;  /* 0x000000ffff147224 */ /* 0x001fc400078e0007 */
[----:B------:R-:W-:Y:S01]  /*66db0*/  IMAD.MOV.U32 R21, RZ, RZ, R0 ;  /* 0x000000ffff157224 */ /* 0x000fe200078e0000 */
[----:B------:R-:W2:Y:S01]  /*66dc0*/  LDL.LU R7, [R1+0x6f90] ;  /* 0x006f900001077983 */ /* 0x000ea20000300800 */
[----:B------:R-:W3:Y:S03]  /*66dd0*/  LDL.LU R0, [R1+0x6f8c] ;  /* 0x006f8c0001007983 */ /* 0x000ee60000300800 */
[----:B------:R0:W-:Y:S02]  /*66de0*/  STL.64 [R1+0x6ef0], R20 ;  /* 0x006ef01401007387 */ /* 0x0001e40000100a00 */
[----:B0-----:R-:W-:Y:S02]  /*66df0*/  IMAD.MOV.U32 R20, RZ, RZ, R3 ;  /* 0x000000ffff147224 */ /* 0x001fe400078e0003 */
[----:B------:R-:W-:Y:S01]  /*66e00*/  IMAD.MOV.U32 R21, RZ, RZ, R6 ;  /* 0x000000ffff157224 */ /* 0x000fe200078e0006 */
[----:B------:R-:W4:Y:S01]  /*66e10*/  LDL.LU R3, [R1+0x6f88] ;  /* 0x006f880001037983 */ /* 0x000f220000300800 */
[----:B------:R-:W4:Y:S03]  /*66e20*/  LDL.LU R6, [R1+0x6f84] ;  /* 0x006f840001067983 */ /* 0x000f260000300800 */
[----:B------:R0:W-:Y:S02]  /*66e30*/  STL.64 [R1+0x6f08], R20 ;  /* 0x006f081401007387 */ /* 0x0001e40000100a00 */
[----:B0-----:R-:W-:-:S02]  /*66e40*/  IMAD.MOV.U32 R20, RZ, RZ, R29 ;  /* 0x000000ffff147224 */ /* 0x001fc400078e001d */
[----:B------:R-:W-:Y:S01]  /*66e50*/  IMAD.MOV.U32 R21, RZ, RZ, R28 ;  /* 0x000000ffff157224 */ /* 0x000fe200078e001c */
[----:B------:R-:W4:Y:S01]  /*66e60*/  LDL.LU R29, [R1+0x6f80] ;  /* 0x006f8000011d7983 */ /* 0x000f220000300800 */
[----:B------:R-:W4:Y:S03]  /*66e70*/  LDL.LU R28, [R1+0x6f7c] ;  /* 0x006f7c00011c7983 */ /* 0x000f260000300800 */
[----:B------:R2:W-:Y:S02]  /*66e80*/  STL.64 [R1+0x6f20], R20 ;  /* 0x006f201401007387 */ /* 0x0005e40000100a00 */
[----:B--2---:R-:W-:Y:S02]  /*66e90*/  IMAD.MOV.U32 R21, RZ, RZ, R7 ;  /* 0x000000ffff157224 */ /* 0x004fe400078e0007 */
[----:B---3--:R-:W-:Y:S02]  /*66ea0*/  IMAD.MOV.U32 R20, RZ, RZ, R0 ;  /* 0x000000ffff147224 */ /* 0x008fe400078e0000 */
[----:B------:R-:W2:Y:S01]  /*66eb0*/  LDL.LU R0, [R1+0x6f78] ;  /* 0x006f780001007983 */ /* 0x000ea20000300800 */
[----:B------:R-:W3:Y:S02]  /*66ec0*/  LDL.LU R7, [R1+0x6f74] ;  /* 0x006f740001077983 */ /* 0x000ee40000300800 */
[----:B------:R4:W-:Y:S02]  /*66ed0*/  STL.64 [R1+0x6f38], R20 ;  /* 0x006f381401007387 */ /* 0x0009e40000100a00 */
[----:B----4-:R-:W-:-:S02]  /*66ee0*/  IMAD.MOV.U32 R21, RZ, RZ, R3 ;  /* 0x000000ffff157224 */ /* 0x010fc400078e0003 */
[----:B------:R-:W-:Y:S02]  /*66ef0*/  IMAD.MOV.U32 R20, RZ, RZ, R6 ;  /* 0x000000ffff147224 */ /* 0x000fe400078e0006 */
[----:B------:R-:W4:Y:S01]  /*66f00*/  LDL.LU R6, [R1+0x6f70] ;  /* 0x006f700001067983 */ /* 0x000f220000300800 */
[----:B------:R-:W2:Y:S02]  /*66f10*/  LDL.LU R3, [R1+0x6f6c] ;  /* 0x006f6c0001037983 */ /* 0x000ea40000300800 */
[----:B------:R0:W-:Y:S02]  /*66f20*/  STL.64 [R1+0x6f50], R20 ;  /* 0x006f501401007387 */ /* 0x0001e40000100a00 */
[----:B0-----:R-:W-:Y:S02]  /*66f30*/  IMAD.MOV.U32 R20, RZ, RZ, R28 ;  /* 0x000000ffff147224 */ /* 0x001fe400078e001c */
[----:B------:R-:W2:Y:S01]  /*66f40*/  LDL.LU R28, [R1+0x6f68] ;  /* 0x006f6800011c7983 */ /* 0x000ea20000300800 */
[----:B------:R-:W-:Y:S02]  /*66f50*/  STL.64 [R1+0x6ec0], R10 ;  /* 0x006ec00a01007387 */ /* 0x000fe40000100a00 */
[----:B------:R0:W-:Y:S02]  /*66f60*/  STL.64 [R1+0x6eb8], R8 ;  /* 0x006eb80801007387 */ /* 0x0001e40000100a00 */
[----:B0-----:R-:W2:Y:S01]  /*66f70*/  LDL.LU.64 R8, [R1+0x890] ;  /* 0x0008900001087983 */ /* 0x001ea20000300a00 */
[----:B------:R-:W2:Y:S03]  /*66f80*/  LDL.LU.64 R10, [R1+0x898] ;  /* 0x00089800010a7983 */ /* 0x000ea60000300a00 */
[----:B--2---:R-:W-:Y:S01]  /*66f90*/  STL.64 [R1+0x6ee8], R10 ;  /* 0x006ee80a01007387 */ /* 0x004fe20000100a00 */
[----:B------:R0:W-:Y:S03]  /*66fa0*/  STL.64 [R1+0x6ee0], R8 ;  /* 0x006ee00801007387 */ /* 0x0001e60000100a00 */
        /* <DEDUP_REMOVED lines=17> */
[----:B------:R-:W2:Y:S02]  /*670c0*/  LDL.LU.64 R10, [R1+0x858] ;  /* 0x00085800010a7983 */ /* 0x000ea40000300a00 */
[----:B------:R-:W-:-:S02]  /*670d0*/  IMAD.MOV.U32 R2, RZ, RZ, R27 ;  /* 0x000000ffff027224 */ /* 0x000fc400078e001b */
[----:B------:R-:W0:Y:S01]  /*670e0*/  LDSM.16.MT88.4 R24, [R5+0x21080] ;  /* 0x021080000518783b */ /* 0x000e220000004200 */
[----:B------:R-:W-:-:S03]  /*670f0*/  IMAD.MOV.U32 R21, RZ, RZ, R29 ;  /* 0x000000ffff157224 */ /* 0x000fc600078e001d */
[----:B--2---:R-:W-:Y:S01]  /*67100*/  STL.64 [R1+0x6f60], R10 ;  /* 0x006f600a01007387 */ /* 0x004fe20000100a00 */
[----:B------:R1:W-:Y:S03]  /*67110*/  STL.64 [R1+0x6f58], R8 ;  /* 0x006f580801007387 */ /* 0x0003e60000100a00 */
[----:B-1----:R-:W2:Y:S01]  /*67120*/  LDL.LU.64 R8, [R1+0x950] ;  /* 0x0009500001087983 */ /* 0x002ea20000300a00 */
[----:B------:R-:W2:Y:S02]  /*67130*/  LDL.LU.64 R10, [R1+0x958] ;  /* 0x00095800010a7983 */ /* 0x000ea40000300a00 */
[----:B------:R-:W3:Y:S02]  /*67140*/  LDL.LU.64 R12, [R1+0x880] ;  /* 0x00088000010c7983 */ /* 0x000ee40000300a00 */
[----:B------:R-:W3:Y:S01]  /*67150*/  LDL.LU.64 R14, [R1+0x888] ;  /* 0x00088800010e7983 */ /* 0x000ee20000300a00 */
[----:B------:R-:W-:Y:S01]  /*67160*/  STL [R1+0x66f8], R2 ;  /* 0x0066f80201007387 */ /* 0x000fe20000100800 */
[----:B0-----:R-:W-:Y:S02]  /*67170*/  STL.64 [R1+0x6d90], R26 ;  /* 0x006d901a01007387 */ /* 0x001fe40000100a00 */
[----:B------:R0:W-:Y:S02]  /*67180*/  STL.64 [R1+0x6d88], R24 ;  /* 0x006d881801007387 */ /* 0x0001e40000100a00 */
[----:B0-----:R-:W3:Y:S01]  /*67190*/  LDL.LU.64 R24, [R1+0x60] ;  /* 0x0000600001187983 */ /* 0x001ee20000300a00 */
[----:B------:R-:W3:Y:S02]  /*671a0*/  LDL.64 R26, [R1+0x68] ;  /* 0x00006800011a7983 */ /* 0x000ee40000100a00 */
[----:B------:R-:W-:Y:S01]  /*671b0*/  STL [R1+0x67d8], R5 ;  /* 0x0067d80501007387 */ /* 0x000fe20000100800 */
        /* <DEDUP_REMOVED lines=41> */
[----:B0-----:R-:W3:Y:S01]  /*67450*/  LDL.LU.64 R22, [R1+0x6ed8] ;  /* 0x006ed80001167983 */ /* 0x001ee20000300a00 */
[----:B------:R-:W3:Y:S02]  /*67460*/  LDL.LU.64 R20, [R1+0x6ed0] ;  /* 0x006ed00001147983 */ /* 0x000ee40000300a00 */
[C---:B---3--:R-:W-:Y:S11]  /*67470*/  HMMA.16816.F32.BF16 R20, R16.reuse, R24, R20 ;  /* 0x000000181014723c */ /* 0x048ff60000041814 */
[----:B------:R-:W-:Y:S11]  /*67480*/  @!UPT UIADD3 URZ, URZ, URZ, URZ ;  /* 0x0000003f3f3ff290 */ /* 0x000ff6000fffe03f */
[----:B------:R-:W-:Y:S01]  /*67490*/  @!UPT UIADD3 URZ, URZ, URZ, URZ ;  /* 0x0000003f3f3ff290 */ /* 0x000fe2000fffe03f */
[----:B------:R0:W-:Y:S01]  /*674a0*/  STL.64 [R1+0x950], R20 ;  /* 0x0009501401007387 */ /* 0x0001e20000100a00 */
[----:B------:R-:W-:Y:S03]  /*674b0*/  STL.64 [R1+0x958], R22 ;  /* 0x0009581601007387 */ /* 0x000fe60000100a00 */
[----:B0-----:R-:W2:Y:S01]  /*674c0*/  LDL.LU.64 R20, [R1+0x6ec8] ;  /* 0x006ec80001147983 */ /* 0x001ea20000300a00 */
[----:B------:R0:W-:Y:S02]  /*674d0*/  STL.64 [R1+0x6db0], R26 ;  /* 0x006db01a01007387 */ /* 0x0001e40000100a00 */
[----:B------:R-:W3:Y:S02]  /*674e0*/  LDL.LU R24, [R1+0x4b0] ;  /* 0x0004b00001187983 */ /* 0x000ee40000300800 */
[----:B------:R-:W3:Y:S01]  /*674f0*/  LDL.LU R25, [R1+0x4b4] ;  /* 0x0004b40001197983 */ /* 0x000ee20000300800 */
[----:B0-----:R-:W3:Y:S01]  /*67500*/  LDL.LU R26, [R1+0x4b8] ;  /* 0x0004b800011a7983 */ /* 0x001ee20000300800 */
[----:B------:R-:W3:Y:S01]  /*67510*/  LDL.LU R27, [R1+0x4bc] ;  /* 0x0004bc00011b7983 */ /* 0x000ee20000300800 */
[C---:B--2---:R-:W-:Y:S02]  /*67520*/  HMMA.16816.F32.BF16 R20, R16.reuse, R20, R8 ;  /* 0x000000141014723c */ /* 0x044fe40000041808 */
[----:B------:R-:W2:Y:S01]  /*67530*/  LDL.LU.64 R10, [R1+0x6ec0] ;  /* 0x006ec000010a7983 */ /* 0x000ea20000300a00 */
[----:B------:R-:W2:Y:S11]  /*67540*/  LDL.LU.64 R8, [R1+0x6eb8] ;  /* 0x006eb80001087983 */ /* 0x000eb60000300a00 */
[----:B------:R-:W-:Y:S09]  /*67550*/  @!UPT UIADD3 URZ, URZ, URZ, URZ ;  /* 0x0000003f3f3ff290 */ /* 0x000ff2000fffe03f */
[----:B------:R0:W-:Y:S01]  /*67560*/  STL.64 [R1+0x990], R20 ;  /* 0x0009901401007387 */ /* 0x0001e20000100a00 */
[----:B------:R1:W-:Y:S03]  /*67570*/  STL.64 [R1+0x998], R22 ;  /* 0x0009981601007387 */ /* 0x0003e60000100a00 */
[----:B0-----:R-:W2:Y:S02]  /*67580*/  LDL.LU.64 R20, [R1+0x6eb0] ;  /* 0x006eb00001147983 */ /* 0x001ea40000300a00 */
[----:B--2---:R-:W-:Y:S02]  /*67590*/  HMMA.16816.F32.BF16 R16, R16, R20, R12 ;  /* 0x000000141010723c */ /* 0x004fe4000004180c */
[----:B------:R-:W2:Y:S01]  /*675a0*/  LDL.LU.64 R14, [R1+0x6ea8] ;  /* 0x006ea800010e7983 */ /* 0x000ea20000300a00 */
[----:B-1----:R-:W2:Y:S02]  /*675b0*/  LDL.LU.64 R22, [R1+0x6ea0] ;  /* 0x006ea00001167983 */ /* 0x002ea40000300a00 */
[----:B------:R-:W2:Y:S11]  /*675c0*/  LDL.LU.64 R20, [R1+0x6e98] ;  /* 0x006e980001147983 */ /* 0x000eb60000300a00 */
[----:B------:R-:W-:Y:S07]  /*675d0*/  @!UPT UIADD3 URZ, URZ, URZ, URZ ;  /* 0x0000003f3f3ff290 */ /* 0x000fee000fffe03f */
[----:B------:R0:W-:Y:S01]  /*675e0*/  STL.64 [R1+0x980], R16 ;  /* 0x0009801001007387 */ /* 0x0001e20000100a00 */
[----:B------:R-:W-:Y:S03]  /*675f0*/  STL.64 [R1+0x988], R18 ;  /* 0x0009881201007387 */ /* 0x000fe60000100a00 */
[----:B0-----:R-:W3:Y:S01]  /*67600*/  LDL.LU R16, [R1+0x4c0] ;  /* 0x0004c00001107983 */ /* 0x001ee20000300800 */
[----:B------:R-:W3:Y:S01]  /*67610*/  LDL.LU R17, [R1+0x4c4] ;  /* 0x0004c40001117983 */ /* 0x000ee20000300800 */
[C---:B--2---:R-:W-:Y:S02]  /*67620*/  HMMA.16816.F32.BF16 R12, R20.reuse, R14, R8 ;  /* 0x0000000e140c723c */ /* 0x044fe40000041808 */
[----:B------:R-:W2:Y:S01]  /*67630*/  LDL.LU.64 R10, [R1+0x6e90] ;  /* 0x006e9000010a7983 */ /* 0x000ea20000300a00 */
[----:B------:R-:W2:Y:S11]  /*67640*/  LDL.LU.64 R8, [R1+0x6e88] ;  /* 0x006e880001087983 */ /* 0x000eb60000300a00 */
[----:B------:R-:W-:Y:S09]  /*67650*/  @!UPT UIADD3 URZ, URZ, URZ, URZ ;  /* 0x0000003f3f3ff290 */ /* 0x000ff2000fffe03f */
[----:B------:R-:W-:Y:S01]  /*67660*/  STL.64 [R1+0x4f0], R12 ;  /* 0x0004f00c01007387 */ /* 0x000fe20000100a00 */
        /* <DEDUP_REMOVED lines=8> */
[----:B0-----:R-:W2:Y:S02]  /*676f0*/  LDL.LU.64 R14, [R1+0x6e68] ;  /* 0x006e6800010e7983 */ /* 0x001ea40000300a00 */
[----:B--2---:R-:W-:Y:S02]  /*67700*/  HMMA.16816.F32.BF16 R12, R20, R14, R8 ;  /* 0x0000000e140c723c */ /* 0x004fe40000041808 */
[----:B------:R-:W2:Y:S11]  /*67710*/  LDL.LU.64 R10, [R1+0x6e60] ;  /* 0x006e6000010a7983 */ /* 0x000eb60000300a00 */
[----:B------:R-:W-:Y:S10]  /*67720*/  @!UPT UIADD3 URZ, URZ, URZ, URZ ;  /* 0x0000003f3f3ff290 */ /* 0x000ff4000fffe03f */
[----:B------:R-:W-:Y:S01]  /*67730*/  STL.64 [R1+0x4d0], R12 ;  /* 0x0004d00c01007387 */ /* 0x000fe20000100a00 */
[----:B------:R0:W-:Y:S03]  /*67740*/  STL.64 [R1+0x4d8], R14 ;  /* 0x0004d80e01007387 */ /* 0x0001e60000100a00 */
[----:B0-----:R-:W3:Y:S01]  /*67750*/  LDL.LU.64 R14, [R1+0x6e58] ;  /* 0x006e5800010e7983 */ /* 0x001ee20000300a00 */
[----:B------:R-:W-:Y:S02]  /*67760*/  IMAD.MOV.U32 R18, RZ, RZ, R28 ;  /* 0x000000ffff127224 */ /* 0x000fe400078e001c */
[----:B------:R-:W-:-:S07]  /*67770*/  IMAD.MOV.U32 R19, RZ, RZ, R3 ;  /* 0x000000ffff137224 */ /* 0x000fce00078e0003 */
[C---:B---3--:R-:W-:Y:S01]  /*67780*/  HMMA.16816.F32.BF16 R16, R20.reuse, R14, R16 ;  /* 0x0000000e1410723c */ /* 0x048fe20000041810 */
[----:B------:R-:W-:Y:S11]  /*67790*/  STL.64 [R1+0x6e38], R14 ;  /* 0x006e380e01007387 */ /* 0x000ff60000100a00 */
[----:B------:R-:W-:Y:S11]  /*677a0*/  @!UPT UIADD3 URZ, URZ, URZ, URZ ;  /* 0x0000003f3f3ff290 */ /* 0x000ff6000fffe03f */
[----:B------:R-:W-:Y:S01]  /*677b0*/  STL.64 [R1+0x4c0], R16 ;  /* 0x0004c01001007387 */ /* 0x000fe20000100a00 */
[----:B------:R2:W-:Y:S02]  /*677c0*/  STL.64 [R1+0x4c8], R18 ;  /* 0x0004c81201007387 */ /* 0x0005e40000100a00 */
[----:B--2---:R-:W-:Y:S07]  /*677d0*/  HMMA.16816.F32.BF16 R16, R20, R10, R24 ;  /* 0x0000000a1410723c */ /* 0x004fee0000041818 */
[----:B----4-:R-:W-:-:S02]  /*677e0*/  IMAD.MOV.U32 R26, RZ, RZ, R6 ;  /* 0x000000ffff1a7224 */ /* 0x010fc400078e0006 */
[----:B------:R-:W-:Y:S11]  /*677f0*/  IMAD.MOV.U32 R27, RZ, RZ, R7 ;  /* 0x000000ffff1b7224 */ /* 0x000ff600078e0007 */
[----:B------:R-:W-:Y:S03]  /*67800*/  @!UPT UIADD3 URZ, URZ, URZ, URZ ;  /* 0x0000003f3f3ff290 */ /* 0x000fe6000fffe03f */
[----:B------:R-:W-:Y:S01]  /*67810*/  STL.64 [R1+0x4b0], R16 ;  /* 0x0004b01001007387 */ /* 0x000fe20000100a00 */
[----:B------:R0:W-:Y:S02]  /*67820*/  STL.64 [R1+0x6dc8], R10 ;  /* 0x006dc80a01007387 */ /* 0x0001e40000100a00 */
[----:B------:R-:W2:Y:S02]  /*67830*/  LDL.LU R24, [R1+0x7c0] ;  /* 0x0007c00001187983 */ /* 0x000ea40000300800 */
[----:B------:R-:W2:Y:S01]  /*67840*/  LDL.LU R25, [R1+0x7c4] ;  /* 0x0007c40001197983 */ /* 0x000ea20000300800 */
[----:B------:R-:W3:Y:S01]  /*67850*/  LDL.LU R6, [R1+0x6e54] ;  /* 0x006e540001067983 */ /* 0x000ee20000300800 */
[----:B------:R-:W4:Y:S02]  /*67860*/  LDL.LU R7, [R1+0x6e50] ;  /* 0x006e500001077983 */ /* 0x000f240000300800 */
[----:B------:R-:W2:Y:S02]  /*67870*/  LDL.LU R8, [R1+0x7d0] ;  /* 0x0007d00001087983 */ /* 0x000ea40000300800 */
[----:B------:R-:W2:Y:S01]  /*67880*/  LDL.LU R9, [R1+0x7d4] ;  /* 0x0007d40001097983 */ /* 0x000ea20000300800 */
[----:B0-----:R-:W2:Y:S01]  /*67890*/  LDL.LU R10, [R1+0x7d8] ;  /* 0x0007d800010a7983 */ /* 0x001ea20000300800 */
[----:B------:R-:W2:Y:S03]  /*678a0*/  LDL.LU R11, [R1+0x7dc] ;  /* 0x0007dc00010b7983 */ /* 0x000ea60000300800 */
[----:B--2---:R0:W-:Y:S01]  /*678b0*/  STL.64 [R1+0x6dd8], R10 ;  /* 0x006dd80a01007387 */ /* 0x0041e20000100a00 */
[----:B------:R-:W-:Y:S03]  /*678c0*/  STL.64 [R1+0x6dd0], R8 ;  /* 0x006dd00801007387 */ /* 0x000fe60000100a00 */
[----:B0-----:R-:W2:Y:S04]  /*678d0*/  LDL.64 R10, [R1+0x98] ;  /* 0x00009800010a7983 */ /* 0x001ea80000100a00 */
[----:B--2---:R0:W-:Y:S04]  /*678e0*/  STL.64 [R1+0x6de8], R10 ;  /* 0x006de80a01007387 */ /* 0x0041e80000100a00 */
[----:B0-----:R-:W2:Y:S04]  /*678f0*/  LDL R10, [R1+0xa8] ;  /* 0x0000a800010a7983 */ /* 0x001ea80000100800 */
[----:B------:R-:W2:Y:S01]  /*67900*/  LDL R11, [R1+0xac] ;  /* 0x0000ac00010b7983 */ /* 0x000ea20000100800 */
[----:B------:R-:W-:-:S03]  /*67910*/  IMAD.MOV.U32 R28, RZ, RZ, R18 ;  /* 0x000000ffff1c7224 */ /* 0x000fc600078e0012 */
[----:B--2---:R0:W-:Y:S04]  /*67920*/  STL.64 [R1+0x6e00], R10 ;  /* 0x006e000a01007387 */ /* 0x0041e80000100a00 */
[----:B0-----:R-:W2:Y:S04]  /*67930*/  LDL R10, [R1+0xb8] ;  /* 0x0000b800010a7983 */ /* 0x001ea80000100800 */
[----:B------:R-:W2:Y:S01]  /*67940*/  LDL R11, [R1+0xbc] ;  /* 0x0000bc00010b7983 */ /* 0x000ea20000100800 */
[----:B------:R-:W3:Y:S02]  /*67950*/  LDL.LU R16, [R1+0x4a0] ;  /* 0x0004a00001107983 */ /* 0x000ee40000300800 */
[----:B------:R-:W3:Y:S02]  /*67960*/  LDL.LU R17, [R1+0x4a4] ;  /* 0x0004a40001117983 */ /* 0x000ee40000300800 */
[----:B------:R-:W-:Y:S01]  /*67970*/  IMAD.MOV.U32 R3, RZ, RZ, R19 ;  /* 0x000000ffff037224 */ /* 0x000fe200078e0013 */
[----:B------:R-:W3:Y:S01]  /*67980*/  LDL.LU R18, [R1+0x4a8] ;  /* 0x0004a80001127983 */ /* 0x000ee20000300800 */
[----:B------:R-:W3:Y:S03]  /*67990*/  LDL.LU R19, [R1+0x4ac] ;  /* 0x0004ac0001137983 */ /* 0x000ee60000300800 */
[----:B--2---:R-:W-:Y:S01]  /*679a0*/  STL.64 [R1+0x6e18], R10 ;  /* 0x006e180a01007387 */ /* 0x004fe20000100a00 */
[----:B------:R0:W-:Y:S02]  /*679b0*/  STL.64 [R1+0x6dc0], R26 ;  /* 0x006dc01a01007387 */ /* 0x0001e40000100a00 */
[----:B------:R1:W-:Y:S01]  /*679c0*/  STL.64 [R1+0x6db8], R24 ;  /* 0x006db81801007387 */ /* 0x0003e20000100a00 */
[----:B0-----:R-:W2:Y:S04]  /*679d0*/  LDL.64 R26, [R1+0x88] ;  /* 0x00008800011a7983 */ /* 0x001ea80000100a00 */
[----:B--2---:R4:W-:Y:S01]  /*679e0*/  STL.64 [R1+0x6de0], R26 ;  /* 0x006de01a01007387 */ /* 0x0049e20000100a00 */
[----:B-1----:R-:W2:Y:S02]  /*679f0*/  LDL.LU R24, [R1+0x7e0] ;  /* 0x0007e00001187983 */ /* 0x002ea40000300800 */
[----:B------:R-:W2:Y:S02]  /*67a00*/  LDL.LU R25, [R1+0x7e4] ;  /* 0x0007e40001197983 */ /* 0x000ea40000300800 */
[----:B----4-:R-:W-:-:S02]  /*67a10*/  IMAD.MOV.U32 R26, RZ, RZ, R7 ;  /* 0x000000ffff1a7224 */ /* 0x010fc400078e0007 */
[----:B---3--:R-:W-:Y:S01]  /*67a20*/  IMAD.MOV.U32 R27, RZ, RZ, R6 ;  /* 0x000000ffff1b7224 */ /* 0x008fe200078e0006 */
[----:B------:R-:W3:Y:S01]  /*67a30*/  LDL.LU R7, [R1+0x6e4c] ;  /* 0x006e4c0001077983 */ /* 0x000ee20000300800 */
[----:B------:R-:W4:Y:S02]  /*67a40*/  LDL.LU R6, [R1+0x6e48] ;  /* 0x006e480001067983 */ /* 0x000f240000300800 */
[----:B------:R-:W2:Y:S02]  /*67a50*/  LDL R10, [R1+0xc8] ;  /* 0x0000c800010a7983 */ /* 0x000ea40000100800 */
[----:B------:R-:W2:Y:S01]  /*67a60*/  LDL R11, [R1+0xcc] ;  /* 0x0000cc00010b7983 */ /* 0x000ea20000100800 */
[----:B------:R-:W3:Y:S01]  /*67a70*/  LDL.LU R12, [R1+0x820] ;  /* 0x00082000010c7983 */ /* 0x000ee20000300800 */
[----:B------:R-:W3:Y:S02]  /*67a80*/  LDL.LU R13, [R1+0x824] ;  /* 0x00082400010d7983 */ /* 0x000ee40000300800 */
[----:B------:R-:W3:Y:S02]  /*67a90*/  LDL.LU R14, [R1+0x828] ;  /* 0x00082800010e7983 */ /* 0x000ee40000300800 */
[----:B------:R-:W3:Y:S01]  /*67aa0*/  LDL.LU R15, [R1+0x82c] ;  /* 0x00082c00010f7983 */ /* 0x000ee20000300800 */
[----:B--2---:R0:W-:Y:S04]  /*67ab0*/  STL.64 [R1+0x6e30], R10 ;  /* 0x006e300a01007387 */ /* 0x0041e80000100a00 */
[----:B0-----:R-:W2:Y:S01]  /*67ac0*/  LDL.64 R10, [R1+0x38] ;  /* 0x00003800010a7983 */ /* 0x001ea20000100a00 */
[----:B------:R-:W-:Y:S02]  /*67ad0*/  STL.64 [R1+0x6df8], R26 ;  /* 0x006df81a01007387 */ /* 0x000fe40000100a00 */
[----:B------:R0:W-:Y:S02]  /*67ae0*/  STL.64 [R1+0x6df0], R24 ;  /* 0x006df01801007387 */ /* 0x0001e40000100a00 */
[----:B0-----:R-:W2:Y:S01]  /*67af0*/  LDL.LU R24, [R1+0x7f0] ;  /* 0x0007f00001187983 */ /* 0x001ea20000300800 */
[----:B------:R-:W2:Y:S02]  /*67b00*/  LDL.LU R25, [R1+0x7f4] ;  /* 0x0007f40001197983 */ /* 0x000ea40000300800 */
[----:B------:R-:W2:Y:S02]  /*67b10*/  LDL.LU R26, [R1+0x7f8] ;  /* 0x0007f800011a7983 */ /* 0x000ea40000300800 */
[----:B------:R-:W2:Y:S02]  /*67b20*/  LDL.LU R27, [R1+0x7fc] ;  /* 0x0007fc00011b7983 */ /* 0x000ea40000300800 */
[----:B--2---:R4:W-:Y:S01]  /*67b30*/  STL.64 [R1+0x6e10], R26 ;  /* 0x006e101a01007387 */ /* 0x0049e20000100a00 */
[----:B------:R0:W-:Y:S02]  /*67b40*/  STL.64 [R1+0x6e08], R24 ;  /* 0x006e081801007387 */ /* 0x0001e40000100a00 */
[----:B----4-:R-:W-:Y:S01]  /*67b50*/  IMAD.MOV.U32 R26, RZ, RZ, R6 ;  /* 0x000000ffff1a7224 */ /* 0x010fe200078e0006 */
[----:B0-----:R-:W2:Y:S01]  /*67b60*/  LDL.LU R24, [R1+0x800] ;  /* 0x0008000001187983 */ /* 0x001ea20000300800 */
[----:B------:R-:W2:Y:S02]  /*67b70*/  LDL.LU R25, [R1+0x804] ;  /* 0x0008040001197983 */ /* 0x000ea40000300800 */
[----:B------:R-:W4:Y:S02]  /*67b80*/  LDL.LU R6, [R1+0x6e44] ;  /* 0x006e440001067983 */ /* 0x000f240000300800 */
[----:B---3--:R-:W-:-:S02]  /*67b90*/  IMAD.MOV.U32 R27, RZ, RZ, R7 ;  /* 0x000000ffff1b7224 */ /* 0x008fc400078e0007 */
[----:B------:R-:W4:Y:S03]  /*67ba0*/  LDL.LU R7, [R1+0x6e40] ;  /* 0x006e400001077983 */ /* 0x000f260000300800 */
[----:B------:R-:W-:Y:S01]  /*67bb0*/  STL.64 [R1+0x6e28], R26 ;  /* 0x006e281a01007387 */ /* 0x000fe20000100a00 */
[C---:B----4-:R-:W-:Y:S01]  /*67bc0*/  HMMA.16816.F32.BF16 R16, R20.reuse, R6, R16 ;  /* 0x000000061410723c */ /* 0x050fe20000041810 */
[----:B--2---:R0:W-:Y:S04]  /*67bd0*/  STL.64 [R1+0x6e20], R24 ;  /* 0x006e201801007387 */ /* 0x0041e80000100a00 */
[----:B0-----:R-:W2:Y:S01]  /*67be0*/  LDL.LU R24, [R1+0x810] ;  /* 0x0008100001187983 */ /* 0x001ea20000300800 */
[----:B------:R-:W2:Y:S02]  /*67bf0*/  LDL.LU R25, [R1+0x814] ;  /* 0x0008140001197983 */ /* 0x000ea40000300800 */
[----:B------:R-:W2:Y:S02]  /*67c00*/  LDL.LU R26, [R1+0x818] ;  /* 0x00081800011a7983 */ /* 0x000ea40000300800 */
[----:B------:R-:W2:Y:S01]  /*67c10*/  LDL.LU R27, [R1+0x81c] ;  /* 0x00081c00011b7983 */ /* 0x000ea20000300800 */
[----:B------:R-:W-:Y:S01]  /*67c20*/  STL [R1+0x654c], R3 ;  /* 0x00654c0301007387 */ /* 0x000fe20000100800 */
[----:B------:R-:W-:Y:S11]  /*67c30*/  STL [R1+0x6548], R28 ;  /* 0x0065481c01007387 */ /* 0x000ff60000100800 */
[----:B------:R-:W-:Y:S01]  /*67c40*/  STL.64 [R1+0x4a0], R16 ;  /* 0x0004a01001007387 */ /* 0x000fe20000100a00 */
[----:B------:R-:W-:Y:S02]  /*67c50*/  STL.64 [R1+0x4a8], R18 ;  /* 0x0004a81201007387 */ /* 0x000fe40000100a00 */
[----:B------:R-:W0:Y:S02]  /*67c60*/  LDSM.16.MT88.4 R16, [R0+0x21000] ;  /* 0x021000000010783b */ /* 0x000e240000004200 */
[----:B0-----:R0:W-:Y:S02]  /*67c70*/  STL.64 [R1+0x6c58], R18 ;  /* 0x006c581201007387 */ /* 0x0011e40000100a00 */
[----:B------:R1:W-:Y:S02]  /*67c80*/  STL.64 [R1+0x6c50], R16 ;  /* 0x006c501001007387 */ /* 0x0003e40000100a00 */
[----:B0-----:R-:W3:Y:S04]  /*67c90*/  LDL R18, [R1+0x48] ;  /* 0x0000480001127983 */ /* 0x001ee80000100800 */
[----:B------:R-:W3:Y:S01]  /*67ca0*/  LDL R19, [R1+0x4c] ;  /* 0x00004c0001137983 */ /* 0x000ee20000100800 */
[----:B------:R-:W-:Y:S01]  /*67cb0*/  HMMA.16816.F32.BF16 R12, R20, R10, R12 ;  /* 0x0000000a140c723c */ /* 0x000fe2000004180c */
[----:B------:R-:W-:-:S02]  /*67cc0*/  IMAD.MOV.U32 R29, RZ, RZ, R11 ;  /* 0x000000ffff1d7224 */ /* 0x000fc400078e000b */
[----:B---3--:R0:W-:Y:S01]  /*67cd0*/  STL.64 [R1+0x6d98], R18 ;  /* 0x006d981201007387 */ /* 0x0081e20000100a00 */
[----:B-1----:R-:W3:Y:S02]  /*67ce0*/  LDL.LU R16, [R1+0x7b0] ;  /* 0x0007b00001107983 */ /* 0x002ee40000300800 */
[----:B------:R-:W3:Y:S01]  /*67cf0*/  LDL.LU R17, [R1+0x7b4] ;  /* 0x0007b40001117983 */ /* 0x000ee20000300800 */
[----:B0-----:R-:W3:Y:S01]  /*67d00*/  LDL.LU R18, [R1+0x7b8] ;  /* 0x0007b80001127983 */ /* 0x001ee20000300800 */
[----:B------:R-:W3:Y:S11]  /*67d10*/  LDL.LU R19, [R1+0x7bc] ;  /* 0x0007bc0001137983 */ /* 0x000ef60000300800 */
[----:B------:R-:W-:Y:S04]  /*67d20*/  @!UPT UIADD3 URZ, URZ, URZ, URZ ;  /* 0x0000003f3f3ff290 */ /* 0x000fe8000fffe03f */
[----:B------:R0:W-:Y:S02]  /*67d30*/  STL.64 [R1+0x9c0], R12 ;  /* 0x0009c00c01007387 */ /* 0x0001e40000100a00 */
[----:B------:R1:W-:Y:S02]  /*67d40*/  STL.64 [R1+0x9c8], R14 ;  /* 0x0009c80e01007387 */ /* 0x0003e40000100a00 */
[----:B0-----:R-:W-:Y:S01]  /*67d50*/  IMAD.MOV.U32 R12, RZ, RZ, R10 ;  /* 0x000000ffff0c7224 */ /* 0x001fe200078e000a */
[----:B-1----:R-:W4:Y:S01]  /*67d60*/  LDL.LU.64 R14, [R1+0x6e38] ;  /* 0x006e3800010e7983 */ /* 0x002f220000300a00 */
[----:B------:R-:W2:Y:S02]  /*67d70*/  LDL.LU.64 R10, [R1+0x6e30] ;  /* 0x006e3000010a7983 */ /* 0x000ea40000300a00 */
[C---:B--2---:R-:W-:Y:S01]  /*67d80*/  HMMA.16816.F32.BF16 R8, R20.reuse, R10, R24 ;  /* 0x0000000a1408723c */ /* 0x044fe20000041818 */
[----:B----4-:R0:W-:Y:S01]  /*67d90*/  STL.64 [R1+0x6da8], R14 ;  /* 0x006da80e01007387 */ /* 0x0101e20000100a00 */
[----:B------:R-:W-:Y:S03]  /*67da0*/  STL [R1+0x6da0], R12 ;  /* 0x006da00c01007387 */ /* 0x000fe60000100800 */
[----:B0-----:R-:W2:Y:S01]  /*67db0*/  LDL.64 R14, [R1+0x78] ;  /* 0x00007800010e7983 */ /* 0x001ea20000100a00 */
[----:B------:R-:W4:Y:S02]  /*67dc0*/  LDL.LU.64 R26, [R1+0x6e28] ;  /* 0x006e2800011a7983 */ /* 0x000f240000300a00 */
[----:B------:R-:W4:Y:S11]  /*67dd0*/  LDL.LU.64 R24, [R1+0x6e20] ;  /* 0x006e200001187983 */ /* 0x000f360000300a00 */
[----:B------:R-:W-:Y:S04]  /*67de0*/  @!UPT UIADD3 URZ, URZ, URZ, URZ ;  /* 0x0000003f3f3ff290 */ /* 0x000fe8000fffe03f */
[----:B------:R-:W-:Y:S01]  /*67df0*/  STL.64 [R1+0x820], R8 ;  /* 0x0008200801007387 */ /* 0x000fe20000100a00 */
[----:B------:R0:W-:Y:S03]  /*67e00*/  STL.64 [R1+0x828], R10 ;  /* 0x0008280a01007387 */ /* 0x0001e60000100a00 */
[----:B0-----:R-:W4:Y:S02]  /*67e10*/  LDL.LU.64 R10, [R1+0x6e18] ;  /* 0x006e1800010a7983 */ /* 0x001f240000300a00 */
[C---:B----4-:R-:W-:Y:S02]  /*67e20*/  HMMA.16816.F32.BF16 R8, R20.reuse, R10, R24 ;  /* 0x0000000a1408723c */ /* 0x050fe40000041818 */
[----:B------:R-:W4:Y:S01]  /*67e30*/  LDL.LU.64 R26, [R1+0x6e10] ;  /* 0x006e1000011a7983 */ /* 0x000f220000300a00 */
[----:B------:R-:W4:Y:S11]  /*67e40*/  LDL.LU.64 R24, [R1+0x6e08] ;  /* 0x006e080001187983 */ /* 0x000f360000300a00 */
[----:B------:R-:W-:Y:S09]  /*67e50*/  @!UPT UIADD3 URZ, URZ, URZ, URZ ;  /* 0x0000003f3f3ff290 */ /* 0x000ff2000fffe03f */
        /* <DEDUP_REMOVED lines=10> */
[C---:B----4-:R-:W-:Y:S01]  /*67f00*/  HMMA.16816.F32.BF16 R24, R20.reuse, R10, R24 ;  /* 0x0000000a1418723c */ /* 0x050fe20000041818 */
[----:B------:R-:W-:Y:S02]  /*67f10*/  IMAD.MOV.U32 R5, RZ, RZ, R10 ;  /* 0x000000ffff057224 */ /* 0x000fe400078e000a */
[----:B------:R-:W-:Y:S11]  /*67f20*/  IMAD.MOV.U32 R3, RZ, RZ, R11 ;  /* 0x000000ffff037224 */ /* 0x000ff600078e000b */
[----:B------:R-:W-:Y:S09]  /*67f30*/  @!UPT UIADD3 URZ, URZ, URZ, URZ ;  /* 0x0000003f3f3ff290 */ /* 0x000ff2000fffe03f */
[----:B------:R-:W-:Y:S01]  /*67f40*/  STL.64 [R1+0x7f0], R24 ;  /* 0x0007f01801007387 */ /* 0x000fe20000100a00 */
[----:B------:R0:W-:Y:S03]  /*67f50*/  STL.64 [R1+0x7f8], R26 ;  /* 0x0007f81a01007387 */ /* 0x0001e60000100a00 */
[----:B0-----:R-:W4:Y:S01]  /*67f60*/  LDL.LU.64 R26, [R1+0x6de0] ;  /* 0x006de000011a7983 */ /* 0x001f220000300a00 */
[----:B------:R-:W4:Y:S02]  /*67f70*/  LDL.LU.64 R10, [R1+0x6dd8] ;  /* 0x006dd800010a7983 */ /* 0x000f240000300a00 */
[----:B------:R-:W4:Y:S02]  /*67f80*/  LDL.LU.64 R8, [R1+0x6dd0] ;  /* 0x006dd00001087983 */ /* 0x000f240000300a00 */
[----:B------:R-:W-:Y:S01]  /*67f90*/  STL [R1+0x6cfc], R3 ;  /* 0x006cfc0301007387 */ /* 0x000fe20000100800 */
[----:B------:R-:W-:Y:S01]  /*67fa0*/  STL [R1+0x6cf8], R5 ;  /* 0x006cf80501007387 */ /* 0x000fe20000100800 */
[C---:B----4-:R-:W-:Y:S11]  /*67fb0*/  HMMA.16816.F32.BF16 R8, R20.reuse, R26, R8 ;  /* 0x0000001a1408723c */ /* 0x050ff60000041808 */
[----:B------:R-:W-:Y:S11]  /*67fc0*/  @!UPT UIADD3 URZ, URZ, URZ, URZ ;  /* 0x0000003f3f3ff290 */ /* 0x000ff6000fffe03f */
[----:B------:R-:W-:Y:S01]  /*67fd0*/  @!UPT UIADD3 URZ, URZ, URZ, URZ ;  /* 0x0000003f3f3ff290 */ /* 0x000fe2000fffe03f */
[----:B------:R0:W-:Y:S01]  /*67fe0*/  STL.64 [R1+0x7e0], R8 ;  /* 0x0007e00801007387 */ /* 0x0001e20000100a00 */
[----:B------:R1:W-:Y:S02]  /*67ff0*/  STL.64 [R1+0x7e8], R10 ;  /* 0x0007e80a01007387 */ /* 0x0003e40000100a00 */
[----:B0-----:R-:W-:Y:S01]  /*68000*/  IMAD.MOV.U32 R9, RZ, RZ, R26 ;  /* 0x000000ffff097224 */ /* 0x001fe200078e001a */
[----:B-1----:R-:W4:Y:S01]  /*68010*/  LDL.LU.64 R10, [R1+0x6dc8] ;  /* 0x006dc800010a7983 */ /* 0x002f220000300a00 */
[----:B------:R-:W-:Y:S02]  /*68020*/  IMAD.MOV.U32 R8, RZ, RZ, R27 ;  /* 0x000000ffff087224 */ /* 0x000fe400078e001b */
[----:B------:R-:W2:Y:S02]  /*68030*/  LDL.LU.64 R26, [R1+0x6dc0] ;  /* 0x006dc000011a7983 */ /* 0x000ea40000300a00 */
[----:B------:R-:W2:Y:S01]  /*68040*/  LDL.LU.64 R24, [R1+0x6db8] ;  /* 0x006db80001187983 */ /* 0x000ea20000300a00 */
[----:B------:R-:W-:Y:S01]  /*68050*/  STL [R1+0x6d1c], R9 ;  /* 0x006d1c0901007387 */ /* 0x000fe20000100800 */
[----:B------:R-:W3:Y:S01]  /*68060*/  LDL R4, [R1+0x22bc] ;  /* 0x0022bc0001047983 */ /* 0x000ee20000100800 */
[C---:B--2---:R-:W-:Y:S11]  /*68070*/  HMMA.16816.F32.BF16 R24, R20.reuse, R14, R24 ;  /* 0x0000000e1418723c */ /* 0x044ff60000041818 */
[----:B------:R-:W-:Y:S11]  /*68080*/  @!UPT UIADD3 URZ, URZ, URZ, URZ ;  /* 0x0000003f3f3ff290 */ /* 0x000ff6000fffe03f */
[----:B------:R-:W-:Y:S01]  /*68090*/  @!UPT UIADD3 URZ, URZ, URZ, URZ ;  /* 0x0000003f3f3ff290 */ /* 0x000fe2000fffe03f */
[----:B------:R-:W-:Y:S01]  /*680a0*/  STL.64 [R1+0x7d0], R24 ;  /* 0x0007d01801007387 */ /* 0x000fe20000100a00 */
[----:B------:R0:W-:Y:S03]  /*680b0*/  STL.64 [R1+0x7d8], R26 ;  /* 0x0007d81a01007387 */ /* 0x0001e60000100a00 */
[----:B0-----:R-:W2:Y:S01]  /*680c0*/  LDL.LU.64 R26, [R1+0x6db0] ;  /* 0x006db000011a7983 */ /* 0x001ea20000300a00 */
[----:B------:R-:W-:Y:S02]  /*680d0*/  IMAD.MOV.U32 R5, RZ, RZ, R14 ;  /* 0x000000ffff057224 */ /* 0x000fe400078e000e */
[----:B------:R-:W-:Y:S03]  /*680e0*/  STL.64 [R1+0x6d28], R6 ;  /* 0x006d280601007387 */ /* 0x000fe60000100a00 */
[----:B---3--:R2:W-:Y:S01]  /*680f0*/  STL.64 [R1+0x6d20], R4 ;  /* 0x006d200401007387 */ /* 0x0085e20000100a00 */
[----:B------:R-:W-:Y:S01]  /*68100*/  IMAD.MOV.U32 R28, RZ, RZ, R15 ;  /* 0x000000ffff1c7224 */ /* 0x000fe200078e000f */
[----:B--2---:R-:W-:Y:S01]  /*68110*/  HMMA.16816.F32.BF16 R4, R20, R26, R16 ;  /* 0x0000001a1404723c */ /* 0x004fe20000041810 */
[----:B------:R-:W-:-:S02]  /*68120*/  IMAD.MOV.U32 R9, RZ, RZ, R26 ;  /* 0x000000ffff097224 */ /* 0x000fc400078e001a */
[----:B------:R-:W-:Y:S11]  /*68130*/  IMAD.MOV.U32 R2, RZ, RZ, R27 ;  /* 0x000000ffff027224 */ /* 0x000ff600078e001b */
[----:B------:R-:W-:Y:S09]  /*68140*/  @!UPT UIADD3 URZ, URZ, URZ, URZ ;  /* 0x0000003f3f3ff290 */ /* 0x000ff2000fffe03f */
[----:B------:R-:W-:Y:S01]  /*68150*/  STL.64 [R1+0x7c0], R4 ;  /* 0x0007c00401007387 */ /* 0x000fe20000100a00 */
[----:B------:R-:W-:Y:S02]  /*68160*/  STL.64 [R1+0x7c8], R6 ;  /* 0x0007c80601007387 */ /* 0x000fe40000100a00 */
[----:B------:R-:W2:Y:S02]  /*68170*/  LDL.LU R24, [R1+0x490] ;  /* 0x0004900001187983 */ /* 0x000ea40000300800 */
[----:B------:R-:W2:Y:S01]  /*68180*/  LDL.LU R25, [R1+0x494] ;  /* 0x0004940001197983 */ /* 0x000ea20000300800 */
[----:B------:R-:W2:Y:S01]  /*68190*/  LDL.LU R26, [R1+0x498] ;  /* 0x00049800011a7983 */ /* 0x000ea20000300800 */
[----:B------:R-:W2:Y:S02]  /*681a0*/  LDL.LU R27, [R1+0x49c] ;  /* 0x00049c00011b7983 */ /* 0x000ea40000300800 */
[----:B------:R-:W3:Y:S02]  /*681b0*/  LDL.LU R12, [R1+0x7a0] ;  /* 0x0007a000010c7983 */ /* 0x000ee40000300800 */
[----:B------:R-:W3:Y:S01]  /*681c0*/  LDL.LU R13, [R1+0x7a4] ;  /* 0x0007a400010d7983 */ /* 0x000ee20000300800 */
[----:B------:R-:W3:Y:S01]  /*681d0*/  LDL.LU R14, [R1+0x7a8] ;  /* 0x0007a800010e7983 */ /* 0x000ee20000300800 */
[----:B------:R-:W3:Y:S02]  /*681e0*/  LDL.LU R15, [R1+0x7ac] ;  /* 0x0007ac00010f7983 */ /* 0x000ee40000300800 */
[----:B------:R-:W3:Y:S02]  /*681f0*/  LDL.64 R18, [R1+0x58] ;  /* 0x0000580001127983 */ /* 0x000ee40000100a00 */
[----:B----4-:R-:W-:Y:S01]  /*68200*/  STL.64 [R1+0x6d38], R10 ;  /* 0x006d380a01007387 */ /* 0x010fe20000100a00 */
[----:B------:R0:W-:Y:S04]  /*68210*/  STL.64 [R1+0x6d30], R8 ;  /* 0x006d300801007387 */ /* 0x0001e80000100a00 */
[----:B0-----:R-:W4:Y:S01]  /*68220*/  LDL.LU R8, [R1+0x270] ;  /* 0x0002700001087983 */ /* 0x001f220000300800 */
[----:B------:R-:W4:Y:S02]  /*68230*/  LDL.LU R9, [R1+0x274] ;  /* 0x0002740001097983 */ /* 0x000f240000300800 */
[----:B------:R-:W2:Y:S02]  /*68240*/  LDL.LU R10, [R1+0x278] ;  /* 0x00027800010a7983 */ /* 0x000ea40000300800 */
[----:B------:R-:W2:Y:S02]  /*68250*/  LDL.LU R11, [R1+0x27c] ;  /* 0x00027c00010b7983 */ /* 0x000ea40000300800 */
[----:B--2---:R0:W-:Y:S01]  /*68260*/  STL.64 [R1+0x6d48], R10 ;  /* 0x006d480a01007387 */ /* 0x0041e20000100a00 */
[----:B----4-:R-:W-:Y:S03]  /*68270*/  STL.64 [R1+0x6d40], R8 ;  /* 0x006d400801007387 */ /* 0x010fe60000100a00 */
[----:B0-----:R-:W2:Y:S04]  /*68280*/  LDL R10, [R1+0x8] ;  /* 0x00000800010a7983 */ /* 0x001ea80000100800 */
[----:B------:R-:W2:Y:S04]  /*68290*/  LDL R11, [R1+0xc] ;  /* 0x00000c00010b7983 */ /* 0x000ea80000100800 */
[----:B--2---:R0:W-:Y:S04]  /*682a0*/  STL.64 [R1+0x6d68], R10 ;  /* 0x006d680a01007387 */ /* 0x0041e80000100a00 */
[----:B0-----:R-:W2:Y:S04]  /*682b0*/  LDL.64 R10, [R1+0x18] ;  /* 0x00001800010a7983 */ /* 0x001ea80000100a00 */
[----:B--2---:R0:W-:Y:S04]  /*682c0*/  STL.64 [R1+0x6d70], R10 ;  /* 0x006d700a01007387 */ /* 0x0041e80000100a00 */
[----:B0-----:R-:W2:Y:S04]  /*682d0*/  LDL R10, [R1+0x28] ;  /* 0x00002800010a7983 */ /* 0x001ea80000100800 */
[----:B------:R-:W2:Y:S01]  /*682e0*/  LDL R11, [R1+0x2c] ;  /* 0x00002c00010b7983 */ /* 0x000ea20000100800 */
[----:B------:R-:W4:Y:S02]  /*682f0*/  LDL.LU R4, [R1+0x260] ;  /* 0x0002600001047983 */ /* 0x000f240000300800 */
[----:B------:R-:W4:Y:S02]  /*68300*/  LDL.LU R5, [R1+0x264] ;  /* 0x0002640001057983 */ /* 0x000f240000300800 */
[----:B------:R-:W2:Y:S01]  /*68310*/  LDL.LU R6, [R1+0x268] ;  /* 0x0002680001067983 */ /* 0x000ea20000300800 */
[----:B------:R-:W2:Y:S01]  /*68320*/  LDL.LU R7, [R1+0x26c] ;  /* 0x00026c0001077983 */ /* 0x000ea20000300800 */
[C---:B---3--:R-:W-:Y:S03]  /*68330*/  HMMA.16816.F32.BF16 R12, R20.reuse, R18, R12 ;  /* 0x00000012140c723c */ /* 0x048fe6000004180c */
[----:B--2---:R-:W-:Y:S01]  /*68340*/  STL.64 [R1+0x6d58], R6 ;  /* 0x006d580601007387 */ /* 0x004fe20000100a00 */
[----:B----4-:R0:W-:Y:S03]  /*68350*/  STL.64 [R1+0x6d50], R4 ;  /* 0x006d500401007387 */ /* 0x0101e60000100a00 */
[----:B0-----:R-:W2:Y:S01]  /*68360*/  LDL.LU R4, [R1+0x280] ;  /* 0x0002800001047983 */ /* 0x001ea20000300800 */
[----:B------:R-:W2:Y:S02]  /*68370*/  LDL.LU R5, [R1+0x284] ;  /* 0x0002840001057983 */ /* 0x000ea40000300800 */
[----:B------:R-:W3:Y:S02]  /*68380*/  LDL.LU R6, [R1+0x288] ;  /* 0x0002880001067983 */ /* 0x000ee40000300800 */
[----:B------:R-:W3:Y:S02]  /*68390*/  LDL.LU R7, [R1+0x28c] ;  /* 0x00028c0001077983 */ /* 0x000ee40000300800 */
[----:B------:R-:W-:Y:S01]  /*683a0*/  IMAD.MOV.U32 R3, RZ, RZ, R18 ;  /* 0x000000ffff037224 */ /* 0x000fe200078e0012 */
[----:B---3--:R-:W-:Y:S01]  /*683b0*/  STL.64 [R1+0x6d80], R6 ;  /* 0x006d800601007387 */ /* 0x008fe20000100a00 */
[----:B--2---:R0:W-:Y:S03]  /*683c0*/  STL.64 [R1+0x6d78], R4 ;  /* 0x006d780401007387 */ /* 0x0041e60000100a00 */
[----:B0-----:R-:W2:Y:S01]  /*683d0*/  LDL.LU R4, [R1+0x2a0] ;  /* 0x0002a00001047983 */ /* 0x001ea20000300800 */
[----:B------:R-:W2:Y:S02]  /*683e0*/  LDL.LU R5, [R1+0x2a4] ;  /* 0x0002a40001057983 */ /* 0x000ea40000300800 */
[----:B------:R-:W2:Y:S02]  /*683f0*/  LDL.LU R6, [R1+0x2a8] ;  /* 0x0002a80001067983 */ /* 0x000ea40000300800 */
[----:B------:R-:W2:Y:S01]  /*68400*/  LDL.LU R7, [R1+0x2ac] ;  /* 0x0002ac0001077983 */ /* 0x000ea20000300800 */
[----:B------:R0:W-:Y:S01]  /*68410*/  STL.64 [R1+0x7b0], R12 ;  /* 0x0007b00c01007387 */ /* 0x0001e20000100a00 */
[----:B------:R1:W-:Y:S02]  /*68420*/  STL.64 [R1+0x7b8], R14 ;  /* 0x0007b80e01007387 */ /* 0x0003e40000100a00 */
[----:B0-----:R-:W-:Y:S01]  /*68430*/  IMAD.MOV.U32 R13, RZ, RZ, R19 ;  /* 0x000000ffff0d7224 */ /* 0x001fe200078e0013 */
[----:B-1----:R-:W3:Y:S01]  /*68440*/  LDL.LU.64 R14, [R1+0x6da8] ;  /* 0x006da800010e7983 */ /* 0x002ee20000300a00 */
[----:B------:R-:W4:Y:S02]  /*68450*/  LDL.LU R12, [R1+0x6da0] ;  /* 0x006da000010c7983 */ /* 0x000f240000300800 */
[----:B------:R-:W2:Y:S02]  /*68460*/  LDL.LU.64 R18, [R1+0x6d98] ;  /* 0x006d980001127983 */ /* 0x000ea40000300a00 */
[----:B--2---:R-:W-:Y:S01]  /*68470*/  HMMA.16816.F32.BF16 R20, R20, R18, R24 ;  /* 0x000000121414723c */ /* 0x004fe20000041818 */
[----:B------:R-:W2:Y:S01]  /*68480*/  LDL.LU.64 R26, [R1+0x6d90] ;  /* 0x006d9000011a7983 */ /* 0x000ea20000300a00 */
[----:B------:R-:W2:Y:S11]  /*68490*/  LDL.LU.64 R24, [R1+0x6d88] ;  /* 0x006d880001187983 */ /* 0x000eb60000300a00 */
[----:B------:R-:W-:Y:S10]  /*684a0*/  @!UPT UIADD3 URZ, URZ, URZ, URZ ;  /* 0x0000003f3f3ff290 */ /* 0x000ff4000fffe03f */
[----:B------:R0:W-:Y:S01]  /*684b0*/  STL.64 [R1+0x490], R20 ;  /* 0x0004901401007387 */ /* 0x0001e20000100a00 */
[----:B------:R1:W-:Y:S03]  /*684c0*/  STL.64 [R1+0x498], R22 ;  /* 0x0004981601007387 */ /* 0x0003e60000100a00 */
[----:B0-----:R-:W3:Y:S01]  /*684d0*/  LDL.LU R20, [R1+0x250] ;  /* 0x0002500001147983 */ /* 0x001ee20000300800 */
[----:B------:R-:W3:Y:S02]  /*684e0*/  LDL.LU R21, [R1+0x254] ;  /* 0x0002540001157983 */ /* 0x000ee40000300800 */
[----:B-1----:R-:W3:Y:S02]  /*684f0*/  LDL.LU R22, [R1+0x258] ;  /* 0x0002580001167983 */ /* 0x002ee40000300800 */
[----:B------:R-:W3:Y:S01]  /*68500*/  LDL.LU R23, [R1+0x25c] ;  /* 0x00025c0001177983 */ /* 0x000ee20000300800 */
[----:B------:R0:W-:Y:S01]  /*68510*/  STL.64 [R1+0x6c68], R18 ;  /* 0x006c681201007387 */ /* 0x0001e20000100a00 */
        /* <DEDUP_REMOVED lines=10> */
[----:B0-----:R-:W3:Y:S02]  /*685c0*/  LDL.LU.64 R10, [R1+0x6d70] ;  /* 0x006d7000010a7983 */ /* 0x001ee40000300a00 */
[C---:B---3--:R-:W-:Y:S11]  /*685d0*/  HMMA.16816.F32.BF16 R16, R24.reuse, R10, R16 ;  /* 0x0000000a1810723c */ /* 0x048ff60000041810 */
[----:B------:R-:W-:Y:S11]  /*685e0*/  @!UPT UIADD3 URZ, URZ, URZ, URZ ;  /* 0x0000003f3f3ff290 */ /* 0x000ff6000fffe03f */
[----:B------:R-:W-:Y:S01]  /*685f0*/  @!UPT UIADD3 URZ, URZ, URZ, URZ ;  /* 0x0000003f3f3ff290 */ /* 0x000fe2000fffe03f */
[----:B------:R0:W-:Y:S01]  /*68600*/  STL.64 [R1+0x290], R16 ;  /* 0x0002901001007387 */ /* 0x0001e20000100a00 */
[----:B------:R-:W-:Y:S02]  /*68610*/  STL.64 [R1+0x298], R18 ;  /* 0x0002981201007387 */ /* 0x000fe40000100a00 */
[----:B0-----:R-:W-:Y:S02]  /*68620*/  IMAD.MOV.U32 R17, RZ, RZ, R10 ;  /* 0x000000ffff117224 */ /* 0x001fe400078e000a */
[----:B------:R-:W-:Y:S02]  /*68630*/  IMAD.MOV.U32 R16, RZ, RZ, R11 ;  /* 0x000000ffff107224 */ /* 0x000fe400078e000b */
[----:B------:R-:W2:Y:S03]  /*68640*/  LDL.LU.64 R10, [R1+0x6d68] ;  /* 0x006d6800010a7983 */ /* 0x000ea60000300a00 */
[----:B------:R0:W-:Y:S02]  /*68650*/  STL.64 [R1+0x6d00], R16 ;  /* 0x006d001001007387 */ /* 0x0001e40000100a00 */
[----:B0-----:R-:W3:Y:S01]  /*68660*/  LDL.LU R16, [R1+0x670] ;  /* 0x0006700001107983 */ /* 0x001ee20000300800 */
[----:B------:R-:W3:Y:S02]  /*68670*/  LDL.LU R17, [R1+0x674] ;  /* 0x0006740001117983 */ /* 0x000ee40000300800 */
[----:B------:R-:W3:Y:S02]  /*68680*/  LDL.LU R18, [R1+0x678] ;  /* 0x0006780001127983 */ /* 0x000ee40000300800 */
[----:B------:R-:W3:Y:S01]  /*68690*/  LDL.LU R19, [R1+0x67c] ;  /* 0x00067c0001137983 */ /* 0x000ee20000300800 */
[----:B--2---:R-:W-:Y:S01]  /*686a0*/  HMMA.16816.F32.BF16 R8, R24, R10, R4 ;  /* 0x0000000a1808723c */ /* 0x004fe20000041804 */
[----:B---3--:R4:W-:Y:S01]  /*686b0*/  STL.64 [R1+0x6d10], R18 ;  /* 0x006d101201007387 */ /* 0x0089e20000100a00 */
[----:B------:R-:W-:Y:S02]  /*686c0*/  STL.64 [R1+0x6d08], R16 ;  /* 0x006d081001007387 */ /* 0x000fe40000100a00 */
[----:B----4-:R-:W-:-:S02]  /*686d0*/  IMAD.MOV.U32 R18, RZ, RZ, R12 ;  /* 0x000000ffff127224 */ /* 0x010fc400078e000c */
[----:B------:R-:W-:Y:S01]  /*686e0*/  IMAD.MOV.U32 R19, RZ, RZ, R29 ;  /* 0x000000ffff137224 */ /* 0x000fe200078e001d */
[----:B------:R-:W2:Y:S01]  /*686f0*/  LDL.LU R12, [R1+0x6d64] ;  /* 0x006d6400010c7983 */ /* 0x000ea20000300800 */
[----:B------:R-:W3:Y:S02]  /*68700*/  LDL.LU R29, [R1+0x6d60] ;  /* 0x006d6000011d7983 */ /* 0x000ee40000300800 */
[----:B------:R-:W4:Y:S02]  /*68710*/  LDL.LU.64 R6, [R1+0x6d58] ;  /* 0x006d580001067983 */ /* 0x000f240000300a00 */
[----:B------:R-:W4:Y:S11]  /*68720*/  LDL.LU.64 R4, [R1+0x6d50] ;  /* 0x006d500001047983 */ /* 0x000f360000300a00 */
        /* <DEDUP_REMOVED lines=9> */
[----:B0-----:R-:W4:Y:S01]  /*687c0*/  LDL.LU.64 R10, [R1+0x6d38] ;  /* 0x006d3800010a7983 */ /* 0x001f220000300a00 */
[----:B------:R-:W2:Y:S02]  /*687d0*/  LDL.LU.64 R8, [R1+0x6d30] ;  /* 0x006d300001087983 */ /* 0x000ea40000300a00 */
[----:B------:R-:W-:Y:S02]  /*687e0*/  STL.64 [R1+0x6c38], R14 ;  /* 0x006c380e01007387 */ /* 0x000fe40000100a00 */
[----:B------:R0:W-:Y:S01]  /*687f0*/  STL [R1+0x6c30], R12 ;  /* 0x006c300c01007387 */ /* 0x0001e20000100800 */
[----:B------:R1:W-:Y:S04]  /*68800*/  STL [R1+0x6d18], R13 ;  /* 0x006d180d01007387 */ /* 0x0003e80000100800 */
[----:B0-----:R-:W2:Y:S01]  /*68810*/  LDL.LU R12, [R1+0x680] ;  /* 0x00068000010c7983 */ /* 0x001ea20000300800 */
[----:B-1----:R-:W2:Y:S02]  /*68820*/  LDL.LU R13, [R1+0x684] ;  /* 0x00068400010d7983 */ /* 0x002ea40000300800 */
[----:B------:R-:W2:Y:S02]  /*68830*/  LDL.LU R14, [R1+0x688] ;  /* 0x00068800010e7983 */ /* 0x000ea40000300800 */
[----:B---3--:R-:W-:Y:S01]  /*68840*/  IMAD.MOV.U32 R15, RZ, RZ, R29 ;  /* 0x000000ffff0f7224 */ /* 0x008fe200078e001d */
[C---:B----4-:R-:W-:Y:S11]  /*68850*/  HMMA.16816.F32.BF16 R4, R24.reuse, R10, R4 ;  /* 0x0000000a1804723c */ /* 0x050ff60000041804 */
[----:B------:R-:W-:Y:S11]  /*68860*/  @!UPT UIADD3 URZ, URZ, URZ, URZ ;  /* 0x0000003f3f3ff290 */ /* 0x000ff6000fffe03f */
[----:B------:R-:W-:Y:S01]  /*68870*/  @!UPT UIADD3 URZ, URZ, URZ, URZ ;  /* 0x0000003f3f3ff290 */ /* 0x000fe2000fffe03f */
[----:B------:R-:W-:Y:S01]  /*68880*/  STL.64 [R1+0x260], R4 ;  /* 0x0002600401007387 */ /* 0x000fe20000100a00 */
[----:B------:R0:W-:Y:S02]  /*68890*/  STL [R1+0x268], R6 ;  /* 0x0002680601007387 */ /* 0x0001e40000100800 */
[----:B------:R-:W-:Y:S02]  /*688a0*/  IMAD.MOV.U32 R29, RZ, RZ, R7 ;  /* 0x000000ffff1d7224 */ /* 0x000fe400078e0007 */
[----:B0-----:R-:W3:Y:S01]  /*688b0*/  LDL.LU.64 R6, [R1+0x6d28] ;  /* 0x006d280001067983 */ /* 0x001ee20000300a00 */
[----:B------:R-:W4:Y:S02]  /*688c0*/  LDL.LU.64 R4, [R1+0x6d20] ;  /* 0x006d200001047983 */ /* 0x000f240000300a00 */
[----:B------:R-:W-:Y:S02]  /*688d0*/  STL.64 [R1+0x6c18], R10 ;  /* 0x006c180a01007387 */ /* 0x000fe40000100a00 */
[----:B------:R-:W-:Y:S01]  /*688e0*/  STL [R1+0x6460], R29 ;  /* 0x0064601d01007387 */ /* 0x000fe20000100800 */
[C---:B--2---:R-:W-:Y:S08]  /*688f0*/  HMMA.16816.F32.BF16 R16, R24.reuse, R18, R12 ;  /* 0x000000121810723c */ /* 0x044ff0000004180c */
[C---:B---3--:R-:W-:Y:S01]  /*68900*/  HMMA.16816.F32.BF16 R20, R24.reuse, R6, R20 ;  /* 0x000000061814723c */ /* 0x048fe20000041814 */
[----:B------:R-:W-:Y:S01]  /*68910*/  STL.64 [R1+0x6c10], R6 ;  /* 0x006c100601007387 */ /* 0x000fe20000100a00 */
[----:B----4-:R-:W-:Y:S11]  /*68920*/  STL [R1+0x6c08], R4 ;  /* 0x006c080401007387 */ /* 0x010ff60000100800 */
[----:B------:R-:W-:Y:S10]  /*68930*/  @!UPT UIADD3 URZ, URZ, URZ, URZ ;  /* 0x0000003f3f3ff290 */ /* 0x000ff4000fffe03f */
[----:B------:R-:W-:Y:S01]  /*68940*/  STL.64 [R1+0x250], R20 ;  /* 0x0002501401007387 */ /* 0x000fe20000100a00 */
[----:B------:R-:W-:Y:S02]  /*68950*/  STL.64 [R1+0x258], R22 ;  /* 0x0002581601007387 */ /* 0x000fe40000100a00 */
[----:B------:R-:W0:Y:S02]  /*68960*/  LDSM.16.MT88.4 R20, [R0+0x21080] ;  /* 0x021080000014783b */ /* 0x000e240000004200 */
[----:B0-----:R0:W-:Y:S02]  /*68970*/  STL.64 [R1+0x6b48], R22 ;  /* 0x006b481601007387 */ /* 0x0011e40000100a00 */
[----:B------:R-:W-:Y:S02]  /*68980*/  STL.64 [R1+0x6b40], R20 ;  /* 0x006b401401007387 */ /* 0x000fe40000100a00 */
[----:B0-----:R-:W-:Y:S02]  /*68990*/  IMAD.MOV.U32 R22, RZ, RZ, R9 ;  /* 0x000000ffff167224 */ /* 0x001fe400078e0009 */
[----:B------:R-:W-:Y:S01]  /*689a0*/  IMAD.MOV.U32 R23, RZ, RZ, R2 ;  /* 0x000000ffff177224 */ /* 0x000fe200078e0002 */
[----:B------:R-:W2:Y:S04]  /*689b0*/  LDL.LU R9, [R1+0x6d1c] ;  /* 0x006d1c0001097983 */ /* 0x000ea80000300800 */
[----:B------:R0:W-:Y:S04]  /*689c0*/  STL.64 [R1+0x6c90], R22 ;  /* 0x006c901601007387 */ /* 0x0001e80000100a00 */
[----:B0-----:R-:W3:Y:S01]  /*689d0*/  LDL.64 R22, [R1+0xc8] ;  /* 0x0000c80001167983 */ /* 0x001ee20000100a00 */
[----:B------:R-:W-:Y:S02]  /*689e0*/  STL [R1+0x6590], R0 ;  /* 0x0065900001007387 */ /* 0x000fe40000100800 */
[----:B------:R-:W4:Y:S02]  /*689f0*/  LDL.LU R13, [R1+0x6d18] ;  /* 0x006d1800010d7983 */ /* 0x000f240000300800 */
[----:B------:R-:W-:Y:S01]  /*68a00*/  STL.64 [R1+0x7a0], R16 ;  /* 0x0007a01001007387 */ /* 0x000fe20000100a00 */
[----:B------:R0:W-:Y:S04]  /*68a10*/  STL.64 [R1+0x7a8], R18 ;  /* 0x0007a81201007387 */ /* 0x0001e80000100a00 */
[----:B0-----:R-:W3:Y:S01]  /*68a20*/  LDL.LU.64 R18, [R1+0x6d10] ;  /* 0x006d100001127983 */ /* 0x001ee20000300a00 */
[----:B------:R-:W3:Y:S02]  /*68a30*/  LDL.LU.64 R16, [R1+0x6d08] ;  /* 0x006d080001107983 */ /* 0x000ee40000300a00 */
[----:B------:R-:W2:Y:S01]  /*68a40*/  LDL.64 R14, [R1+0x28] ;  /* 0x00002800010e7983 */ /* 0x000ea20000100a00 */
[----:B---3--:R-:W-:Y:S01]  /*68a50*/  HMMA.16816.F32.BF16 R16, R24, R22, R16 ;  /* 0x000000161810723c */ /* 0x008fe20000041810 */
[----:B--2---:R-:W-:Y:S11]  /*68a60*/  STL.64 [R1+0x6c60], R14 ;  /* 0x006c600e01007387 */ /* 0x004ff60000100a00 */
[----:B------:R-:W-:Y:S11]  /*68a70*/  @!UPT UIADD3 URZ, URZ, URZ, URZ ;  /* 0x0000003f3f3ff290 */ /* 0x000ff6000fffe03f */
[----:B------:R0:W-:Y:S01]  /*68a80*/  STL.64 [R1+0x680], R16 ;  /* 0x0006801001007387 */ /* 0x0001e20000100a00 */
[----:B------:R1:W-:Y:S03]  /*68a90*/  STL.64 [R1+0x688], R18 ;  /* 0x0006881201007387 */ /* 0x0003e60000100a00 */
[----:B0-----:R-:W2:Y:S01]  /*68aa0*/  LDL.LU.64 R16, [R1+0x6d00] ;  /* 0x006d000001107983 */ /* 0x001ea20000300a00 */
[----:B-1----:R-:W-:Y:S02]  /*68ab0*/  IMAD.MOV.U32 R18, RZ, RZ, R3 ;  /* 0x000000ffff127224 */ /* 0x002fe400078e0003 */
[----:B----4-:R-:W-:Y:S02]  /*68ac0*/  IMAD.MOV.U32 R19, RZ, RZ, R13 ;  /* 0x000000ffff137224 */ /* 0x010fe400078e000d */
[----:B------:R-:W3:Y:S03]  /*68ad0*/  LDL.LU R3, [R1+0x6cfc] ;  /* 0x006cfc0001037983 */ /* 0x000ee60000300800 */
[----:B------:R-:W-:Y:S04]  /*68ae0*/  STL.64 [R1+0x6c88], R18 ;  /* 0x006c881201007387 */ /* 0x000fe80000100a00 */
[----:B--2---:R0:W-:Y:S01]  /*68af0*/  STL.64 [R1+0x6c80], R16 ;  /* 0x006c801001007387 */ /* 0x0041e20000100a00 */
[----:B------:R-:W2:Y:S02]  /*68b00*/  LDL.LU R12, [R1+0x240] ;  /* 0x00024000010c7983 */ /* 0x000ea40000300800 */
[----:B------:R-:W2:Y:S02]  /*68b10*/  LDL.LU R13, [R1+0x244] ;  /* 0x00024400010d7983 */ /* 0x000ea40000300800 */
[----:B------:R-:W4:Y:S01]  /*68b20*/  LDL.LU R14, [R1+0x248] ;  /* 0x00024800010e7983 */ /* 0x000f220000300800 */
[----:B------:R-:W4:Y:S04]  /*68b30*/  LDL.LU R15, [R1+0x24c] ;  /* 0x00024c00010f7983 */ /* 0x000f280000300800 */
[----:B0-----:R-:W2:Y:S01]  /*68b40*/  LDL.LU R16, [R1+0x610] ;  /* 0x0006100001107983 */ /* 0x001ea20000300800 */
[----:B------:R-:W2:Y:S02]  /*68b50*/  LDL.LU R17, [R1+0x614] ;  /* 0x0006140001117983 */ /* 0x000ea40000300800 */
[----:B------:R-:W2:Y:S02]  /*68b60*/  LDL.LU R18, [R1+0x618] ;  /* 0x0006180001127983 */ /* 0x000ea40000300800 */
[----:B------:R-:W2:Y:S02]  /*68b70*/  LDL.LU R19, [R1+0x61c] ;  /* 0x00061c0001137983 */ /* 0x000ea40000300800 */
[----:B------:R-:W-:-:S02]  /*68b80*/  IMAD.MOV.U32 R2, RZ, RZ, R22 ;  /* 0x000000ffff027224 */ /* 0x000fc400078e0016 */
[----:B------:R-:W-:Y:S02]  /*68b90*/  IMAD.MOV.U32 R0, RZ, RZ, R23 ;  /* 0x000000ffff007224 */ /* 0x000fe400078e0017 */
[----:B------:R-:W-:Y:S02]  /*68ba0*/  IMAD.MOV.U32 R22, RZ, RZ, R5 ;  /* 0x000000ffff167224 */ /* 0x000fe400078e0005 */
[----:B------:R-:W-:Y:S01]  /*68bb0*/  IMAD.MOV.U32 R23, RZ, RZ, R28 ;  /* 0x000000ffff177224 */ /* 0x000fe200078e001c */
[----:B--2---:R-:W-:Y:S01]  /*68bc0*/  STL.64 [R1+0x6ca0], R18 ;  /* 0x006ca01201007387 */ /* 0x004fe20000100a00 */
[----:B------:R-:W-:Y:S02]  /*68bd0*/  STL.64 [R1+0x6c98], R16 ;  /* 0x006c981001007387 */ /* 0x000fe40000100a00 */
[----:B------:R-:W2:Y:S02]  /*68be0*/  LDL.LU R5, [R1+0x6cf8] ;  /* 0x006cf80001057983 */ /* 0x000ea40000300800 */
[----:B------:R0:W-:Y:S02]  /*68bf0*/  STL.64 [R1+0x6ca8], R22 ;  /* 0x006ca81601007387 */ /* 0x0001e40000100a00 */
[----:B0-----:R-:W-:-:S02]  /*68c00*/  IMAD.MOV.U32 R22, RZ, RZ, R9 ;  /* 0x000000ffff167224 */ /* 0x001fc400078e0009 */
[----:B------:R-:W-:-:S05]  /*68c10*/  IMAD.MOV.U32 R23, RZ, RZ, R8 ;  /* 0x000000ffff177224 */ /* 0x000fca00078e0008 */
[----:B------:R3:W-:Y:S01]  /*68c20*/  STL.64 [R1+0x6cc0], R22 ;  /* 0x006cc01601007387 */ /* 0x0007e20000100a00 */
[----:B------:R-:W4:Y:S02]  /*68c30*/  LDL.LU R16, [R1+0x620] ;  /* 0x0006200001107983 */ /* 0x000f240000300800 */
[----:B------:R-:W4:Y:S02]  /*68c40*/  LDL.LU R17, [R1+0x624] ;  /* 0x0006240001117983 */ /* 0x000f240000300800 */
[----:B------:R-:W4:Y:S01]  /*68c50*/  LDL.LU R18, [R1+0x628] ;  /* 0x0006280001127983 */ /* 0x000f220000300800 */
[----:B------:R-:W4:Y:S01]  /*68c60*/  LDL.LU R19, [R1+0x62c] ;  /* 0x00062c0001137983 */ /* 0x000f220000300800 */
[----:B---3--:R-:W-:Y:S02]  /*68c70*/  IMAD.MOV.U32 R23, RZ, RZ, R3 ;  /* 0x000000ffff177224 */ /* 0x008fe400078e0003 */
[----:B--2---:R-:W-:-:S05]  /*68c80*/  IMAD.MOV.U32 R22, RZ, RZ, R5 ;  /* 0x000000ffff167224 */ /* 0x004fca00078e0005 */
[----:B------:R-:W-:Y:S04]  /*68c90*/  STL.64 [R1+0x6cd8], R22 ;  /* 0x006cd81601007387 */ /* 0x000fe80000100a00 */
[----:B----4-:R-:W-:Y:S01]  /*68ca0*/  STL.64 [R1+0x6cb8], R18 ;  /* 0x006cb81201007387 */ /* 0x010fe20000100a00 */
[----:B------:R0:W-:Y:S03]  /*68cb0*/  STL.64 [R1+0x6cb0], R16 ;  /* 0x006cb01001007387 */ /* 0x0001e60000100a00 */
[----:B0-----:R-:W2:Y:S01]  /*68cc0*/  LDL.LU R16, [R1+0x630] ;  /* 0x0006300001107983 */ /* 0x001ea20000300800 */
[----:B------:R-:W2:Y:S02]  /*68cd0*/  LDL.LU R17, [R1+0x634] ;  /* 0x0006340001117983 */ /* 0x000ea40000300800 */
[----:B------:R-:W3:Y:S02]  /*68ce0*/  LDL.LU R18, [R1+0x638] ;  /* 0x0006380001127983 */ /* 0x000ee40000300800 */
[----:B------:R-:W3:Y:S01]  /*68cf0*/  LDL.LU R19, [R1+0x63c] ;  /* 0x00063c0001137983 */ /* 0x000ee20000300800 */
[----:B------:R-:W4:Y:S01]  /*68d00*/  LDL.LU R4, [R1+0x660] ;  /* 0x0006600001047983 */ /* 0x000f220000300800 */
[----:B------:R-:W4:Y:S02]  /*68d10*/  LDL.LU R5, [R1+0x664] ;  /* 0x0006640001057983 */ /* 0x000f240000300800 */
[----:B------:R-:W4:Y:S02]  /*68d20*/  LDL.LU R6, [R1+0x668] ;  /* 0x0006680001067983 */ /* 0x000f240000300800 */
[----:B------:R-:W4:Y:S01]  /*68d30*/  LDL.LU R7, [R1+0x66c] ;  /* 0x00066c0001077983 */ /* 0x000f220000300800 */
[----:B------:R-:W2:Y:S04]  /*68d40*/  LDL.64 R22, [R1+0xa8] ;  /* 0x0000a80001167983 */ /* 0x000ea80000100a00 */
[----:B--2---:R0:W-:Y:S04]  /*68d50*/  STL.64 [R1+0x6cf0], R22 ;  /* 0x006cf01601007387 */ /* 0x0041e80000100a00 */
[----:B0-----:R-:W4:Y:S01]  /*68d60*/  LDL.64 R22, [R1+0xb8] ;  /* 0x0000b80001167983 */ /* 0x001f220000100a00 */
[----:B---3--:R-:W-:Y:S02]  /*68d70*/  STL.64 [R1+0x6cd0], R18 ;  /* 0x006cd01201007387 */ /* 0x008fe40000100a00 */
[----:B------:R0:W-:Y:S02]  /*68d80*/  STL.64 [R1+0x6cc8], R16 ;  /* 0x006cc81001007387 */ /* 0x0001e40000100a00 */
        /* <DEDUP_REMOVED lines=8> */
[----:B------:R-:W2:Y:S02]  /*68e10*/  LDL.LU R18, [R1+0x658] ;  /* 0x0006580001127983 */ /* 0x000ea40000300800 */
[----:B------:R-:W2:Y:S01]  /*68e20*/  LDL.LU R19, [R1+0x65c] ;  /* 0x00065c0001137983 */ /* 0x000ea20000300800 */
[----:B------:R-:W-:Y:S01]  /*68e30*/  STL.64 [R1+0x6c78], R14 ;  /* 0x006c780e01007387 */ /* 0x000fe20000100a00 */
[----:B------:R0:W-:Y:S03]  /*68e40*/  STL.64 [R1+0x6c70], R12 ;  /* 0x006c700c01007387 */ /* 0x0001e60000100a00 */
[----:B0-----:R-:W3:Y:S01]  /*68e50*/  LDL.LU R12, [R1+0x600] ;  /* 0x00060000010c7983 */ /* 0x001ee20000300800 */
[----:B------:R-:W3:Y:S02]  /*68e60*/  LDL.LU R13, [R1+0x604] ;  /* 0x00060400010d7983 */ /* 0x000ee40000300800 */
[----:B------:R-:W3:Y:S02]  /*68e70*/  LDL.LU R14, [R1+0x608] ;  /* 0x00060800010e7983 */ /* 0x000ee40000300800 */
[----:B------:R-:W3:Y:S01]  /*68e80*/  LDL.LU R15, [R1+0x60c] ;  /* 0x00060c00010f7983 */ /* 0x000ee20000300800 */
[----:B------:R-:W2:Y:S01]  /*68e90*/  LDL.LU R8, [R1+0x460] ;  /* 0x0004600001087983 */ /* 0x000ea20000300800 */
[----:B------:R-:W2:Y:S02]  /*68ea0*/  LDL.LU R9, [R1+0x464] ;  /* 0x0004640001097983 */ /* 0x000ea40000300800 */
[----:B------:R-:W2:Y:S02]  /*68eb0*/  LDL.LU R10, [R1+0x468] ;  /* 0x00046800010a7983 */ /* 0x000ea40000300800 */
[----:B------:R-:W2:Y:S01]  /*68ec0*/  LDL.LU R11, [R1+0x46c] ;  /* 0x00046c00010b7983 */ /* 0x000ea20000300800 */
[----:B----4-:R-:W-:Y:S01]  /*68ed0*/  HMMA.16816.F32.BF16 R4, R24, R22, R4 ;  /* 0x000000161804723c */ /* 0x010fe20000041804 */
[----:B--2---:R-:W-:Y:S01]  /*68ee0*/  STL.64 [R1+0x6c28], R10 ;  /* 0x006c280a01007387 */ /* 0x004fe20000100a00 */
[----:B------:R0:W-:Y:S03]  /*68ef0*/  STL.64 [R1+0x6c20], R8 ;  /* 0x006c200801007387 */ /* 0x0001e60000100a00 */
[----:B0-----:R-:W2:Y:S01]  /*68f00*/  LDL.LU R8, [R1+0x470] ;  /* 0x0004700001087983 */ /* 0x001ea20000300800 */
[----:B------:R-:W2:Y:S02]  /*68f10*/  LDL.LU R9, [R1+0x474] ;  /* 0x0004740001097983 */ /* 0x000ea40000300800 */
[----:B------:R-:W4:Y:S02]  /*68f20*/  LDL.LU R10, [R1+0x478] ;  /* 0x00047800010a7983 */ /* 0x000f240000300800 */
[----:B------:R-:W4:Y:S02]  /*68f30*/  LDL.LU R11, [R1+0x47c] ;  /* 0x00047c00010b7983 */ /* 0x000f240000300800 */
[----:B------:R-:W-:Y:S01]  /*68f40*/  IMAD.MOV.U32 R3, RZ, RZ, R23 ;  /* 0x000000ffff037224 */ /* 0x000fe200078e0017 */
[----:B----4-:R-:W-:Y:S01]  /*68f50*/  STL.64 [R1+0x6c48], R10 ;  /* 0x006c480a01007387 */ /* 0x010fe20000100a00 */
[----:B--2---:R0:W-:Y:S03]  /*68f60*/  STL.64 [R1+0x6c40], R8 ;  /* 0x006c400801007387 */ /* 0x0041e60000100a00 */
[----:B0-----:R-:W2:Y:S01]  /*68f70*/  LDL.LU R8, [R1+0x480] ;  /* 0x0004800001087983 */ /* 0x001ea20000300800 */
[----:B------:R-:W2:Y:S02]  /*68f80*/  LDL.LU R9, [R1+0x484] ;  /* 0x0004840001097983 */ /* 0x000ea40000300800 */
[----:B------:R-:W2:Y:S02]  /*68f90*/  LDL.LU R10, [R1+0x488] ;  /* 0x00048800010a7983 */ /* 0x000ea40000300800 */
[----:B------:R-:W2:Y:S01]  /*68fa0*/  LDL.LU R11, [R1+0x48c] ;  /* 0x00048c00010b7983 */ /* 0x000ea20000300800 */
[----:B------:R0:W-:Y:S01]  /*68fb0*/  STL.64 [R1+0x670], R4 ;  /* 0x0006700401007387 */ /* 0x0001e20000100a00 */
[----:B------:R1:W-:Y:S02]  /*68fc0*/  STL.64 [R1+0x678], R6 ;  /* 0x0006780601007387 */ /* 0x0003e40000100a00 */
[----:B0-----:R-:W-:-:S02]  /*68fd0*/  IMAD.MOV.U32 R4, RZ, RZ, R22 ;  /* 0x000000ffff047224 */ /* 0x001fc400078e0016 */
[----:B------:R-:W4:Y:S02]  /*68fe0*/  LDL.LU.64 R22, [R1+0x6cf0] ;  /* 0x006cf00001167983 */ /* 0x000f240000300a00 */
[C---:B----4-:R-:W-:Y:S01]  /*68ff0*/  HMMA.16816.F32.BF16 R16, R24.reuse, R22, R16 ;  /* 0x000000161810723c */ /* 0x050fe20000041810 */
[----:B-1----:R-:W-:Y:S02]  /*69000*/  IMAD.MOV.U32 R6, RZ, RZ, R22 ;  /* 0x000000ffff067224 */ /* 0x002fe400078e0016 */
[----:B------:R-:W-:Y:S11]  /*69010*/  IMAD.MOV.U32 R5, RZ, RZ, R23 ;  /* 0x000000ffff057224 */ /* 0x000ff600078e0017 */
[----:B------:R-:W-:Y:S09]  /*69020*/  @!UPT UIADD3 URZ, URZ, URZ, URZ ;  /* 0x0000003f3f3ff290 */ /* 0x000ff2000fffe03f */
[----:B------:R-:W-:Y:S01]  /*69030*/  STL.64 [R1+0x660], R16 ;  /* 0x0006601001007387 */ /* 0x000fe20000100a00 */
[----:B------:R0:W-:Y:S03]  /*69040*/  STL.64 [R1+0x668], R18 ;  /* 0x0006681201007387 */ /* 0x0001e60000100a00 */
[----:B0-----:R-:W4:Y:S01]  /*69050*/  LDL.LU.64 R18, [R1+0x6ce8] ;  /* 0x006ce80001127983 */ /* 0x001f220000300a00 */
[----:B------:R-:W4:Y:S02]  /*69060*/  LDL.LU.64 R16, [R1+0x6ce0] ;  /* 0x006ce00001107983 */ /* 0x000f240000300a00 */
[----:B------:R-:W4:Y:S02]  /*69070*/  LDL.LU.64 R22, [R1+0x6cd8] ;  /* 0x006cd80001167983 */ /* 0x000f240000300a00 */
[C---:B----4-:R-:W-:Y:S01]  /*69080*/  HMMA.16816.F32.BF16 R20, R24.reuse, R22, R16 ;  /* 0x000000161814723c */ /* 0x050fe20000041810 */
[----:B------:R-:W4:Y:S01]  /*69090*/  LDL.LU.64 R18, [R1+0x6cd0] ;  /* 0x006cd00001127983 */ /* 0x000f220000300a00 */
[----:B------:R-:W4:Y:S11]  /*690a0*/  LDL.LU.64 R16, [R1+0x6cc8] ;  /* 0x006cc80001107983 */ /* 0x000f360000300a00 */
[----:B------:R-:W-:Y:S10]  /*690b0*/  @!UPT UIADD3 URZ, URZ, URZ, URZ ;  /* 0x0000003f3f3ff290 */ /* 0x000ff4000fffe03f */
        /* <DEDUP_REMOVED lines=17> */
[----:B----4-:R-:W-:Y:S11]  /*691d0*/  HMMA.16816.F32.BF16 R16, R24, R22, R16 ;  /* 0x000000161810723c */ /* 0x010ff60000041810 */
[----:B------:R-:W-:Y:S11]  /*691e0*/  @!UPT UIADD3 URZ, URZ, URZ, URZ ;  /* 0x0000003f3f3ff290 */ /* 0x000ff6000fffe03f */
[----:B------:R-:W-:Y:S01]  /*691f0*/  @!UPT UIADD3 URZ, URZ, URZ, URZ ;  /* 0x0000003f3f3ff290 */ /* 0x000fe2000fffe03f */
[----:B------:R-:W-:Y:S01]  /*69200*/  STL.64 [R1+0x620], R16 ;  /* 0x0006201001007387 */ /* 0x000fe20000100a00 */
[----:B------:R0:W-:Y:S03]  /*69210*/  STL.64 [R1+0x628], R18 ;  /* 0x0006281201007387 */ /* 0x0001e60000100a00 */
[----:B0-----:R-:W3:Y:S01]  /*69220*/  LDL.LU.64 R18, [R1+0x6c88] ;  /* 0x006c880001127983 */ /* 0x001ee20000300a00 */
[----:B------:R-:W4:Y:S02]  /*69230*/  LDL.LU.64 R16, [R1+0x6c80] ;  /* 0x006c800001107983 */ /* 0x000f240000300a00 */
[----:B------:R4:W-:Y:S02]  /*69240*/  STL.64 [R1+0x6b70], R22 ;  /* 0x006b701601007387 */ /* 0x0009e40000100a00 */
[----:B----4-:R-:W-:Y:S02]  /*69250*/  IMAD.MOV.U32 R22, RZ, RZ, R17 ;  /* 0x000000ffff167224 */ /* 0x010fe400078e0011 */
[----:B------:R-:W-:-:S02]  /*69260*/  IMAD.MOV.U32 R23, RZ, RZ, R16 ;  /* 0x000000ffff177224 */ /* 0x000fc400078e0010 */
[C---:B---3--:R-:W-:Y:S01]  /*69270*/  HMMA.16816.F32.BF16 R16, R24.reuse, R18, R12 ;  /* 0x000000121810723c */ /* 0x048fe2000004180c */
[----:B------:R-:W3:Y:S01]  /*69280*/  LDL.LU.64 R14, [R1+0x6c78] ;  /* 0x006c7800010e7983 */ /* 0x000ee20000300a00 */
[----:B------:R-:W3:Y:S11]  /*69290*/  LDL.LU.64 R12, [R1+0x6c70] ;  /* 0x006c7000010c7983 */ /* 0x000ef60000300a00 */
[----:B------:R-:W-:Y:S10]  /*692a0*/  @!UPT UIADD3 URZ, URZ, URZ, URZ ;  /* 0x0000003f3f3ff290 */ /* 0x000ff4000fffe03f */
[----:B------:R-:W-:Y:S01]  /*692b0*/  STL.64 [R1+0x610], R16 ;  /* 0x0006101001007387 */ /* 0x000fe20000100a00 */
[----:B------:R0:W-:Y:S03]  /*692c0*/  STL.64 [R1+0x618], R18 ;  /* 0x0006181201007387 */ /* 0x0001e60000100a00 */
[----:B0-----:R-:W3:Y:S02]  /*692d0*/  LDL.LU.64 R18, [R1+0x6c68] ;  /* 0x006c680001127983 */ /* 0x001ee40000300a00 */
[----:B---3--:R-:W-:Y:S02]  /*692e0*/  HMMA.16816.F32.BF16 R24, R24, R18, R12 ;  /* 0x000000121818723c */ /* 0x008fe4000004180c */
[----:B------:R-:W2:Y:S01]  /*692f0*/  LDL.LU.64 R14, [R1+0x6c60] ;  /* 0x006c6000010e7983 */ /* 0x000ea20000300a00 */
[----:B------:R-:W2:Y:S02]  /*69300*/  LDL.LU.64 R18, [R1+0x6c58] ;  /* 0x006c580001127983 */ /* 0x000ea40000300a00 */
[----:B------:R-:W2:Y:S11]  /*69310*/  LDL.LU.64 R16, [R1+0x6c50] ;  /* 0x006c500001107983 */ /* 0x000eb60000300a00 */
[----:B------:R-:W-:Y:S07]  /*69320*/  @!UPT UIADD3 URZ, URZ, URZ, URZ ;  /* 0x0000003f3f3ff290 */ /* 0x000fee000fffe03f */
[----:B------:R0:W-:Y:S01]  /*69330*/  STL.64 [R1+0x240], R24 ;  /* 0x0002401801007387 */ /* 0x0001e20000100a00 */
[----:B------:R1:W-:Y:S03]  /*69340*/  STL.64 [R1+0x248], R26 ;  /* 0x0002481a01007387 */ /* 0x0003e60000100a00 */
[----:B0-----:R-:W3:Y:S01]  /*69350*/  LDL.LU R24, [R1+0x450] ;  /* 0x0004500001187983 */ /* 0x001ee20000300800 */
[----:B------:R-:W3:Y:S02]  /*69360*/  LDL.LU R25, [R1+0x454] ;  /* 0x0004540001197983 */ /* 0x000ee40000300800 */
[----:B-1----:R-:W3:Y:S02]  /*69370*/  LDL.LU R26, [R1+0x458] ;  /* 0x00045800011a7983 */ /* 0x002ee40000300800 */
[----:B------:R-:W3:Y:S01]  /*69380*/  LDL.LU R27, [R1+0x45c] ;  /* 0x00045c00011b7983 */ /* 0x000ee20000300800 */
[C---:B--2---:R-:W-:Y:S11]  /*69390*/  HMMA.16816.F32.BF16 R8, R16.reuse, R14, R8 ;  /* 0x0000000e1008723c */ /* 0x044ff60000041808 */
[----:B------:R-:W-:Y:S11]  /*693a0*/  @!UPT UIADD3 URZ, URZ, URZ, URZ ;  /* 0x0000003f3f3ff290 */ /* 0x000ff6000fffe03f */
[----:B------:R-:W-:Y:S01]  /*693b0*/  @!UPT UIADD3 URZ, URZ, URZ, URZ ;  /* 0x0000003f3f3ff290 */ /* 0x000fe2000fffe03f */
[----:B------:R-:W-:Y:S01]  /*693c0*/  STL.64 [R1+0x480], R8 ;  /* 0x0004800801007387 */ /* 0x000fe20000100a00 */
[----:B------:R0:W-:Y:S03]  /*693d0*/  STL.64 [R1+0x488], R10 ;  /* 0x0004880a01007387 */ /* 0x0001e60000100a00 */
[----:B0-----:R-:W2:Y:S01]  /*693e0*/  LDL.LU.64 R10, [R1+0x6c48] ;  /* 0x006c4800010a7983 */ /* 0x001ea20000300a00 */
[----:B------:R-:W2:Y:S02]  /*693f0*/  LDL.LU.64 R8, [R1+0x6c40] ;  /* 0x006c400001087983 */ /* 0x000ea40000300a00 */
[----:B------:R-:W-:Y:S02]  /*69400*/  IMAD.MOV.U32 R13, RZ, RZ, R15 ;  /* 0x000000ffff0d7224 */ /* 0x000fe400078e000f */
[----:B------:R-:W3:Y:S01]  /*69410*/  LDL.LU.64 R14, [R1+0x6c38] ;  /* 0x006c3800010e7983 */ /* 0x000ee20000300a00 */
[----:B------:R-:W4:Y:S02]  /*69420*/  LDL.LU R12, [R1+0x6c30] ;  /* 0x006c3000010c7983 */ /* 0x000f240000300800 */
[----:B------:R-:W-:Y:S01]  /*69430*/  STL [R1+0x6b68], R13 ;  /* 0x006b680d01007387 */ /* 0x000fe20000100800 */
[C---:B--2---:R-:W-:Y:S01]  /*69440*/  HMMA.16816.F32.BF16 R20, R16.reuse, R22, R8 ;  /* 0x000000161014723c */ /* 0x044fe20000041808 */
[----:B------:R-:W2:Y:S01]  /*69450*/  LDL.LU.64 R10, [R1+0x6c28] ;  /* 0x006c2800010a7983 */ /* 0x000ea20000300a00 */
[----:B------:R-:W2:Y:S11]  /*69460*/  LDL.LU.64 R8, [R1+0x6c20] ;  /* 0x006c200001087983 */ /* 0x000eb60000300a00 */
[----:B------:R-:W-:Y:S10]  /*69470*/  @!UPT UIADD3 URZ, URZ, URZ, URZ ;  /* 0x0000003f3f3ff290 */ /* 0x000ff4000fffe03f */
[----:B------:R0:W-:Y:S01]  /*69480*/  STL.64 [R1+0x470], R20 ;  /* 0x0004701401007387 */ /* 0x0001e20000100a00 */
[----:B------:R1:W-:Y:S03]  /*69490*/  STL.64 [R1+0x478], R22 ;  /* 0x0004781601007387 */ /* 0x0003e60000100a00 */
[----:B0-----:R-:W2:Y:S01]  /*694a0*/  LDL.LU R20, [R1+0x730] ;  /* 0x0007300001147983 */ /* 0x001ea20000300800 */
[----:B------:R-:W2:Y:S02]  /*694b0*/  LDL.LU R21, [R1+0x734] ;  /* 0x0007340001157983 */ /* 0x000ea40000300800 */
[----:B-1----:R-:W2:Y:S02]  /*694c0*/  LDL.LU R22, [R1+0x738] ;  /* 0x0007380001167983 */ /* 0x002ea40000300800 */
[----:B------:R-:W2:Y:S02]  /*694d0*/  LDL.LU R23, [R1+0x73c] ;  /* 0x00073c0001177983 */ /* 0x000ea40000300800 */
[----:B--2---:R0:W-:Y:S01]  /*694e0*/  STL.64 [R1+0x6b80], R22 ;  /* 0x006b801601007387 */ /* 0x0041e20000100a00 */
[----:B------:R-:W-:Y:S03]  /*694f0*/  STL.64 [R1+0x6b78], R20 ;  /* 0x006b781401007387 */ /* 0x000fe60000100a00 */
[----:B0-----:R-:W2:Y:S04]  /*69500*/  LDL.64 R22, [R1+0x88] ;  /* 0x0000880001167983 */ /* 0x001ea80000100a00 */
[----:B--2---:R0:W-:Y:S04]  /*69510*/  STL.64 [R1+0x6b90], R22 ;  /* 0x006b901601007387 */ /* 0x0041e80000100a00 */
[----:B0-----:R-:W2:Y:S04]  /*69520*/  LDL.64 R22, [R1+0x98] ;  /* 0x0000980001167983 */ /* 0x001ea80000100a00 */
[----:B--2---:R0:W-:Y:S04]  /*69530*/  STL.64 [R1+0x6ba8], R22 ;  /* 0x006ba81601007387 */ /* 0x0041e80000100a00 */
[----:B0-----:R-:W2:Y:S01]  /*69540*/  LDL.64 R22, [R1+0x8] ;  /* 0x0000080001167983 */ /* 0x001ea20000100a00 */
[C---:B---3--:R-:W-:Y:S08]  /*69550*/  HMMA.16816.F32.BF16 R24, R16.reuse, R14, R24 ;  /* 0x0000000e1018723c */ /* 0x048ff00000041818 */
[----:B--2---:R-:W-:Y:S01]  /*69560*/  HMMA.16816.F32.BF16 R8, R16, R22, R8 ;  /* 0x000000161008723c */ /* 0x004fe20000041808 */
[----:B------:R-:W-:-:S06]  /*69570*/  IMAD.MOV.U32 R13, RZ, RZ, R23 ;  /* 0x000000ffff0d7224 */ /* 0x000fcc00078e0017 */
[----:B------:R-:W-:Y:S02]  /*69580*/  IMAD.MOV.U32 R22, RZ, RZ, R6 ;  /* 0x000000ffff167224 */ /* 0x000fe400078e0006 */
[----:B------:R-:W-:Y:S11]  /*69590*/  IMAD.MOV.U32 R23, RZ, RZ, R5 ;  /* 0x000000ffff177224 */ /* 0x000ff600078e0005 */
[----:B------:R-:W-:Y:S03]  /*695a0*/  @!UPT UIADD3 URZ, URZ, URZ, URZ ;  /* 0x0000003f3f3ff290 */ /* 0x000fe6000fffe03f */
[----:B------:R-:W-:Y:S01]  /*695b0*/  STL.64 [R1+0x460], R8 ;  /* 0x0004600801007387 */ /* 0x000fe20000100a00 */
[----:B------:R0:W-:Y:S03]  /*695c0*/  STL.64 [R1+0x468], R10 ;  /* 0x0004680a01007387 */ /* 0x0001e60000100a00 */
[----:B0-----:R-:W2:Y:S01]  /*695d0*/  LDL.LU.64 R10, [R1+0x6c18] ;  /* 0x006c1800010a7983 */ /* 0x001ea20000300a00 */
[----:B------:R0:W-:Y:S02]  /*695e0*/  STL.64 [R1+0x6bc0], R22 ;  /* 0x006bc01601007387 */ /* 0x0001e40000100a00 */
[----:B------:R-:W-:Y:S02]  /*695f0*/  STL.64 [R1+0x450], R24 ;  /* 0x0004501801007387 */ /* 0x000fe40000100a00 */
[----:B------:R-:W-:Y:S02]  /*69600*/  STL.64 [R1+0x458], R26 ;  /* 0x0004581a01007387 */ /* 0x000fe40000100a00 */
[----:B0-----:R-:W-:-:S02]  /*69610*/  IMAD.MOV.U32 R22, RZ, RZ, R4 ;  /* 0x000000ffff167224 */ /* 0x001fc400078e0004 */
[----:B------:R-:W-:-:S05]  /*69620*/  IMAD.MOV.U32 R23, RZ, RZ, R3 ;  /* 0x000000ffff177224 */ /* 0x000fca00078e0003 */
[----:B------:R-:W-:Y:S01]  /*69630*/  STL.64 [R1+0x6bd8], R22 ;  /* 0x006bd81601007387 */ /* 0x000fe20000100a00 */
[----:B------:R-:W-:Y:S02]  /*69640*/  STL.64 [R1+0x6af8], R14 ;  /* 0x006af80e01007387 */ /* 0x000fe40000100a00 */
[----:B----4-:R0:W-:Y:S02]  /*69650*/  STL [R1+0x6af0], R12 ;  /* 0x006af00c01007387 */ /* 0x0101e40000100800 */
[----:B------:R1:W-:Y:S01]  /*69660*/  STL [R1+0x6b88], R13 ;  /* 0x006b880d01007387 */ /* 0x0003e20000100800 */
[----:B0-----:R-:W3:Y:S01]  /*69670*/  LDL.LU R12, [R1+0x740] ;  /* 0x00074000010c7983 */ /* 0x001ee20000300800 */
[----:B-1----:R-:W3:Y:S02]  /*69680*/  LDL.LU R13, [R1+0x744] ;  /* 0x00074400010d7983 */ /* 0x002ee40000300800 */
[----:B------:R-:W4:Y:S02]  /*69690*/  LDL.LU R14, [R1+0x748] ;  /* 0x00074800010e7983 */ /* 0x000f240000300800 */
[----:B------:R-:W4:Y:S01]  /*696a0*/  LDL.LU R15, [R1+0x74c] ;  /* 0x00074c00010f7983 */ /* 0x000f220000300800 */
[----:B------:R-:W2:Y:S01]  /*696b0*/  LDL.LU R24, [R1+0x430] ;  /* 0x0004300001187983 */ /* 0x000ea20000300800 */
[----:B------:R-:W2:Y:S02]  /*696c0*/  LDL.LU R25, [R1+0x434] ;  /* 0x0004340001197983 */ /* 0x000ea40000300800 */
[----:B------:R-:W2:Y:S02]  /*696d0*/  LDL.LU R26, [R1+0x438] ;  /* 0x00043800011a7983 */ /* 0x000ea40000300800 */
[----:B------:R-:W-:-:S02]  /*696e0*/  IMAD.MOV.U32 R22, RZ, RZ, R2 ;  /* 0x000000ffff167224 */ /* 0x000fc400078e0002 */
[----:B------:R-:W-:Y:S01]  /*696f0*/  IMAD.MOV.U32 R23, RZ, RZ, R0 ;  /* 0x000000ffff177224 */ /* 0x000fe200078e0000 */
[----:B------:R-:W2:Y:S01]  /*69700*/  LDL.LU R27, [R1+0x43c] ;  /* 0x00043c00011b7983 */ /* 0x000ea20000300800 */
[----:B------:R-:W2:Y:S02]  /*69710*/  LDL.LU R4, [R1+0x440] ;  /* 0x0004400001047983 */ /* 0x000ea40000300800 */
[----:B------:R-:W2:Y:S02]  /*69720*/  LDL.LU R5, [R1+0x444] ;  /* 0x0004440001057983 */ /* 0x000ea40000300800 */
[----:B------:R-:W2:Y:S01]  /*69730*/  LDL.LU R6, [R1+0x448] ;  /* 0x0004480001067983 */ /* 0x000ea20000300800 */
[----:B------:R-:W2:Y:S01]  /*69740*/  LDL.LU R7, [R1+0x44c] ;  /* 0x00044c0001077983 */ /* 0x000ea20000300800 */
[----:B------:R0:W-:Y:S03]  /*69750*/  STL.64 [R1+0x6bf0], R22 ;  /* 0x006bf01601007387 */ /* 0x0001e60000100a00 */
[----:B0-----:R-:W2:Y:S04]  /*69760*/  LDL.64 R22, [R1+0x38] ;  /* 0x0000380001167983 */ /* 0x001ea80000100a00 */
[----:B----4-:R-:W-:Y:S01]  /*69770*/  STL.64 [R1+0x6ba0], R14 ;  /* 0x006ba00e01007387 */ /* 0x010fe20000100a00 */
[----:B---3--:R0:W-:Y:S03]  /*69780*/  STL.64 [R1+0x6b98], R12 ;  /* 0x006b980c01007387 */ /* 0x0081e60000100a00 */
[----:B0-----:R-:W3:Y:S01]  /*69790*/  LDL.LU R12, [R1+0x750] ;  /* 0x00075000010c7983 */ /* 0x001ee20000300800 */
[----:B------:R-:W3:Y:S02]  /*697a0*/  LDL.LU R13, [R1+0x754] ;  /* 0x00075400010d7983 */ /* 0x000ee40000300800 */
[----:B------:R-:W4:Y:S02]  /*697b0*/  LDL.LU R14, [R1+0x758] ;  /* 0x00075800010e7983 */ /* 0x000f240000300800 */
[----:B------:R-:W4:Y:S02]  /*697c0*/  LDL.LU R15, [R1+0x75c] ;  /* 0x00075c00010f7983 */ /* 0x000f240000300800 */
        /* <DEDUP_REMOVED lines=11> */
[----:B------:R-:W4:Y:S01]  /*69880*/  LDL.LU R15, [R1+0x77c] ;  /* 0x00077c00010f7983 */ /* 0x000f220000300800 */
[C---:B--2---:R-:W-:Y:S01]  /*69890*/  HMMA.16816.F32.BF16 R4, R16.reuse, R10, R4 ;  /* 0x0000000a1004723c */ /* 0x044fe20000041804 */
[----:B----4-:R-:W-:Y:S01]  /*698a0*/  STL.64 [R1+0x6be8], R14 ;  /* 0x006be80e01007387 */ /* 0x010fe20000100a00 */
[----:B---3--:R0:W-:Y:S03]  /*698b0*/  STL.64 [R1+0x6be0], R12 ;  /* 0x006be00c01007387 */ /* 0x0081e60000100a00 */
        /* <DEDUP_REMOVED lines=9> */
[----:B------:R-:W2:Y:S02]  /*69950*/  LDL.LU R15, [R1+0x79c] ;  /* 0x00079c00010f7983 */ /* 0x000ea40000300800 */
[----:B------:R-:W-:Y:S01]  /*69960*/  STL.64 [R1+0x440], R4 ;  /* 0x0004400401007387 */ /* 0x000fe20000100a00 */
[----:B------:R0:W-:Y:S03]  /*69970*/  STL.64 [R1+0x448], R6 ;  /* 0x0004480601007387 */ /* 0x0001e60000100a00 */
[----:B0-----:R-:W3:Y:S01]  /*69980*/  LDL.LU.64 R6, [R1+0x6c10] ;  /* 0x006c100001067983 */ /* 0x001ee20000300a00 */
[----:B------:R-:W4:Y:S01]  /*69990*/  LDL.LU R4, [R1+0x6c08] ;  /* 0x006c080001047983 */ /* 0x000f220000300800 */
[C---:B---3--:R-:W-:Y:S11]  /*699a0*/  HMMA.16816.F32.BF16 R24, R16.reuse, R6, R24 ;  /* 0x000000061018723c */ /* 0x048ff60000041818 */
[----:B------:R-:W-:Y:S11]  /*699b0*/  @!UPT UIADD3 URZ, URZ, URZ, URZ ;  /* 0x0000003f3f3ff290 */ /* 0x000ff6000fffe03f */
[----:B------:R-:W-:Y:S01]  /*699c0*/  @!UPT UIADD3 URZ, URZ, URZ, URZ ;  /* 0x0000003f3f3ff290 */ /* 0x000fe2000fffe03f */
[----:B------:R-:W-:Y:S01]  /*699d0*/  STL.64 [R1+0x430], R24 ;  /* 0x0004301801007387 */ /* 0x000fe20000100a00 */
[----:B------:R-:W-:Y:S02]  /*699e0*/  STL.64 [R1+0x438], R26 ;  /* 0x0004381a01007387 */ /* 0x000fe40000100a00 */
[----:B----4-:R-:W0:Y:S02]  /*699f0*/  LDSM.16.MT88.4 R24, [R4+0x21000] ;  /* 0x021000000418783b */ /* 0x010e240000004200 */
[----:B0-----:R0:W-:Y:S02]  /*69a00*/  STL.64 [R1+0x6a18], R26 ;  /* 0x006a181a01007387 */ /* 0x0011e40000100a00 */
[----:B------:R1:W-:Y:S02]  /*69a10*/  STL.64 [R1+0x6a10], R24 ;  /* 0x006a101801007387 */ /* 0x0003e40000100a00 */
[----:B0-----:R-:W3:Y:S01]  /*69a20*/  LDL.64 R26, [R1+0x48] ;  /* 0x00004800011a7983 */ /* 0x001ee20000100a00 */
[----:B--2---:R-:W-:Y:S01]  /*69a30*/  HMMA.16816.F32.BF16 R12, R16, R22, R12 ;  /* 0x00000016100c723c */ /* 0x004fe2000004180c */
[----:B------:R-:W-:-:S02]  /*69a40*/  IMAD.MOV.U32 R2, RZ, RZ, R22 ;  /* 0x000000ffff027224 */ /* 0x000fc400078e0016 */
[----:B------:R-:W-:Y:S01]  /*69a50*/  IMAD.MOV.U32 R0, RZ, RZ, R23 ;  /* 0x000000ffff007224 */ /* 0x000fe200078e0017 */
[----:B---3--:R0:W-:Y:S01]  /*69a60*/  STL.64 [R1+0x6b60], R26 ;  /* 0x006b601a01007387 */ /* 0x0081e20000100a00 */
[----:B-1----:R-:W2:Y:S02]  /*69a70*/  LDL.LU R24, [R1+0x720] ;  /* 0x0007200001187983 */ /* 0x002ea40000300800 */
[----:B------:R-:W2:Y:S01]  /*69a80*/  LDL.LU R25, [R1+0x724] ;  /* 0x0007240001197983 */ /* 0x000ea20000300800 */
[----:B0-----:R-:W2:Y:S01]  /*69a90*/  LDL.LU R26, [R1+0x728] ;  /* 0x00072800011a7983 */ /* 0x001ea20000300800 */
[----:B------:R-:W2:Y:S11]  /*69aa0*/  LDL.LU R27, [R1+0x72c] ;  /* 0x00072c00011b7983 */ /* 0x000eb60000300800 */
[----:B------:R-:W-:Y:S03]  /*69ab0*/  @!UPT UIADD3 URZ, URZ, URZ, URZ ;  /* 0x0000003f3f3ff290 */ /* 0x000fe6000fffe03f */
[----:B------:R-:W-:Y:S02]  /*69ac0*/  STL.64 [R1+0x9b0], R12 ;  /* 0x0009b00c01007387 */ /* 0x000fe40000100a00 */
[----:B------:R0:W-:Y:S02]  /*69ad0*/  STL.64 [R1+0x9b8], R14 ;  /* 0x0009b80e01007387 */ /* 0x0001e40000100a00 */
[----:B0-----:R-:W3:Y:S01]  /*69ae0*/  LDL.LU.64 R14, [R1+0x6c00] ;  /* 0x006c0000010e7983 */ /* 0x001ee20000300a00 */
[----:B------:R-:W3:Y:S02]  /*69af0*/  LDL.LU.64 R12, [R1+0x6bf8] ;  /* 0x006bf800010c7983 */ /* 0x000ee40000300a00 */
[----:B------:R-:W3:Y:S02]  /*69b00*/  LDL.LU.64 R22, [R1+0x6bf0] ;  /* 0x006bf00001167983 */ /* 0x000ee40000300a00 */
[C---:B---3--:R-:W-:Y:S01]  /*69b10*/  HMMA.16816.F32.BF16 R20, R16.reuse, R22, R12 ;  /* 0x000000161014723c */ /* 0x048fe2000004180c */
[----:B------:R-:W3:Y:S01]  /*69b20*/  LDL.LU.64 R14, [R1+0x6be8] ;  /* 0x006be800010e7983 */ /* 0x000ee20000300a00 */
[----:B------:R-:W3:Y:S11]  /*69b30*/  LDL.LU.64 R12, [R1+0x6be0] ;  /* 0x006be000010c7983 */ /* 0x000ef60000300a00 */
[----:B------:R-:W-:Y:S10]  /*69b40*/  @!UPT UIADD3 URZ, URZ, URZ, URZ ;  /* 0x0000003f3f3ff290 */ /* 0x000ff4000fffe03f */
[----:B------:R-:W-:Y:S01]  /*69b50*/  STL.64 [R1+0x790], R20 ;  /* 0x0007901401007387 */ /* 0x000fe20000100a00 */
        /* <DEDUP_REMOVED lines=16> */
[C---:B---3--:R-:W-:Y:S01]  /*69c60*/  HMMA.16816.F32.BF16 R12, R16.reuse, R22, R12 ;  /* 0x00000016100c723c */ /* 0x048fe2000004180c */
[----:B------:R-:W-:Y:S02]  /*69c70*/  IMAD.MOV.U32 R5, RZ, RZ, R22 ;  /* 0x000000ffff057224 */ /* 0x000fe400078e0016 */
[----:B------:R-:W-:Y:S11]  /*69c80*/  IMAD.MOV.U32 R3, RZ, RZ, R23 ;  /* 0x000000ffff037224 */ /* 0x000ff600078e0017 */
[----:B------:R-:W-:Y:S09]  /*69c90*/  @!UPT UIADD3 URZ, URZ, URZ, URZ ;  /* 0x0000003f3f3ff290 */ /* 0x000ff2000fffe03f */
[----:B------:R-:W-:Y:S01]  /*69ca0*/  STL.64 [R1+0x760], R12 ;  /* 0x0007600c01007387 */ /* 0x000fe20000100a00 */
[----:B------:R0:W-:Y:S03]  /*69cb0*/  STL.64 [R1+0x768], R14 ;  /* 0x0007680e01007387 */ /* 0x0001e60000100a00 */
[----:B0-----:R-:W3:Y:S01]  /*69cc0*/  LDL.LU.64 R14, [R1+0x6ba0] ;  /* 0x006ba000010e7983 */ /* 0x001ee20000300a00 */
[----:B------:R-:W3:Y:S02]  /*69cd0*/  LDL.LU.64 R12, [R1+0x6b98] ;  /* 0x006b9800010c7983 */ /* 0x000ee40000300a00 */
[----:B------:R-:W3:Y:S02]  /*69ce0*/  LDL.LU.64 R22, [R1+0x6b90] ;  /* 0x006b900001167983 */ /* 0x000ee40000300a00 */
[----:B------:R0:W-:Y:S01]  /*69cf0*/  STL.64 [R1+0x6ad8], R6 ;  /* 0x006ad80601007387 */ /* 0x0001e20000100a00 */
[----:B------:R-:W-:Y:S04]  /*69d00*/  STL.64 [R1+0x6ad0], R4 ;  /* 0x006ad00401007387 */ /* 0x000fe80000100a00 */
[----:B0-----:R-:W4:Y:S01]  /*69d10*/  LDL.64 R6, [R1+0x78] ;  /* 0x0000780001067983 */ /* 0x001f220000100a00 */
[----:B---3--:R-:W-:Y:S01]  /*69d20*/  HMMA.16816.F32.BF16 R12, R16, R22, R12 ;  /* 0x00000016100c723c */ /* 0x008fe2000004180c */
[----:B------:R-:W-:-:S02]  /*69d30*/  IMAD.MOV.U32 R29, RZ, RZ, R22 ;  /* 0x000000ffff1d7224 */ /* 0x000fc400078e0016 */
[----:B------:R-:W-:Y:S11]  /*69d40*/  IMAD.MOV.U32 R28, RZ, RZ, R23 ;  /* 0x000000ffff1c7224 */ /* 0x000ff600078e0017 */
[----:B------:R-:W-:Y:S09]  /*69d50*/  @!UPT UIADD3 URZ, URZ, URZ, URZ ;  /* 0x0000003f3f3ff290 */ /* 0x000ff2000fffe03f */
[----:B------:R0:W-:Y:S01]  /*69d60*/  STL.64 [R1+0x750], R12 ;  /* 0x0007500c01007387 */ /* 0x0001e20000100a00 */
[----:B------:R-:W-:Y:S03]  /*69d70*/  STL.64 [R1+0x758], R14 ;  /* 0x0007580e01007387 */ /* 0x000fe60000100a00 */
[----:B0-----:R-:W3:Y:S01]  /*69d80*/  LDL.LU R13, [R1+0x6b88] ;  /* 0x006b8800010d7983 */ /* 0x001ee20000300800 */
[----:B------:R-:W4:Y:S02]  /*69d90*/  LDL.LU.64 R22, [R1+0x6b80] ;  /* 0x006b800001167983 */ /* 0x000f240000300a00 */
[----:B------:R-:W4:Y:S02]  /*69da0*/  LDL.LU.64 R20, [R1+0x6b78] ;  /* 0x006b780001147983 */ /* 0x000f240000300a00 */
[C---:B----4-:R-:W-:Y:S11]  /*69db0*/  HMMA.16816.F32.BF16 R20, R16.reuse, R6, R20 ;  /* 0x000000061014723c */ /* 0x050ff60000041814 */
[----:B------:R-:W-:Y:S11]  /*69dc0*/  @!UPT UIADD3 URZ, URZ, URZ, URZ ;  /* 0x0000003f3f3ff290 */ /* 0x000ff6000fffe03f */
[----:B------:R-:W-:Y:S01]  /*69dd0*/  @!UPT UIADD3 URZ, URZ, URZ, URZ ;  /* 0x0000003f3f3ff290 */ /* 0x000fe2000fffe03f */
[----:B------:R-:W-:Y:S01]  /*69de0*/  STL.64 [R1+0x740], R20 ;  /* 0x0007401401007387 */ /* 0x000fe20000100a00 */
[----:B------:R0:W-:Y:S03]  /*69df0*/  STL.64 [R1+0x748], R22 ;  /* 0x0007481601007387 */ /* 0x0001e60000100a00 */
[----:B0-----:R-:W2:Y:S01]  /*69e00*/  LDL.LU.64 R22, [R1+0x6b70] ;  /* 0x006b700001167983 */ /* 0x001ea20000300a00 */
[----:B------:R-:W-:Y:S02]  /*69e10*/  IMAD.MOV.U32 R9, RZ, RZ, R6 ;  /* 0x000000ffff097224 */ /* 0x000fe400078e0006 */
[----:B------:R-:W-:Y:S02]  /*69e20*/  IMAD.MOV.U32 R8, RZ, RZ, R7 ;  /* 0x000000ffff087224 */ /* 0x000fe400078e0007 */
[----:B------:R-:W-:Y:S03]  /*69e30*/  STL.64 [R1+0x6ae8], R10 ;  /* 0x006ae80a01007387 */ /* 0x000fe60000100a00 */
[----:B------:R0:W-:Y:S04]  /*69e40*/  STL.64 [R1+0x6ae0], R8 ;  /* 0x006ae00801007387 */ /* 0x0001e80000100a00 */
[----:B0-----:R-:W4:Y:S01]  /*69e50*/  LDL.LU R8, [R1+0x200] ;  /* 0x0002000001087983 */ /* 0x001f220000300800 */
[----:B--2---:R-:W-:Y:S11]  /*69e60*/  HMMA.16816.F32.BF16 R4, R16, R22, R24 ;  /* 0x000000161004723c */ /* 0x004ff60000041818 */
[----:B------:R-:W-:Y:S11]  /*69e70*/  @!UPT UIADD3 URZ, URZ, URZ, URZ ;  /* 0x0000003f3f3ff290 */ /* 0x000ff6000fffe03f */
[----:B------:R-:W-:Y:S01]  /*69e80*/  @!UPT UIADD3 URZ, URZ, URZ, URZ ;  /* 0x0000003f3f3ff290 */ /* 0x000fe2000fffe03f */
[----:B------:R-:W-:Y:S01]  /*69e90*/  STL.64 [R1+0x730], R4 ;  /* 0x0007300401007387 */ /* 0x000fe20000100a00 */
[----:B------:R-:W-:Y:S02]  /*69ea0*/  STL.64 [R1+0x738], R6 ;  /* 0x0007380601007387 */ /* 0x000fe40000100a00 */
[----:B------:R-:W4:Y:S02]  /*69eb0*/  LDL.LU R9, [R1+0x204] ;  /* 0x0002040001097983 */ /* 0x000f240000300800 */
[----:B------:R-:W2:Y:S01]  /*69ec0*/  LDL.LU R10, [R1+0x208] ;  /* 0x00020800010a7983 */ /* 0x000ea20000300800 */
[----:B------:R-:W2:Y:S01]  /*69ed0*/  LDL.LU R11, [R1+0x20c] ;  /* 0x00020c00010b7983 */ /* 0x000ea20000300800 */
[----:B------:R-:W2:Y:S02]  /*69ee0*/  LDL.LU R20, [R1+0x420] ;  /* 0x0004200001147983 */ /* 0x000ea40000300800 */
[----:B------:R-:W2:Y:S02]  /*69ef0*/  LDL.LU R21, [R1+0x424] ;  /* 0x0004240001157983 */ /* 0x000ea40000300800 */
[----:B------:R-:W2:Y:S01]  /*69f00*/  LDL.LU R22, [R1+0x428] ;  /* 0x0004280001167983 */ /* 0x000ea20000300800 */
[----:B------:R-:W2:Y:S01]  /*69f10*/  LDL.LU R23, [R1+0x42c] ;  /* 0x00042c0001177983 */ /* 0x000ea20000300800 */
[----:B------:R-:W3:Y:S02]  /*69f20*/  LDL.LU R24, [R1+0x710] ;  /* 0x0007100001187983 */ /* 0x000ee40000300800 */
[----:B------:R-:W3:Y:S02]  /*69f30*/  LDL.LU R25, [R1+0x714] ;  /* 0x0007140001197983 */ /* 0x000ee40000300800 */
[----:B------:R-:W3:Y:S01]  /*69f40*/  LDL.LU R26, [R1+0x718] ;  /* 0x00071800011a7983 */ /* 0x000ee20000300800 */
[----:B------:R-:W3:Y:S04]  /*69f50*/  LDL.LU R27, [R1+0x71c] ;  /* 0x00071c00011b7983 */ /* 0x000ee80000300800 */
[----:B--2---:R0:W-:Y:S01]  /*69f60*/  STL.64 [R1+0x6b58], R22 ;  /* 0x006b581601007387 */ /* 0x0041e20000100a00 */
[----:B------:R-:W-:Y:S03]  /*69f70*/  STL.64 [R1+0x6b50], R20 ;  /* 0x006b501401007387 */ /* 0x000fe60000100a00 */
[----:B0-----:R-:W2:Y:S01]  /*69f80*/  LDL.64 R22, [R1+0x58] ;  /* 0x0000580001167983 */ /* 0x001ea20000100a00 */
[----:B------:R-:W-:Y:S02]  /*69f90*/  STL.64 [R1+0x6b08], R10 ;  /* 0x006b080a01007387 */ /* 0x000fe40000100a00 */
[----:B----4-:R0:W-:Y:S02]  /*69fa0*/  STL.64 [R1+0x6b00], R8 ;  /* 0x006b000801007387 */ /* 0x0101e40000100a00 */
[----:B------:R-:W4:Y:S02]  /*69fb0*/  LDL R14, [R1+0x8] ;  /* 0x00000800010e7983 */ /* 0x000f240000100800 */
[----:B---3--:R-:W-:-:S02]  /*69fc0*/  IMAD.MOV.U32 R15, RZ, RZ, R13 ;  /* 0x000000ffff0f7224 */ /* 0x008fc400078e000d */
[----:B------:R-:W3:Y:S04]  /*69fd0*/  LDL.LU R13, [R1+0x6b68] ;  /* 0x006b6800010d7983 */ /* 0x000ee80000300800 */
[----:B----4-:R1:W-:Y:S01]  /*69fe0*/  STL.64 [R1+0x6b10], R14 ;  /* 0x006b100e01007387 */ /* 0x0103e20000100a00 */
[----:B0-----:R-:W4:Y:S02]  /*69ff0*/  LDL.LU R8, [R1+0x210] ;  /* 0x0002100001087983 */ /* 0x001f240000300800 */
[----:B------:R-:W4:Y:S02]  /*6a000*/  LDL.LU R9, [R1+0x214] ;  /* 0x0002140001097983 */ /* 0x000f240000300800 */
[----:B------:R-:W2:Y:S01]  /*6a010*/  LDL.LU R10, [R1+0x218] ;  /* 0x00021800010a7983 */ /* 0x000ea20000300800 */
[----:B------:R-:W2:Y:S04]  /*6a020*/  LDL.LU R11, [R1+0x21c] ;  /* 0x00021c00010b7983 */ /* 0x000ea80000300800 */
[----:B--2---:R-:W-:Y:S01]  /*6a030*/  STL.64 [R1+0x6b20], R10 ;  /* 0x006b200a01007387 */ /* 0x004fe20000100a00 */
[----:B----4-:R-:W-:Y:S02]  /*6a040*/  STL.64 [R1+0x6b18], R8 ;  /* 0x006b180801007387 */ /* 0x010fe40000100a00 */
[----:B-1----:R-:W2:Y:S02]  /*6a050*/  LDL R14, [R1+0x18] ;  /* 0x00001800010e7983 */ /* 0x002ea40000100800 */
[----:B------:R-:W2:Y:S01]  /*6a060*/  LDL R15, [R1+0x1c] ;  /* 0x00001c00010f7983 */ /* 0x000ea20000100800 */
[----:B------:R-:W-:Y:S01]  /*6a070*/  HMMA.16816.F32.BF16 R24, R16, R22, R24 ;  /* 0x000000161018723c */ /* 0x000fe20000041818 */
[----:B--2---:R0:W-:Y:S04]  /*6a080*/  STL.64 [R1+0x6b28], R14 ;  /* 0x006b280e01007387 */ /* 0x0041e80000100a00 */
[----:B0-----:R-:W2:Y:S01]  /*6a090*/  LDL R14, [R1+0x28] ;  /* 0x00002800010e7983 */ /* 0x001ea20000100800 */
[----:B------:R-:W4:Y:S02]  /*6a0a0*/  LDL.LU R8, [R1+0x220] ;  /* 0x0002200001087983 */ /* 0x000f240000300800 */
[----:B------:R-:W4:Y:S02]  /*6a0b0*/  LDL.LU R9, [R1+0x224] ;  /* 0x0002240001097983 */ /* 0x000f240000300800 */
[----:B------:R-:W2:Y:S01]  /*6a0c0*/  LDL.LU R10, [R1+0x228] ;  /* 0x00022800010a7983 */ /* 0x000ea20000300800 */
[----:B------:R-:W2:Y:S04]  /*6a0d0*/  LDL.LU R11, [R1+0x22c] ;  /* 0x00022c00010b7983 */ /* 0x000ea80000300800 */
[----:B--2---:R-:W-:Y:S01]  /*6a0e0*/  STL.64 [R1+0x6b38], R10 ;  /* 0x006b380a01007387 */ /* 0x004fe20000100a00 */
[----:B----4-:R0:W-:Y:S03]  /*6a0f0*/  STL.64 [R1+0x6b30], R8 ;  /* 0x006b300801007387 */ /* 0x0101e60000100a00 */
[----:B0-----:R-:W2:Y:S01]  /*6a100*/  LDL.LU R8, [R1+0x230] ;  /* 0x0002300001087983 */ /* 0x001ea20000300800 */
[----:B------:R-:W2:Y:S02]  /*6a110*/  LDL.LU R9, [R1+0x234] ;  /* 0x0002340001097983 */ /* 0x000ea40000300800 */
[----:B------:R-:W2:Y:S02]  /*6a120*/  LDL.LU R10, [R1+0x238] ;  /* 0x00023800010a7983 */ /* 0x000ea40000300800 */
[----:B------:R-:W2:Y:S01]  /*6a130*/  LDL.LU R11, [R1+0x23c] ;  /* 0x00023c00010b7983 */ /* 0x000ea20000300800 */
[----:B------:R-:W4:Y:S01]  /*6a140*/  LDL.LU R4, [R1+0x1f0] ;  /* 0x0001f00001047983 */ /* 0x000f220000300800 */
[----:B------:R-:W4:Y:S02]  /*6a150*/  LDL.LU R5, [R1+0x1f4] ;  /* 0x0001f40001057983 */ /* 0x000f240000300800 */
[----:B------:R-:W4:Y:S02]  /*6a160*/  LDL.LU R6, [R1+0x1f8] ;  /* 0x0001f80001067983 */ /* 0x000f240000300800 */
[----:B------:R-:W4:Y:S01]  /*6a170*/  LDL.LU R7, [R1+0x1fc] ;  /* 0x0001fc0001077983 */ /* 0x000f220000300800 */
[----:B------:R0:W-:Y:S01]  /*6a180*/  STL.64 [R1+0x720], R24 ;  /* 0x0007201801007387 */ /* 0x0001e20000100a00 */
[----:B------:R1:W-:Y:S02]  /*6a190*/  STL.64 [R1+0x728], R26 ;  /* 0x0007281a01007387 */ /* 0x0003e40000100a00 */
[----:B0-----:R-:W-:Y:S01]  /*6a1a0*/  IMAD.MOV.U32 R25, RZ, RZ, R22 ;  /* 0x000000ffff197224 */ /* 0x001fe200078e0016 */
[----:B-1----:R-:W2:Y:S01]  /*6a1b0*/  LDL.LU.64 R26, [R1+0x6b60] ;  /* 0x006b6000011a7983 */ /* 0x002ea20000300a00 */
[----:B------:R-:W-:-:S02]  /*6a1c0*/  IMAD.MOV.U32 R24, RZ, RZ, R23 ;  /* 0x000000ffff187224 */ /* 0x000fc400078e0017 */
[----:B------:R-:W2:Y:S02]  /*6a1d0*/  LDL.LU.64 R22, [R1+0x6b58] ;  /* 0x006b580001167983 */ /* 0x000ea40000300a00 */
[----:B------:R-:W2:Y:S02]  /*6a1e0*/  LDL.LU.64 R20, [R1+0x6b50] ;  /* 0x006b500001147983 */ /* 0x000ea40000300a00 */
[----:B--2---:R-:W-:Y:S01]  /*6a1f0*/  HMMA.16816.F32.BF16 R16, R16, R26, R20 ;  /* 0x0000001a1010723c */ /* 0x004fe20000041814 */
[----:B------:R-:W2:Y:S01]  /*6a200*/  LDL.LU.64 R22, [R1+0x6b48] ;  /* 0x006b480001167983 */ /* 0x000ea20000300a00 */
[----:B------:R-:W2:Y:S11]  /*6a210*/  LDL.LU.64 R20, [R1+0x6b40] ;  /* 0x006b400001147983 */ /* 0x000eb60000300a00 */
[----:B------:R-:W-:Y:S10]  /*6a220*/  @!UPT UIADD3 URZ, URZ, URZ, URZ ;  /* 0x0000003f3f3ff290 */ /* 0x000ff4000fffe03f */
[----:B------:R-:W-:Y:S01]  /*6a230*/  STL.64 [R1+0x420], R16 ;  /* 0x0004201001007387 */ /* 0x000fe20000100a00 */
[----:B------:R0:W-:Y:S03]  /*6a240*/  STL.64 [R1+0x428], R18 ;  /* 0x0004281201007387 */ /* 0x0001e60000100a00 */
[----:B0-----:R-:W2:Y:S01]  /*6a250*/  LDL.64 R18, [R1+0xc8] ;  /* 0x0000c80001127983 */ /* 0x001ea20000100a00 */
[----:B---3--:R-:W-:-:S03]  /*6a260*/  IMAD.MOV.U32 R15, RZ, RZ, R13 ;  /* 0x000000ffff0f7224 */ /* 0x008fc600078e000d */
[----:B--2---:R0:W-:Y:S02]  /*6a270*/  STL.64 [R1+0x6ab0], R18 ;  /* 0x006ab01201007387 */ /* 0x0041e40000100a00 */
[----:B0-----:R-:W-:Y:S02]  /*6a280*/  IMAD.MOV.U32 R18, RZ, RZ, R2 ;  /* 0x000000ffff127224 */ /* 0x001fe400078e0002 */
[----:B------:R-:W-:-:S05]  /*6a290*/  IMAD.MOV.U32 R19, RZ, RZ, R0 ;  /* 0x000000ffff137224 */ /* 0x000fca00078e0000 */
[----:B------:R0:W-:Y:S01]  /*6a2a0*/  STL.64 [R1+0x6ac8], R18 ;  /* 0x006ac81201007387 */ /* 0x0001e20000100a00 */
[----:B------:R-:W2:Y:S02]  /*6a2b0*/  LDL.LU R16, [R1+0x1e0] ;  /* 0x0001e00001107983 */ /* 0x000ea40000300800 */
[----:B------:R-:W2:Y:S01]  /*6a2c0*/  LDL.LU R17, [R1+0x1e4] ;  /* 0x0001e40001117983 */ /* 0x000ea20000300800 */
[----:B0-----:R-:W2:Y:S01]  /*6a2d0*/  LDL.LU R18, [R1+0x1e8] ;  /* 0x0001e80001127983 */ /* 0x001ea20000300800 */
[----:B------:R-:W2:Y:S02]  /*6a2e0*/  LDL.LU R19, [R1+0x1ec] ;  /* 0x0001ec0001137983 */ /* 0x000ea40000300800 */
[----:B------:R-:W-:Y:S02]  /*6a2f0*/  STL.64 [R1+0x6a30], R26 ;  /* 0x006a301a01007387 */ /* 0x000fe40000100a00 */
[----:B------:R0:W-:Y:S02]  /*6a300*/  STL.64 [R1+0x6aa8], R24 ;  /* 0x006aa81801007387 */ /* 0x0001e40000100a00 */
[----:B0-----:R-:W3:Y:S01]  /*6a310*/  LDL.LU R24, [R1+0x1c0] ;  /* 0x0001c00001187983 */ /* 0x001ee20000300800 */
[----:B------:R-:W3:Y:S02]  /*6a320*/  LDL.LU R25, [R1+0x1c4] ;  /* 0x0001c40001197983 */ /* 0x000ee40000300800 */
[----:B------:R-:W2:Y:S02]  /*6a330*/  LDL.LU R26, [R1+0x1c8] ;  /* 0x0001c800011a7983 */ /* 0x000ea40000300800 */
[----:B------:R-:W2:Y:S01]  /*6a340*/  LDL.LU R27, [R1+0x1cc] ;  /* 0x0001cc00011b7983 */ /* 0x000ea20000300800 */
[C---:B------:R-:W-:Y:S01]  /*6a350*/  HMMA.16816.F32.BF16 R12, R20.reuse, R14, R8 ;  /* 0x0000000e140c723c */ /* 0x040fe20000041808 */
[----:B--2---:R-:W-:Y:S01]  /*6a360*/  STL.64 [R1+0x6ac0], R26 ;  /* 0x006ac01a01007387 */ /* 0x004fe20000100a00 */
[----:B---3--:R0:W-:Y:S03]  /*6a370*/  STL.64 [R1+0x6ab8], R24 ;  /* 0x006ab81801007387 */ /* 0x0081e60000100a00 */
[----:B0-----:R-:W2:Y:S01]  /*6a380*/  LDL.LU R24, [R1+0x1d0] ;  /* 0x0001d00001187983 */ /* 0x001ea20000300800 */
[----:B------:R-:W2:Y:S02]  /*6a390*/  LDL.LU R25, [R1+0x1d4] ;  /* 0x0001d40001197983 */ /* 0x000ea40000300800 */
[----:B------:R-:W2:Y:S02]  /*6a3a0*/  LDL.LU R26, [R1+0x1d8] ;  /* 0x0001d800011a7983 */ /* 0x000ea40000300800 */
[----:B------:R-:W2:Y:S01]  /*6a3b0*/  LDL.LU R27, [R1+0x1dc] ;  /* 0x0001dc00011b7983 */ /* 0x000ea20000300800 */
[----:B------:R-:W3:Y:S01]  /*6a3c0*/  LDL.LU.64 R10, [R1+0x6b38] ;  /* 0x006b3800010a7983 */ /* 0x000ee20000300a00 */
[----:B------:R-:W3:Y:S11]  /*6a3d0*/  LDL.LU.64 R8, [R1+0x6b30] ;  /* 0x006b300001087983 */ /* 0x000ef60000300a00 */
[----:B------:R-:W-:Y:S02]  /*6a3e0*/  STL.64 [R1+0x230], R12 ;  /* 0x0002300c01007387 */ /* 0x000fe40000100a00 */
[----:B------:R0:W-:Y:S02]  /*6a3f0*/  STL.64 [R1+0x238], R14 ;  /* 0x0002380e01007387 */ /* 0x0001e40000100a00 */
        /* <DEDUP_REMOVED lines=14> */
[----:B0-----:R-:W3:Y:S01]  /*6a4e0*/  LDL.LU.64 R14, [R1+0x6af8] ;  /* 0x006af800010e7983 */ /* 0x001ee20000300a00 */
[----:B------:R-:W2:Y:S01]  /*6a4f0*/  LDL.LU R12, [R1+0x6af0] ;  /* 0x006af000010c7983 */ /* 0x000ea20000300800 */
[C---:B---3--:R-:W-:Y:S11]  /*6a500*/  HMMA.16816.F32.BF16 R8, R20.reuse, R14, R8 ;  /* 0x0000000e1408723c */ /* 0x048ff60000041808 */
[----:B------:R-:W-:Y:S11]  /*6a510*/  @!UPT UIADD3 URZ, URZ, URZ, URZ ;  /* 0x0000003f3f3ff290 */ /* 0x000ff6000fffe03f */
[----:B------:R-:W-:Y:S01]  /*6a520*/  @!UPT UIADD3 URZ, URZ, URZ, URZ ;  /* 0x0000003f3f3ff290 */ /* 0x000fe2000fffe03f */
[----:B------:R-:W-:Y:S01]  /*6a530*/  STL.64 [R1+0x200], R8 ;  /* 0x0002000801007387 */ /* 0x000fe20000100a00 */
[----:B------:R0:W-:Y:S03]  /*6a540*/  STL.64 [R1+0x208], R10 ;  /* 0x0002080a01007387 */ /* 0x0001e60000100a00 */
[----:B0-----:R-:W4:Y:S01]  /*6a550*/  LDL.LU.64 R10, [R1+0x6ae8] ;  /* 0x006ae800010a7983 */ /* 0x001f220000300a00 */
[----:B------:R-:W3:Y:S02]  /*6a560*/  LDL.LU.64 R8, [R1+0x6ae0] ;  /* 0x006ae00001087983 */ /* 0x000ee40000300a00 */
[----:B------:R0:W-:Y:S02]  /*6a570*/  STL.64 [R1+0x6a28], R14 ;  /* 0x006a280e01007387 */ /* 0x0001e40000100a00 */
[----:B--2---:R-:W-:Y:S01]  /*6a580*/  STL [R1+0x6a20], R12 ;  /* 0x006a200c01007387 */ /* 0x004fe20000100800 */
[----:B0-----:R-:W2:Y:S01]  /*6a590*/  LDL.64 R14, [R1+0xb8] ;  /* 0x0000b800010e7983 */ /* 0x001ea20000100a00 */
[C---:B----4-:R-:W-:Y:S11]  /*6a5a0*/  HMMA.16816.F32.BF16 R4, R20.reuse, R10, R4 ;  /* 0x0000000a1404723c */ /* 0x050ff60000041804 */
[----:B------:R-:W-:Y:S11]  /*6a5b0*/  @!UPT UIADD3 URZ, URZ, URZ, URZ ;  /* 0x0000003f3f3ff290 */ /* 0x000ff6000fffe03f */
[----:B------:R-:W-:Y:S01]  /*6a5c0*/  @!UPT UIADD3 URZ, URZ, URZ, URZ ;  /* 0x0000003f3f3ff290 */ /* 0x000fe2000fffe03f */
[----:B------:R-:W-:Y:S01]  /*6a5d0*/  STL.64 [R1+0x1f0], R4 ;  /* 0x0001f00401007387 */ /* 0x000fe20000100a00 */
[----:B------:R0:W-:Y:S03]  /*6a5e0*/  STL.64 [R1+0x1f8], R6 ;  /* 0x0001f80601007387 */ /* 0x0001e60000100a00 */
[----:B0-----:R-:W4:Y:S01]  /*6a5f0*/  LDL.LU.64 R6, [R1+0x6ad8] ;  /* 0x006ad80001067983 */ /* 0x001f220000300a00 */
[----:B------:R-:W2:Y:S01]  /*6a600*/  LDL.LU.64 R4, [R1+0x6ad0] ;  /* 0x006ad00001047983 */ /* 0x000ea20000300a00 */
[C---:B----4-:R-:W-:Y:S11]  /*6a610*/  HMMA.16816.F32.BF16 R16, R20.reuse, R6, R16 ;  /* 0x000000061410723c */ /* 0x050ff60000041810 */
[----:B------:R-:W-:Y:S11]  /*6a620*/  @!UPT UIADD3 URZ, URZ, URZ, URZ ;  /* 0x0000003f3f3ff290 */ /* 0x000ff6000fffe03f */
[----:B------:R-:W-:Y:S01]  /*6a630*/  @!UPT UIADD3 URZ, URZ, URZ, URZ ;  /* 0x0000003f3f3ff290 */ /* 0x000fe2000fffe03f */
[----:B------:R-:W-:Y:S01]  /*6a640*/  STL.64 [R1+0x1e0], R16 ;  /* 0x0001e01001007387 */ /* 0x000fe20000100a00 */
[----:B------:R0:W-:Y:S03]  /*6a650*/  STL.64 [R1+0x1e8], R18 ;  /* 0x0001e81201007387 */ /* 0x0001e60000100a00 */
[----:B0-----:R-:W4:Y:S01]  /*6a660*/  LDL.LU.64 R18, [R1+0x6ac8] ;  /* 0x006ac80001127983 */ /* 0x001f220000300a00 */
[----:B------:R-:W-:Y:S02]  /*6a670*/  STL [R1+0x69bc], R6 ;  /* 0x0069bc0601007387 */ /* 0x000fe40000100800 */
[----:B------:R-:W-:Y:S02]  /*6a680*/  STL [R1+0x69b8], R7 ;  /* 0x0069b80701007387 */ /* 0x000fe40000100800 */
[----:B--2---:R-:W-:Y:S01]  /*6a690*/  STL [R1+0x6aa0], R4 ;  /* 0x006aa00401007387 */ /* 0x004fe20000100800 */
[C---:B----4-:R-:W-:Y:S01]  /*6a6a0*/  HMMA.16816.F32.BF16 R16, R20.reuse, R18, R24 ;  /* 0x000000121410723c */ /* 0x050fe20000041818 */
[----:B------:R-:W2:Y:S01]  /*6a6b0*/  LDL.LU.64 R26, [R1+0x6ac0] ;  /* 0x006ac000011a7983 */ /* 0x000ea20000300a00 */
[----:B------:R-:W2:Y:S11]  /*6a6c0*/  LDL.LU.64 R24, [R1+0x6ab8] ;  /* 0x006ab80001187983 */ /* 0x000eb60000300a00 */
[----:B------:R-:W-:Y:S10]  /*6a6d0*/  @!UPT UIADD3 URZ, URZ, URZ, URZ ;  /* 0x0000003f3f3ff290 */ /* 0x000ff4000fffe03f */
[----:B------:R-:W-:Y:S01]  /*6a6e0*/  STL.64 [R1+0x1d0], R16 ;  /* 0x0001d01001007387 */ /* 0x000fe20000100a00 */
[----:B------:R0:W-:Y:S03]  /*6a6f0*/  STL.64 [R1+0x1d8], R18 ;  /* 0x0001d81201007387 */ /* 0x0001e60000100a00 */
[----:B0-----:R-:W2:Y:S02]  /*6a700*/  LDL.LU.64 R18, [R1+0x6ab0] ;  /* 0x006ab00001127983 */ /* 0x001ea40000300a00 */
[----:B--2---:R-:W-:Y:S01]  /*6a710*/  HMMA.16816.F32.BF16 R24, R20, R18, R24 ;  /* 0x000000121418723c */ /* 0x004fe20000041818 */
[----:B------:R-:W-:Y:S02]  /*6a720*/  IMAD.MOV.U32 R2, RZ, RZ, R18 ;  /* 0x000000ffff027224 */ /* 0x000fe400078e0012 */
[----:B------:R-:W-:Y:S11]  /*6a730*/  IMAD.MOV.U32 R0, RZ, RZ, R19 ;  /* 0x000000ffff007224 */ /* 0x000ff600078e0013 */
[----:B------:R-:W-:Y:S09]  /*6a740*/  @!UPT UIADD3 URZ, URZ, URZ, URZ ;  /* 0x0000003f3f3ff290 */ /* 0x000ff2000fffe03f */
[----:B------:R0:W-:Y:S01]  /*6a750*/  STL.64 [R1+0x1c0], R24 ;  /* 0x0001c01801007387 */ /* 0x0001e20000100a00 */
[----:B------:R-:W-:Y:S03]  /*6a760*/  STL.64 [R1+0x1c8], R26 ;  /* 0x0001c81a01007387 */ /* 0x000fe60000100a00 */
[----:B0-----:R-:W2:Y:S01]  /*6a770*/  LDL.LU.64 R24, [R1+0x6aa8] ;  /* 0x006aa80001187983 */ /* 0x001ea20000300a00 */
[----:B------:R-:W4:Y:S03]  /*6a780*/  LDL.64 R18, [R1+0x68] ;  /* 0x0000680001127983 */ /* 0x000f260000100a00 */
[----:B----4-:R3:W-:Y:S02]  /*6a790*/  STL.64 [R1+0x6a50], R18 ;  /* 0x006a501201007387 */ /* 0x0107e40000100a00 */
[----:B---3--:R-:W-:-:S02]  /*6a7a0*/  IMAD.MOV.U32 R18, RZ, RZ, R9 ;  /* 0x000000ffff127224 */ /* 0x008fc400078e0009 */
[----:B------:R-:W-:-:S05]  /*6a7b0*/  IMAD.MOV.U32 R19, RZ, RZ, R8 ;  /* 0x000000ffff137224 */ /* 0x000fca00078e0008 */
[----:B------:R0:W-:Y:S01]  /*6a7c0*/  STL.64 [R1+0x6a68], R18 ;  /* 0x006a681201007387 */ /* 0x0001e20000100a00 */
[----:B------:R-:W3:Y:S02]  /*6a7d0*/  LDL.LU R16, [R1+0x1b0] ;  /* 0x0001b00001107983 */ /* 0x000ee40000300800 */
[----:B------:R-:W3:Y:S01]  /*6a7e0*/  LDL.LU R17, [R1+0x1b4] ;  /* 0x0001b40001117983 */ /* 0x000ee20000300800 */
[----:B0-----:R-:W3:Y:S01]  /*6a7f0*/  LDL.LU R18, [R1+0x1b8] ;  /* 0x0001b80001127983 */ /* 0x001ee20000300800 */
[----:B------:R-:W3:Y:S02]  /*6a800*/  LDL.LU R19, [R1+0x1bc] ;  /* 0x0001bc0001137983 */ /* 0x000ee40000300800 */
[----:B------:R-:W-:Y:S02]  /*6a810*/  STL [R1+0x69c4], R0 ;  /* 0x0069c40001007387 */ /* 0x000fe40000100800 */
[----:B------:R-:W-:Y:S02]  /*6a820*/  STL [R1+0x69c0], R2 ;  /* 0x0069c00201007387 */ /* 0x000fe40000100800 */
[----:B------:R-:W-:-:S02]  /*6a830*/  IMAD.MOV.U32 R8, RZ, RZ, R14 ;  /* 0x000000ffff087224 */ /* 0x000fc400078e000e */
[----:B------:R-:W-:Y:S01]  /*6a840*/  IMAD.MOV.U32 R9, RZ, RZ, R15 ;  /* 0x000000ffff097224 */ /* 0x000fe200078e000f */
[----:B---3--:R-:W-:Y:S11]  /*6a850*/  HMMA.16816.F32.BF16 R16, R20, R14, R16 ;  /* 0x0000000e1410723c */ /* 0x008ff60000041810 */
[----:B------:R-:W-:Y:S11]  /*6a860*/  @!UPT UIADD3 URZ, URZ, URZ, URZ ;  /* 0x0000003f3f3ff290 */ /* 0x000ff6000fffe03f */
[----:B------:R-:W-:Y:S01]  /*6a870*/  @!UPT UIADD3 URZ, URZ, URZ, URZ ;  /* 0x0000003f3f3ff290 */ /* 0x000fe2000fffe03f */
[----:B------:R-:W-:Y:S01]  /*6a880*/  STL.64 [R1+0x1b0], R16 ;  /* 0x0001b01001007387 */ /* 0x000fe20000100a00 */
[----:B------:R0:W-:Y:S02]  /*6a890*/  STL.64 [R1+0x1b8], R18 ;  /* 0x0001b81201007387 */ /* 0x0001e40000100a00 */
[----:B------:R-:W3:Y:S02]  /*6a8a0*/  LDL.LU R12, [R1+0x150] ;  /* 0x00015000010c7983 */ /* 0x000ee40000300800 */
[----:B------:R-:W3:Y:S01]  /*6a8b0*/  LDL.LU R13, [R1+0x154] ;  /* 0x00015400010d7983 */ /* 0x000ee20000300800 */
[----:B------:R-:W4:Y:S01]  /*6a8c0*/  LDL.LU R14, [R1+0x158] ;  /* 0x00015800010e7983 */ /* 0x000f220000300800 */
[----:B------:R-:W4:Y:S02]  /*6a8d0*/  LDL.LU R15, [R1+0x15c] ;  /* 0x00015c00010f7983 */ /* 0x000f240000300800 */
[----:B0-----:R-:W-:Y:S02]  /*6a8e0*/  IMAD.MOV.U32 R18, RZ, RZ, R29 ;  /* 0x000000ffff127224 */ /* 0x001fe400078e001d */
[----:B------:R-:W-:-:S02]  /*6a8f0*/  IMAD.MOV.U32 R19, RZ, RZ, R28 ;  /* 0x000000ffff137224 */ /* 0x000fc400078e001c */
[----:B--2---:R-:W-:-:S03]  /*6a900*/  IMAD.MOV.U32 R26, RZ, RZ, R25 ;  /* 0x000000ffff1a7224 */ /* 0x004fc600078e0019 */
[----:B------:R0:W-:Y:S01]  /*6a910*/  STL.64 [R1+0x6a80], R18 ;  /* 0x006a801201007387 */ /* 0x0001e20000100a00 */
[----:B------:R-:W-:Y:S02]  /*6a920*/  IMAD.MOV.U32 R27, RZ, RZ, R24 ;  /* 0x000000ffff1b7224 */ /* 0x000fe400078e0018 */
[----:B0-----:R-:W-:Y:S02]  /*6a930*/  IMAD.MOV.U32 R18, RZ, RZ, R5 ;  /* 0x000000ffff127224 */ /* 0x001fe400078e0005 */
[----:B------:R-:W-:Y:S01]  /*6a940*/  IMAD.MOV.U32 R19, RZ, RZ, R3 ;  /* 0x000000ffff137224 */ /* 0x000fe200078e0003 */
[----:B----4-:R-:W-:Y:S01]  /*6a950*/  STL.64 [R1+0x6a40], R14 ;  /* 0x006a400e01007387 */ /* 0x010fe20000100a00 */
[----:B---3--:R-:W-:Y:S02]  /*6a960*/  STL.64 [R1+0x6a38], R12 ;  /* 0x006a380c01007387 */ /* 0x008fe40000100a00 */
[----:B------:R-:W2:Y:S02]  /*6a970*/  LDL.LU R4, [R1+0x1a0] ;  /* 0x0001a00001047983 */ /* 0x000ea40000300800 */
[----:B------:R-:W2:Y:S01]  /*6a980*/  LDL.LU R5, [R1+0x1a4] ;  /* 0x0001a40001057983 */ /* 0x000ea20000300800 */
[----:B------:R-:W2:Y:S01]  /*6a990*/  LDL.LU R6, [R1+0x1a8] ;  /* 0x0001a80001067983 */ /* 0x000ea20000300800 */
[----:B------:R-:W2:Y:S02]  /*6a9a0*/  LDL.LU R7, [R1+0x1ac] ;  /* 0x0001ac0001077983 */ /* 0x000ea40000300800 */
[----:B------:R0:W-:Y:S02]  /*6a9b0*/  STL.64 [R1+0x6a98], R18 ;  /* 0x006a981201007387 */ /* 0x0001e40000100a00 */
[----:B0-----:R-:W2:Y:S01]  /*6a9c0*/  LDL.64 R18, [R1+0xa8] ;  /* 0x0000a80001127983 */ /* 0x001ea20000100a00 */
[----:B------:R0:W-:Y:S02]  /*6a9d0*/  STL.64 [R1+0x6a48], R26 ;  /* 0x006a481a01007387 */ /* 0x0001e40000100a00 */
[----:B------:R-:W3:Y:S02]  /*6a9e0*/  LDL.LU R24, [R1+0x160] ;  /* 0x0001600001187983 */ /* 0x000ee40000300800 */
[----:B------:R-:W3:Y:S01]  /*6a9f0*/  LDL.LU R25, [R1+0x164] ;  /* 0x0001640001197983 */ /* 0x000ee20000300800 */
[----:B0-----:R-:W4:Y:S01]  /*6aa00*/  LDL.LU R26, [R1+0x168] ;  /* 0x00016800011a7983 */ /* 0x001f220000300800 */
[----:B------:R-:W4:Y:S03]  /*6aa10*/  LDL.LU R27, [R1+0x16c] ;  /* 0x00016c00011b7983 */ /* 0x000f260000300800 */
        /* <DEDUP_REMOVED lines=16> */
[----:B------:R-:W3:Y:S02]  /*6ab20*/  LDL.LU R26, [R1+0x198] ;  /* 0x00019800011a7983 */ /* 0x000ee40000300800 */
[----:B------:R-:W3:Y:S01]  /*6ab30*/  LDL.LU R27, [R1+0x19c] ;  /* 0x00019c00011b7983 */ /* 0x000ee20000300800 */
[----:B------:R-:W4:Y:S01]  /*6ab40*/  LDL.LU R12, [R1+0x5f0] ;  /* 0x0005f000010c7983 */ /* 0x000f220000300800 */
[----:B------:R-:W4:Y:S02]  /*6ab50*/  LDL.LU R13, [R1+0x5f4] ;  /* 0x0005f400010d7983 */ /* 0x000f240000300800 */
[----:B------:R-:W4:Y:S02]  /*6ab60*/  LDL.LU R14, [R1+0x5f8] ;  /* 0x0005f800010e7983 */ /* 0x000f240000300800 */
[----:B------:R-:W4:Y:S01]  /*6ab70*/  LDL.LU R15, [R1+0x5fc] ;  /* 0x0005fc00010f7983 */ /* 0x000f220000300800 */
[----:B------:R0:W-:Y:S01]  /*6ab80*/  STL.64 [R1+0x69d0], R10 ;  /* 0x0069d00a01007387 */ /* 0x0001e20000100a00 */
[----:B------:R-:W-:Y:S03]  /*6ab90*/  STL.64 [R1+0x69c8], R8 ;  /* 0x0069c80801007387 */ /* 0x000fe60000100a00 */
[----:B0-----:R-:W3:Y:S01]  /*6aba0*/  LDL.64 R10, [R1+0x8] ;  /* 0x00000800010a7983 */ /* 0x001ee20000100a00 */
[----:B--2---:R-:W-:Y:S03]  /*6abb0*/  HMMA.16816.F32.BF16 R4, R20, R18, R4 ;  /* 0x000000121404723c */ /* 0x004fe60000041804 */
[----:B---3--:R0:W-:Y:S04]  /*6abc0*/  STL.64 [R1+0x69e0], R10 ;  /* 0x0069e00a01007387 */ /* 0x0081e80000100a00 */
[----:B0-----:R-:W2:Y:S04]  /*6abd0*/  LDL.64 R10, [R1+0x18] ;  /* 0x00001800010a7983 */ /* 0x001ea80000100a00 */
[----:B--2---:R0:W-:Y:S04]  /*6abe0*/  STL.64 [R1+0x69f8], R10 ;  /* 0x0069f80a01007387 */ /* 0x0041e80000100a00 */
[----:B0-----:R-:W2:Y:S08]  /*6abf0*/  LDL.64 R10, [R1+0x28] ;  /* 0x00002800010a7983 */ /* 0x001eb00000100a00 */
[----:B------:R0:W-:Y:S02]  /*6ac00*/  STL.64 [R1+0x1a0], R4 ;  /* 0x0001a00401007387 */ /* 0x0001e40000100a00 */
[----:B------:R1:W-:Y:S01]  /*6ac10*/  STL.64 [R1+0x1a8], R6 ;  /* 0x0001a80601007387 */ /* 0x0003e20000100a00 */
[----:B0-----:R-:W3:Y:S01]  /*6ac20*/  LDL.LU R4, [R1+0x6aa0] ;  /* 0x006aa00001047983 */ /* 0x001ee20000300800 */
[----:B-1----:R-:W-:-:S02]  /*6ac30*/  IMAD.MOV.U32 R6, RZ, RZ, R18 ;  /* 0x000000ffff067224 */ /* 0x002fc400078e0012 */
[----:B------:R-:W-:Y:S02]  /*6ac40*/  IMAD.MOV.U32 R7, RZ, RZ, R19 ;  /* 0x000000ffff077224 */ /* 0x000fe400078e0013 */
[----:B------:R-:W2:Y:S02]  /*6ac50*/  LDL.LU.64 R18, [R1+0x6a98] ;  /* 0x006a980001127983 */ /* 0x000ea40000300a00 */
        /* <DEDUP_REMOVED lines=21> */
[C---:B--2---:R-:W-:Y:S01]  /*6adb0*/  HMMA.16816.F32.BF16 R24, R20.reuse, R18, R24 ;  /* 0x000000121418723c */ /* 0x044fe20000041818 */
[----:B------:R-:W-:Y:S02]  /*6adc0*/  IMAD.MOV.U32 R0, RZ, RZ, R18 ;  /* 0x000000ffff007224 */ /* 0x000fe400078e0012 */
[----:B------:R-:W-:Y:S02]  /*6add0*/  IMAD.MOV.U32 R2, RZ, RZ, R19 ;  /* 0x000000ffff027224 */ /* 0x000fe400078e0013 */
[----:B---3--:R-:W0:Y:S11]  /*6ade0*/  LDSM.16.MT88.4 R16, [R4+0x21080] ;  /* 0x021080000410783b */ /* 0x008e360000004200 */
[----:B------:R-:W-:Y:S07]  /*6adf0*/  @!UPT UIADD3 URZ, URZ, URZ, URZ ;  /* 0x0000003f3f3ff290 */ /* 0x000fee000fffe03f */
[----:B------:R-:W-:Y:S01]  /*6ae00*/  STL.64 [R1+0x160], R24 ;  /* 0x0001601801007387 */ /* 0x000fe20000100a00 */
[----:B------:R1:W-:Y:S03]  /*6ae10*/  STL.64 [R1+0x168], R26 ;  /* 0x0001681a01007387 */ /* 0x0003e60000100a00 */
[----:B-1----:R-:W4:Y:S04]  /*6ae20*/  LDL.LU.64 R26, [R1+0x6a48] ;  /* 0x006a4800011a7983 */ /* 0x002f280000300a00 */
[----:B0-----:R-:W-:Y:S01]  /*6ae30*/  STL [R1+0x68d4], R18 ;  /* 0x0068d41201007387 */ /* 0x001fe20000100800 */
[----:B------:R-:W-:Y:S02]  /*6ae40*/  STL [R1+0x68d0], R19 ;  /* 0x0068d01301007387 */ /* 0x000fe40000100800 */
        /* <DEDUP_REMOVED lines=11> */
[C---:B----4-:R-:W-:Y:S01]  /*6af00*/  HMMA.16816.F32.BF16 R24, R20.reuse, R26, R12 ;  /* 0x0000001a1418723c */ /* 0x050fe2000004180c */
[----:B---3--:R-:W-:Y:S01]  /*6af10*/  STL.64 [R1+0x6a08], R18 ;  /* 0x006a081201007387 */ /* 0x008fe20000100a00 */
[----:B--2---:R0:W-:Y:S03]  /*6af20*/  STL.64 [R1+0x6a00], R16 ;  /* 0x006a001001007387 */ /* 0x0041e60000100a00 */
        /* <DEDUP_REMOVED lines=9> */
[----:B---3--:R-:W-:Y:S02]  /*6afc0*/  HMMA.16816.F32.BF16 R20, R20, R26, R12 ;  /* 0x0000001a1414723c */ /* 0x008fe4000004180c */
[----:B------:R-:W3:Y:S01]  /*6afd0*/  LDL.LU.64 R14, [R1+0x6a28] ;  /* 0x006a2800010e7983 */ /* 0x000ee20000300a00 */
[----:B------:R-:W4:Y:S02]  /*6afe0*/  LDL.LU R12, [R1+0x6a20] ;  /* 0x006a2000010c7983 */ /* 0x000f240000300800 */
[----:B------:R-:W-:-:S02]  /*6aff0*/  IMAD.MOV.U32 R5, RZ, RZ, R27 ;  /* 0x000000ffff057224 */ /* 0x000fc400078e001b */
[----:B------:R-:W-:Y:S11]  /*6b000*/  IMAD.MOV.U32 R13, RZ, RZ, R26 ;  /* 0x000000ffff0d7224 */ /* 0x000ff600078e001a */
[----:B------:R-:W-:Y:S05]  /*6b010*/  @!UPT UIADD3 URZ, URZ, URZ, URZ ;  /* 0x0000003f3f3ff290 */ /* 0x000fea000fffe03f */
[----:B------:R0:W-:Y:S01]  /*6b020*/  STL.64 [R1+0x5f0], R20 ;  /* 0x0005f01401007387 */ /* 0x0001e20000100a00 */
[----:B------:R1:W-:Y:S02]  /*6b030*/  STL.64 [R1+0x5f8], R22 ;  /* 0x0005f81601007387 */ /* 0x0003e40000100a00 */
[----:B------:R-:W2:Y:S02]  /*6b040*/  LDL.LU.64 R26, [R1+0x6a18] ;  /* 0x006a1800011a7983 */ /* 0x000ea40000300a00 */
[----:B------:R-:W2:Y:S02]  /*6b050*/  LDL.LU.64 R24, [R1+0x6a10] ;  /* 0x006a100001187983 */ /* 0x000ea40000300a00 */
[----:B------:R-:W-:Y:S02]  /*6b060*/  IMAD.MOV.U32 R4, RZ, RZ, R10 ;  /* 0x000000ffff047224 */ /* 0x000fe400078e000a */
[----:B------:R-:W-:Y:S01]  /*6b070*/  IMAD.MOV.U32 R3, RZ, RZ, R11 ;  /* 0x000000ffff037224 */ /* 0x000fe200078e000b */
        /* <DEDUP_REMOVED lines=21> */
[C---:B--2---:R-:W-:Y:S11]  /*6b1d0*/  HMMA.16816.F32.BF16 R16, R24.reuse, R10, R16 ;  /* 0x0000000a1810723c */ /* 0x044ff60000041810 */
[----:B------:R-:W-:Y:S11]  /*6b1e0*/  @!UPT UIADD3 URZ, URZ, URZ, URZ ;  /* 0x0000003f3f3ff290 */ /* 0x000ff6000fffe03f */
[----:B------:R-:W-:Y:S01]  /*6b1f0*/  @!UPT UIADD3 URZ, URZ, URZ, URZ ;  /* 0x0000003f3f3ff290 */ /* 0x000fe2000fffe03f */
[----:B------:R0:W-:Y:S01]  /*6b200*/  STL.64 [R1+0x3f0], R16 ;  /* 0x0003f01001007387 */ /* 0x0001e20000100a00 */
[----:B------:R1:W-:Y:S03]  /*6b210*/  STL.64 [R1+0x3f8], R18 ;  /* 0x0003f81201007387 */ /* 0x0003e60000100a00 */
[----:B0-----:R-:W2:Y:S01]  /*6b220*/  LDL.LU.64 R16, [R1+0x69d8] ;  /* 0x0069d80001107983 */ /* 0x001ea20000300a00 */
[----:B-1----:R-:W-:Y:S02]  /*6b230*/  IMAD.MOV.U32 R18, RZ, RZ, R10 ;  /* 0x000000ffff127224 */ /* 0x002fe400078e000a */
[----:B------:R-:W-:Y:S02]  /*6b240*/  IMAD.MOV.U32 R19, RZ, RZ, R11 ;  /* 0x000000ffff137224 */ /* 0x000fe400078e000b */
[----:B------:R-:W3:Y:S01]  /*6b250*/  LDL.LU.64 R10, [R1+0x69d0] ;  /* 0x0069d000010a7983 */ /* 0x000ee20000300a00 */
[----:B------:R-:W3:Y:S02]  /*6b260*/  LDL.LU.64 R8, [R1+0x69c8] ;  /* 0x0069c80001087983 */ /* 0x000ee40000300a00 */
[----:B------:R0:W-:Y:S01]  /*6b270*/  STL.64 [R1+0x68e0], R18 ;  /* 0x0068e01201007387 */ /* 0x0001e20000100a00 */
[----:B--2---:R1:W-:Y:S01]  /*6b280*/  STL.64 [R1+0x68d8], R16 ;  /* 0x0068d81001007387 */ /* 0x0043e20000100a00 */
[----:B0-----:R-:W2:Y:S03]  /*6b290*/  LDL.64 R18, [R1+0x58] ;  /* 0x0000580001127983 */ /* 0x001ea60000100a00 */
[----:B--2---:R0:W-:Y:S01]  /*6b2a0*/  STL.64 [R1+0x68f8], R18 ;  /* 0x0068f81201007387 */ /* 0x0041e20000100a00 */
[----:B-1----:R-:W2:Y:S02]  /*6b2b0*/  LDL.LU R16, [R1+0x3e0] ;  /* 0x0003e00001107983 */ /* 0x002ea40000300800 */
[----:B------:R-:W2:Y:S01]  /*6b2c0*/  LDL.LU R17, [R1+0x3e4] ;  /* 0x0003e40001117983 */ /* 0x000ea20000300800 */
[----:B0-----:R-:W2:Y:S01]  /*6b2d0*/  LDL.LU R18, [R1+0x3e8] ;  /* 0x0003e80001127983 */ /* 0x001ea20000300800 */
[----:B------:R-:W2:Y:S01]  /*6b2e0*/  LDL.LU R19, [R1+0x3ec] ;  /* 0x0003ec0001137983 */ /* 0x000ea20000300800 */
[C---:B---3--:R-:W-:Y:S01]  /*6b2f0*/  HMMA.16816.F32.BF16 R20, R24.reuse, R10, R20 ;  /* 0x0000000a1814723c */ /* 0x048fe20000041814 */
[----:B------:R-:W-:Y:S01]  /*6b300*/  STL.64 [R1+0x6918], R14 ;  /* 0x0069180e01007387 */ /* 0x000fe20000100a00 */
[----:B----4-:R-:W-:Y:S06]  /*6b310*/  STL [R1+0x6910], R12 ;  /* 0x0069100c01007387 */ /* 0x010fec0000100800 */
[----:B--2---:R-:W-:Y:S11]  /*6b320*/  HMMA.16816.F32.BF16 R16, R24, R14, R16 ;  /* 0x0000000e1810723c */ /* 0x004ff60000041810 */
[----:B------:R-:W-:Y:S11]  /*6b330*/  @!UPT UIADD3 URZ, URZ, URZ, URZ ;  /* 0x0000003f3f3ff290 */ /* 0x000ff6000fffe03f */
[----:B------:R-:W-:Y:S01]  /*6b340*/  @!UPT UIADD3 URZ, URZ, URZ, URZ ;  /* 0x0000003f3f3ff290 */ /* 0x000fe2000fffe03f */
[----:B------:R-:W-:Y:S01]  /*6b350*/  STL.64 [R1+0x3e0], R16 ;  /* 0x0003e01001007387 */ /* 0x000fe20000100a00 */
[----:B------:R0:W-:Y:S02]  /*6b360*/  STL.64 [R1+0x3e8], R18 ;  /* 0x0003e81201007387 */ /* 0x0001e40000100a00 */
[----:B0-----:R-:W-:Y:S02]  /*6b370*/  IMAD.MOV.U32 R18, RZ, RZ, R0 ;  /* 0x000000ffff127224 */ /* 0x001fe400078e0000 */
[----:B------:R-:W-:Y:S01]  /*6b380*/  IMAD.MOV.U32 R19, RZ, RZ, R2 ;  /* 0x000000ffff137224 */ /* 0x000fe200078e0002 */
[----:B------:R-:W2:Y:S01]  /*6b390*/  LDL.LU R0, [R1+0x69c4] ;  /* 0x0069c40001007983 */ /* 0x000ea20000300800 */
[----:B------:R-:W-:Y:S02]  /*6b3a0*/  STL.64 [R1+0x3d0], R20 ;  /* 0x0003d01401007387 */ /* 0x000fe40000100a00 */
[----:B------:R-:W-:Y:S02]  /*6b3b0*/  STL.64 [R1+0x3d8], R22 ;  /* 0x0003d81601007387 */ /* 0x000fe40000100a00 */
[----:B------:R-:W3:Y:S01]  /*6b3c0*/  LDL.LU R2, [R1+0x69c0] ;  /* 0x0069c00001027983 */ /* 0x000ee20000300800 */
[----:B------:R0:W-:Y:S01]  /*6b3d0*/  STL.64 [R1+0x6920], R18 ;  /* 0x0069201201007387 */ /* 0x0001e20000100a00 */
[----:B------:R-:W4:Y:S02]  /*6b3e0*/  LDL.LU R16, [R1+0x6b0] ;  /* 0x0006b00001107983 */ /* 0x000f240000300800 */
[----:B------:R-:W4:Y:S01]  /*6b3f0*/  LDL.LU R17, [R1+0x6b4] ;  /* 0x0006b40001117983 */ /* 0x000f220000300800 */
[----:B0-----:R-:W2:Y:S01]  /*6b400*/  LDL.LU R18, [R1+0x6b8] ;  /* 0x0006b80001127983 */ /* 0x001ea20000300800 */
[----:B------:R-:W2:Y:S03]  /*6b410*/  LDL.LU R19, [R1+0x6bc] ;  /* 0x0006bc0001137983 */ /* 0x000ea60000300800 */
[----:B--2---:R-:W-:Y:S01]  /*6b420*/  STL.64 [R1+0x6930], R18 ;  /* 0x0069301201007387 */ /* 0x004fe20000100a00 */
[----:B----4-:R0:W-:Y:S03]  /*6b430*/  STL.64 [R1+0x6928], R16 ;  /* 0x0069281001007387 */ /* 0x0101e60000100a00 */
[----:B0-----:R-:W2:Y:S01]  /*6b440*/  LDL.LU R16, [R1+0x6c0] ;  /* 0x0006c00001107983 */ /* 0x001ea20000300800 */
[----:B------:R-:W2:Y:S02]  /*6b450*/  LDL.LU R17, [R1+0x6c4] ;  /* 0x0006c40001117983 */ /* 0x000ea40000300800 */
[----:B------:R-:W4:Y:S02]  /*6b460*/  LDL.LU R18, [R1+0x6c8] ;  /* 0x0006c80001127983 */ /* 0x000f240000300800 */
[----:B------:R-:W4:Y:S02]  /*6b470*/  LDL.LU R19, [R1+0x6cc] ;  /* 0x0006cc0001137983 */ /* 0x000f240000300800 */
[----:B----4-:R0:W-:Y:S01]  /*6b480*/  STL.64 [R1+0x6940], R18 ;  /* 0x0069401201007387 */ /* 0x0101e20000100a00 */
[----:B--2---:R-:W-:Y:S03]  /*6b490*/  STL.64 [R1+0x6938], R16 ;  /* 0x0069381001007387 */ /* 0x004fe60000100a00 */
[----:B0-----:R-:W2:Y:S04]  /*6b4a0*/  LDL.64 R18, [R1+0x98] ;  /* 0x0000980001127983 */ /* 0x001ea80000100a00 */
[----:B--2---:R0:W-:Y:S02]  /*6b4b0*/  STL.64 [R1+0x6958], R18 ;  /* 0x0069581201007387 */ /* 0x0041e40000100a00 */
[----:B0-----:R-:W-:-:S02]  /*6b4c0*/  IMAD.MOV.U32 R18, RZ, RZ, R6 ;  /* 0x000000ffff127224 */ /* 0x001fc400078e0006 */
[----:B------:R-:W-:Y:S01]  /*6b4d0*/  IMAD.MOV.U32 R19, RZ, RZ, R7 ;  /* 0x000000ffff137224 */ /* 0x000fe200078e0007 */
[----:B------:R-:W2:Y:S01]  /*6b4e0*/  LDL.LU R6, [R1+0x69bc] ;  /* 0x0069bc0001067983 */ /* 0x000ea20000300800 */
[----:B------:R-:W2:Y:S02]  /*6b4f0*/  LDL.LU R7, [R1+0x69b8] ;  /* 0x0069b80001077983 */ /* 0x000ea40000300800 */
[----:B------:R-:W4:Y:S02]  /*6b500*/  LDL.64 R22, [R1+0x38] ;  /* 0x0000380001167983 */ /* 0x000f240000100a00 */
[----:B----4-:R-:W-:Y:S01]  /*6b510*/  STL.64 [R1+0x69a8], R22 ;  /* 0x0069a81601007387 */ /* 0x010fe20000100a00 */
[----:B------:R0:W-:Y:S02]  /*6b520*/  STL.64 [R1+0x6970], R18 ;  /* 0x0069701201007387 */ /* 0x0001e40000100a00 */
[----:B------:R-:W4:Y:S02]  /*6b530*/  LDL.64 R14, [R1+0x78] ;  /* 0x00007800010e7983 */ /* 0x000f240000100a00 */
[----:B0-----:R-:W-:Y:S01]  /*6b540*/  IMAD.MOV.U32 R18, RZ, RZ, R8 ;  /* 0x000000ffff127224 */ /* 0x001fe200078e0008 */
[----:B----4-:R-:W-:Y:S01]  /*6b550*/  STL.64 [R1+0x6950], R14 ;  /* 0x0069500e01007387 */ /* 0x010fe20000100a00 */
[----:B------:R0:W-:Y:S02]  /*6b560*/  STL [R1+0x6948], R13 ;  /* 0x0069480d01007387 */ /* 0x0001e40000100800 */
[----:B------:R-:W4:Y:S01]  /*6b570*/  LDL.LU R12, [R1+0x6d0] ;  /* 0x0006d000010c7983 */ /* 0x000f220000300800 */
[----:B0-----:R-:W4:Y:S01]  /*6b580*/  LDL.LU R13, [R1+0x6d4] ;  /* 0x0006d400010d7983 */ /* 0x001f220000300800 */
[----:B------:R-:W2:Y:S02]  /*6b590*/  LDL.LU R14, [R1+0x6d8] ;  /* 0x0006d800010e7983 */ /* 0x000ea40000300800 */
[----:B------:R-:W2:Y:S02]  /*6b5a0*/  LDL.LU R15, [R1+0x6dc] ;  /* 0x0006dc00010f7983 */ /* 0x000ea40000300800 */
[----:B------:R-:W4:Y:S01]  /*6b5b0*/  LDL.LU R20, [R1+0x3c0] ;  /* 0x0003c00001147983 */ /* 0x000f220000300800 */
[----:B------:R-:W4:Y:S01]  /*6b5c0*/  LDL.LU R21, [R1+0x3c4] ;  /* 0x0003c40001157983 */ /* 0x000f220000300800 */
[----:B------:R-:W-:-:S02]  /*6b5d0*/  IMAD.MOV.U32 R19, RZ, RZ, R9 ;  /* 0x000000ffff137224 */ /* 0x000fc400078e0009 */
[----:B------:R-:W4:Y:S02]  /*6b5e0*/  LDL.LU R22, [R1+0x3c8] ;  /* 0x0003c80001167983 */ /* 0x000f240000300800 */
[----:B------:R-:W4:Y:S01]  /*6b5f0*/  LDL.LU R23, [R1+0x3cc] ;  /* 0x0003cc0001177983 */ /* 0x000f220000300800 */
[----:B------:R-:W4:Y:S01]  /*6b600*/  LDL.LU R8, [R1+0x69b4] ;  /* 0x0069b40001087983 */ /* 0x000f220000300800 */
[----:B------:R-:W4:Y:S02]  /*6b610*/  LDL.LU R9, [R1+0x69b0] ;  /* 0x0069b00001097983 */ /* 0x000f240000300800 */
[----:B------:R3:W-:Y:S02]  /*6b620*/  STL.64 [R1+0x6988], R18 ;  /* 0x0069881201007387 */ /* 0x0007e40000100a00 */
[----:B---3--:R-:W-:Y:S02]  /*6b630*/  IMAD.MOV.U32 R18, RZ, RZ, R2 ;  /* 0x000000ffff127224 */ /* 0x008fe400078e0002 */
[----:B------:R-:W-:-:S05]  /*6b640*/  IMAD.MOV.U32 R19, RZ, RZ, R0 ;  /* 0x000000ffff137224 */ /* 0x000fca00078e0000 */
[----:B------:R0:W-:Y:S01]  /*6b650*/  STL.64 [R1+0x69a0], R18 ;  /* 0x0069a01201007387 */ /* 0x0001e20000100a00 */
[----:B------:R-:W3:Y:S02]  /*6b660*/  LDL.LU R16, [R1+0x3b0] ;  /* 0x0003b00001107983 */ /* 0x000ee40000300800 */
[----:B------:R-:W3:Y:S01]  /*6b670*/  LDL.LU R17, [R1+0x3b4] ;  /* 0x0003b40001117983 */ /* 0x000ee20000300800 */
[----:B0-----:R-:W3:Y:S01]  /*6b680*/  LDL.LU R18, [R1+0x3b8] ;  /* 0x0003b80001127983 */ /* 0x001ee20000300800 */
[----:B------:R-:W3:Y:S03]  /*6b690*/  LDL.LU R19, [R1+0x3bc] ;  /* 0x0003bc0001137983 */ /* 0x000ee60000300800 */
[----:B--2---:R-:W-:Y:S01]  /*6b6a0*/  STL.64 [R1+0x6968], R14 ;  /* 0x0069680e01007387 */ /* 0x004fe20000100a00 */
[----:B----4-:R0:W-:Y:S03]  /*6b6b0*/  STL.64 [R1+0x6960], R12 ;  /* 0x0069600c01007387 */ /* 0x0101e60000100a00 */
[----:B0-----:R-:W2:Y:S01]  /*6b6c0*/  LDL.LU R12, [R1+0x6e0] ;  /* 0x0006e000010c7983 */ /* 0x001ea20000300800 */
[----:B------:R-:W2:Y:S02]  /*6b6d0*/  LDL.LU R13, [R1+0x6e4] ;  /* 0x0006e400010d7983 */ /* 0x000ea40000300800 */
[----:B------:R-:W4:Y:S02]  /*6b6e0*/  LDL.LU R14, [R1+0x6e8] ;  /* 0x0006e800010e7983 */ /* 0x000f240000300800 */
[----:B------:R-:W4:Y:S01]  /*6b6f0*/  LDL.LU R15, [R1+0x6ec] ;  /* 0x0006ec00010f7983 */ /* 0x000f220000300800 */
[C---:B------:R-:W-:Y:S01]  /*6b700*/  HMMA.16816.F32.BF16 R20, R24.reuse, R6, R20 ;  /* 0x000000061814723c */ /* 0x040fe20000041814 */
[----:B----4-:R-:W-:Y:S01]  /*6b710*/  STL.64 [R1+0x6980], R14 ;  /* 0x0069800e01007387 */ /* 0x010fe20000100a00 */
[----:B--2---:R0:W-:Y:S03]  /*6b720*/  STL.64 [R1+0x6978], R12 ;  /* 0x0069780c01007387 */ /* 0x0041e60000100a00 */
[----:B0-----:R-:W2:Y:S01]  /*6b730*/  LDL.LU R12, [R1+0x6f0] ;  /* 0x0006f000010c7983 */ /* 0x001ea20000300800 */
[----:B------:R-:W2:Y:S02]  /*6b740*/  LDL.LU R13, [R1+0x6f4] ;  /* 0x0006f400010d7983 */ /* 0x000ea40000300800 */
[----:B------:R-:W4:Y:S02]  /*6b750*/  LDL.LU R14, [R1+0x6f8] ;  /* 0x0006f800010e7983 */ /* 0x000f240000300800 */
[----:B------:R-:W4:Y:S02]  /*6b760*/  LDL.LU R15, [R1+0x6fc] ;  /* 0x0006fc00010f7983 */ /* 0x000f240000300800 */
[----:B----4-:R-:W-:Y:S01]  /*6b770*/  STL.64 [R1+0x6998], R14 ;  /* 0x0069980e01007387 */ /* 0x010fe20000100a00 */
[----:B--2---:R0:W-:Y:S03]  /*6b780*/  STL.64 [R1+0x6990], R12 ;  /* 0x0069900c01007387 */ /* 0x0041e60000100a00 */
[----:B0-----:R-:W2:Y:S01]  /*6b790*/  LDL.LU R12, [R1+0x700] ;  /* 0x00070000010c7983 */ /* 0x001ea20000300800 */
[----:B------:R-:W2:Y:S02]  /*6b7a0*/  LDL.LU R13, [R1+0x704] ;  /* 0x00070400010d7983 */ /* 0x000ea40000300800 */
[----:B------:R-:W2:Y:S02]  /*6b7b0*/  LDL.LU R14, [R1+0x708] ;  /* 0x00070800010e7983 */ /* 0x000ea40000300800 */
[----:B------:R-:W2:Y:S01]  /*6b7c0*/  LDL.LU R15, [R1+0x70c] ;  /* 0x00070c00010f7983 */ /* 0x000ea20000300800 */
[----:B------:R0:W-:Y:S04]  /*6b7d0*/  STL.64 [R1+0x6878], R10 ;  /* 0x0068780a01007387 */ /* 0x0001e80000100a00 */
[----:B0-----:R-:W4:Y:S01]  /*6b7e0*/  LDL R11, [R1+0x22b8] ;  /* 0x0022b800010b7983 */ /* 0x001f220000100800 */
[----:B------:R-:W-:Y:S02]  /*6b7f0*/  STL.64 [R1+0x6870], R8 ;  /* 0x0068700801007387 */ /* 0x000fe40000100a00 */
[----:B------:R-:W-:Y:S02]  /*6b800*/  STL.64 [R1+0x3c0], R20 ;  /* 0x0003c01401007387 */ /* 0x000fe40000100a00 */
[----:B------:R0:W-:Y:S02]  /*6b810*/  STL.64 [R1+0x3c8], R22 ;  /* 0x0003c81601007387 */ /* 0x0001e40000100a00 */
[----:B0-----:R-:W3:Y:S02]  /*6b820*/  LDL.LU.64 R22, [R1+0x69a8] ;  /* 0x0069a80001167983 */ /* 0x001ee40000300a00 */
[----:B---3--:R-:W-:Y:S01]  /*6b830*/  HMMA.16816.F32.BF16 R16, R24, R22, R16 ;  /* 0x000000161810723c */ /* 0x008fe20000041810 */
[----:B------:R-:W-:-:S02]  /*6b840*/  IMAD.MOV.U32 R9, RZ, RZ, R22 ;  /* 0x000000ffff097224 */ /* 0x000fc400078e0016 */
[----:B------:R-:W-:Y:S02]  /*6b850*/  IMAD.MOV.U32 R8, RZ, RZ, R23 ;  /* 0x000000ffff087224 */ /* 0x000fe400078e0017 */
[----:B----4-:R-:W0:Y:S11]  /*6b860*/  LDSM.16.MT88.4 R20, [R11+0x21000] ;  /* 0x021000000b14783b */ /* 0x010e360000004200 */
[----:B------:R-:W-:Y:S07]  /*6b870*/  @!UPT UIADD3 URZ, URZ, URZ, URZ ;  /* 0x0000003f3f3ff290 */ /* 0x000fee000fffe03f */
[----:B------:R-:W-:Y:S01]  /*6b880*/  STL.64 [R1+0x3b0], R16 ;  /* 0x0003b01001007387 */ /* 0x000fe20000100a00 */
[----:B------:R1:W-:Y:S03]  /*6b890*/  STL.64 [R1+0x3b8], R18 ;  /* 0x0003b81201007387 */ /* 0x0003e60000100a00 */
[----:B-1----:R-:W2:Y:S01]  /*6b8a0*/  LDL.LU.64 R18, [R1+0x69a0] ;  /* 0x0069a00001127983 */ /* 0x002ea20000300a00 */
[----:B------:R-:W-:Y:S02]  /*6b8b0*/  STL [R1+0x68f0], R11 ;  /* 0x0068f00b01007387 */ /* 0x000fe40000100800 */
[----:B------:R1:W-:Y:S02]  /*6b8c0*/  STL.64 [R1+0x68e8], R8 ;  /* 0x0068e80801007387 */ /* 0x0003e40000100a00 */
[----:B-1----:R-:W3:Y:S01]  /*6b8d0*/  LDL.LU R8, [R1+0x690] ;  /* 0x0006900001087983 */ /* 0x002ee20000300800 */
[----:B------:R-:W3:Y:S02]  /*6b8e0*/  LDL.LU R9, [R1+0x694] ;  /* 0x0006940001097983 */ /* 0x000ee40000300800 */
[----:B------:R-:W4:Y:S02]  /*6b8f0*/  LDL.LU R10, [R1+0x698] ;  /* 0x00069800010a7983 */ /* 0x000f240000300800 */
[----:B------:R-:W4:Y:S01]  /*6b900*/  LDL.LU R11, [R1+0x69c] ;  /* 0x00069c00010b7983 */ /* 0x000f220000300800 */
[C---:B--2---:R-:W-:Y:S01]  /*6b910*/  HMMA.16816.F32.BF16 R16, R24.reuse, R18, R12 ;  /* 0x000000121810723c */ /* 0x044fe2000004180c */
[----:B----4-:R-:W-:Y:S01]  /*6b920*/  STL.64 [R1+0x6908], R10 ;  /* 0x0069080a01007387 */ /* 0x010fe20000100a00 */
[----:B---3--:R1:W-:Y:S03]  /*6b930*/  STL.64 [R1+0x6900], R8 ;  /* 0x0069000801007387 */ /* 0x0083e60000100a00 */
[----:B-1----:R-:W2:Y:S01]  /*6b940*/  LDL.LU R8, [R1+0x6a0] ;  /* 0x0006a00001087983 */ /* 0x002ea20000300800 */
[----:B------:R-:W2:Y:S02]  /*6b950*/  LDL.LU R9, [R1+0x6a4] ;  /* 0x0006a40001097983 */ /* 0x000ea40000300800 */
[----:B------:R-:W2:Y:S02]  /*6b960*/  LDL.LU R10, [R1+0x6a8] ;  /* 0x0006a800010a7983 */ /* 0x000ea40000300800 */
[----:B------:R-:W2:Y:S01]  /*6b970*/  LDL.LU R11, [R1+0x6ac] ;  /* 0x0006ac00010b7983 */ /* 0x000ea20000300800 */
[----:B0-----:R0:W-:Y:S01]  /*6b980*/  STL.64 [R1+0x6790], R22 ;  /* 0x0067901601007387 */ /* 0x0011e20000100a00 */
[----:B------:R-:W-:Y:S03]  /*6b990*/  STL.64 [R1+0x6788], R20 ;  /* 0x0067881401007387 */ /* 0x000fe60000100a00 */
[----:B0-----:R-:W3:Y:S01]  /*6b9a0*/  LDL.64 R22, [R1+0x88] ;  /* 0x0000880001167983 */ /* 0x001ee20000100a00 */
[----:B------:R-:W4:Y:S02]  /*6b9b0*/  LDL.LU.64 R14, [R1+0x6998] ;  /* 0x00699800010e7983 */ /* 0x000f240000300a00 */
[----:B------:R-:W4:Y:S05]  /*6b9c0*/  LDL.LU.64 R12, [R1+0x6990] ;  /* 0x00699000010c7983 */ /* 0x000f2a0000300a00 */
[----:B------:R-:W-:Y:S01]  /*6b9d0*/  STL.64 [R1+0x710], R16 ;  /* 0x0007101001007387 */ /* 0x000fe20000100a00 */
[----:B------:R0:W-:Y:S04]  /*6b9e0*/  STL.64 [R1+0x718], R18 ;  /* 0x0007181201007387 */ /* 0x0001e80000100a00 */
        /* <DEDUP_REMOVED lines=22> */
[----:B------:R-:W2:Y:S02]  /*6bb50*/  LDL.LU R13, [R1+0x6948] ;  /* 0x00694800010d7983 */ /* 0x000ea40000300800 */
[----:B------:R-:W3:Y:S02]  /*6bb60*/  LDL.LU.64 R18, [R1+0x6940] ;  /* 0x0069400001127983 */ /* 0x000ee40000300a00 */
[----:B------:R-:W3:Y:S02]  /*6bb70*/  LDL.LU.64 R16, [R1+0x6938] ;  /* 0x0069380001107983 */ /* 0x000ee40000300a00 */
[C---:B---3--:R-:W-:Y:S11]  /*6bb80*/  HMMA.16816.F32.BF16 R16, R24.reuse, R22, R16 ;  /* 0x000000161810723c */ /* 0x048ff60000041810 */
[----:B------:R-:W-:Y:S11]  /*6bb90*/  @!UPT UIADD3 URZ, URZ, URZ, URZ ;  /* 0x0000003f3f3ff290 */ /* 0x000ff6000fffe03f */
[----:B------:R-:W-:Y:S01]  /*6bba0*/  @!UPT UIADD3 URZ, URZ, URZ, URZ ;  /* 0x0000003f3f3ff290 */ /* 0x000fe2000fffe03f */
[----:B------:R-:W-:Y:S01]  /*6bbb0*/  STL.64 [R1+0x6d0], R16 ;  /* 0x0006d01001007387 */ /* 0x000fe20000100a00 */
[----:B------:R0:W-:Y:S03]  /*6bbc0*/  STL.64 [R1+0x6d8], R18 ;  /* 0x0006d81201007387 */ /* 0x0001e60000100a00 */
[----:B0-----:R-:W4:Y:S01]  /*6bbd0*/  LDL.LU.64 R18, [R1+0x6930] ;  /* 0x0069300001127983 */ /* 0x001f220000300a00 */
[----:B------:R-:W4:Y:S02]  /*6bbe0*/  LDL.LU.64 R16, [R1+0x6928] ;  /* 0x0069280001107983 */ /* 0x000f240000300a00 */
[----:B------:R-:W-:Y:S01]  /*6bbf0*/  STL.64 [R1+0x67e8], R22 ;  /* 0x0067e81601007387 */ /* 0x000fe20000100a00 */
[----:B----4-:R-:W-:Y:S11]  /*6bc00*/  HMMA.16816.F32.BF16 R16, R24, R14, R16 ;  /* 0x0000000e1810723c */ /* 0x010ff60000041810 */
[----:B------:R-:W-:Y:S11]  /*6bc10*/  @!UPT UIADD3 URZ, URZ, URZ, URZ ;  /* 0x0000003f3f3ff290 */ /* 0x000ff6000fffe03f */
[----:B------:R-:W-:Y:S01]  /*6bc20*/  @!UPT UIADD3 URZ, URZ, URZ, URZ ;  /* 0x0000003f3f3ff290 */ /* 0x000fe2000fffe03f */
[----:B------:R-:W-:Y:S01]  /*6bc30*/  STL.64 [R1+0x6c0], R16 ;  /* 0x0006c01001007387 */ /* 0x000fe20000100a00 */
[----:B------:R0:W-:Y:S03]  /*6bc40*/  STL.64 [R1+0x6c8], R18 ;  /* 0x0006c81201007387 */ /* 0x0001e60000100a00 */
[----:B0-----:R-:W3:Y:S01]  /*6bc50*/  LDL.LU.64 R18, [R1+0x6920] ;  /* 0x0069200001127983 */ /* 0x001ee20000300a00 */
[----:B--2---:R-:W-:Y:S02]  /*6bc60*/  IMAD.MOV.U32 R22, RZ, RZ, R13 ;  /* 0x000000ffff167224 */ /* 0x004fe400078e000d */
[----:B------:R-:W-:Y:S02]  /*6bc70*/  IMAD.MOV.U32 R23, RZ, RZ, R5 ;  /* 0x000000ffff177224 */ /* 0x000fe400078e0005 */
[----:B------:R-:W-:Y:S02]  /*6bc80*/  IMAD.MOV.U32 R13, RZ, RZ, R15 ;  /* 0x000000ffff0d7224 */ /* 0x000fe400078e000f */
[----:B------:R-:W-:-:S02]  /*6bc90*/  IMAD.MOV.U32 R5, RZ, RZ, R14 ;  /* 0x000000ffff057224 */ /* 0x000fc400078e000e */
[----:B------:R-:W2:Y:S01]  /*6bca0*/  LDL.LU.64 R14, [R1+0x6918] ;  /* 0x00691800010e7983 */ /* 0x000ea20000300a00 */
[----:B------:R-:W4:Y:S02]  /*6bcb0*/  LDL.LU R12, [R1+0x6910] ;  /* 0x00691000010c7983 */ /* 0x000f240000300800 */
[----:B------:R-:W-:Y:S02]  /*6bcc0*/  STL [R1+0x67e0], R13 ;  /* 0x0067e00d01007387 */ /* 0x000fe40000100800 */
[----:B------:R-:W-:Y:S01]  /*6bcd0*/  STL [R1+0x67dc], R5 ;  /* 0x0067dc0501007387 */ /* 0x000fe20000100800 */
[C---:B---3--:R-:W-:Y:S01]  /*6bce0*/  HMMA.16816.F32.BF16 R16, R24.reuse, R18, R8 ;  /* 0x000000121810723c */ /* 0x048fe20000041808 */
[----:B------:R-:W3:Y:S01]  /*6bcf0*/  LDL.LU.64 R10, [R1+0x6908] ;  /* 0x00690800010a7983 */ /* 0x000ee20000300a00 */
[----:B------:R-:W3:Y:S11]  /*6bd00*/  LDL.LU.64 R8, [R1+0x6900] ;  /* 0x0069000001087983 */ /* 0x000ef60000300a00 */
[----:B------:R-:W-:Y:S10]  /*6bd10*/  @!UPT UIADD3 URZ, URZ, URZ, URZ ;  /* 0x0000003f3f3ff290 */ /* 0x000ff4000fffe03f */
        /* <DEDUP_REMOVED lines=9> */
[----:B0-----:R-:W3:Y:S01]  /*6bdb0*/  LDL.LU R11, [R1+0x68f0] ;  /* 0x0068f000010b7983 */ /* 0x001ee20000300800 */
[----:B------:R-:W3:Y:S02]  /*6bdc0*/  LDL.LU.64 R8, [R1+0x68e8] ;  /* 0x0068e80001087983 */ /* 0x000ee40000300a00 */
[----:B------:R-:W3:Y:S02]  /*6bdd0*/  LDL.LU.64 R18, [R1+0x68e0] ;  /* 0x0068e00001127983 */ /* 0x000ee40000300a00 */
[----:B------:R-:W3:Y:S01]  /*6bde0*/  LDL.LU.64 R16, [R1+0x68d8] ;  /* 0x0068d80001107983 */ /* 0x000ee20000300a00 */
[----:B--2---:R-:W-:Y:S01]  /*6bdf0*/  STL.64 [R1+0x6888], R14 ;  /* 0x0068880e01007387 */ /* 0x004fe20000100a00 */
[----:B----4-:R0:W-:Y:S03]  /*6be00*/  STL.64 [R1+0x6880], R12 ;  /* 0x0068800c01007387 */ /* 0x0101e60000100a00 */
[----:B0-----:R-:W2:Y:S01]  /*6be10*/  LDL.LU R12, [R1+0x3a0] ;  /* 0x0003a000010c7983 */ /* 0x001ea20000300800 */
[----:B------:R-:W2:Y:S02]  /*6be20*/  LDL.LU R13, [R1+0x3a4] ;  /* 0x0003a400010d7983 */ /* 0x000ea40000300800 */
[----:B------:R-:W2:Y:S02]  /*6be30*/  LDL.LU R14, [R1+0x3a8] ;  /* 0x0003a800010e7983 */ /* 0x000ea40000300800 */
[----:B------:R-:W2:Y:S01]  /*6be40*/  LDL.LU R15, [R1+0x3ac] ;  /* 0x0003ac00010f7983 */ /* 0x000ea20000300800 */
[----:B------:R-:W-:Y:S01]  /*6be50*/  STL.64 [R1+0x6868], R6 ;  /* 0x0068680601007387 */ /* 0x000fe20000100a00 */
[----:B------:R-:W-:Y:S02]  /*6be60*/  STL [R1+0x6860], R5 ;  /* 0x0068600501007387 */ /* 0x000fe40000100800 */
[----:B------:R-:W4:Y:S01]  /*6be70*/  LDL.LU R20, [R1+0x540] ;  /* 0x0005400001147983 */ /* 0x000f220000300800 */
[----:B--2---:R-:W-:Y:S01]  /*6be80*/  HMMA.16816.F32.BF16 R12, R24, R22, R12 ;  /* 0x00000016180c723c */ /* 0x004fe2000004180c */
[----:B---3--:R-:W0:Y:S11]  /*6be90*/  LDSM.16.MT88.4 R24, [R11+0x21080] ;  /* 0x021080000b18783b */ /* 0x008e360000004200 */
[----:B------:R-:W-:Y:S11]  /*6bea0*/  @!UPT UIADD3 URZ, URZ, URZ, URZ ;  /* 0x0000003f3f3ff290 */ /* 0x000ff6000fffe03f */
[----:B------:R-:W-:Y:S01]  /*6beb0*/  STL.64 [R1+0x3a0], R12 ;  /* 0x0003a00c01007387 */ /* 0x000fe20000100a00 */
[----:B------:R-:W-:Y:S02]  /*6bec0*/  STL.64 [R1+0x3a8], R14 ;  /* 0x0003a80e01007387 */ /* 0x000fe40000100a00 */
[----:B------:R-:W4:Y:S02]  /*6bed0*/  LDL.LU R21, [R1+0x544] ;  /* 0x0005440001157983 */ /* 0x000f240000300800 */
[----:B------:R-:W2:Y:S01]  /*6bee0*/  LDL.LU R22, [R1+0x548] ;  /* 0x0005480001167983 */ /* 0x000ea20000300800 */
[----:B------:R-:W2:Y:S04]  /*6bef0*/  LDL.LU R23, [R1+0x54c] ;  /* 0x00054c0001177983 */ /* 0x000ea80000300800 */
[----:B--2---:R1:W-:Y:S01]  /*6bf00*/  STL.64 [R1+0x67f8], R22 ;  /* 0x0067f81601007387 */ /* 0x0043e20000100a00 */
[----:B----4-:R-:W-:Y:S03]  /*6bf10*/  STL.64 [R1+0x67f0], R20 ;  /* 0x0067f01401007387 */ /* 0x010fe60000100a00 */
[----:B-1----:R-:W2:Y:S04]  /*6bf20*/  LDL.64 R22, [R1+0xa8] ;  /* 0x0000a80001167983 */ /* 0x002ea80000100a00 */
[----:B--2---:R1:W-:Y:S04]  /*6bf30*/  STL.64 [R1+0x6810], R22 ;  /* 0x0068101601007387 */ /* 0x0043e80000100a00 */
[----:B-1----:R-:W2:Y:S04]  /*6bf40*/  LDL.64 R22, [R1+0xb8] ;  /* 0x0000b80001167983 */ /* 0x002ea80000100a00 */
[----:B--2---:R1:W-:Y:S04]  /*6bf50*/  STL.64 [R1+0x6828], R22 ;  /* 0x0068281601007387 */ /* 0x0043e80000100a00 */
[----:B-1----:R-:W2:Y:S04]  /*6bf60*/  LDL.64 R22, [R1+0xc8] ;  /* 0x0000c80001167983 */ /* 0x002ea80000100a00 */
[----:B--2---:R-:W-:Y:S01]  /*6bf70*/  STL.64 [R1+0x6840], R22 ;  /* 0x0068401601007387 */ /* 0x004fe20000100a00 */
[----:B0-----:R0:W-:Y:S02]  /*6bf80*/  STL.64 [R1+0x6628], R26 ;  /* 0x0066281a01007387 */ /* 0x0011e40000100a00 */
[----:B------:R1:W-:Y:S01]  /*6bf90*/  STL.64 [R1+0x6620], R24 ;  /* 0x0066201801007387 */ /* 0x0003e20000100a00 */
[----:B0-----:R-:W2:Y:S01]  /*6bfa0*/  LDL.LU.64 R26, [R1+0x48] ;  /* 0x00004800011a7983 */ /* 0x001ea20000300a00 */
[----:B------:R-:W-:-:S02]  /*6bfb0*/  IMAD.MOV.U32 R22, RZ, RZ, R9 ;  /* 0x000000ffff167224 */ /* 0x000fc400078e0009 */
[----:B------:R-:W-:Y:S01]  /*6bfc0*/  IMAD.MOV.U32 R23, RZ, RZ, R8 ;  /* 0x000000ffff177224 */ /* 0x000fe200078e0008 */
[----:B--2---:R0:W-:Y:S01]  /*6bfd0*/  STL.64 [R1+0x67b8], R26 ;  /* 0x0067b81a01007387 */ /* 0x0041e20000100a00 */
[----:B-1----:R-:W2:Y:S02]  /*6bfe0*/  LDL.LU R24, [R1+0x530] ;  /* 0x0005300001187983 */ /* 0x002ea40000300800 */
[----:B------:R-:W2:Y:S01]  /*6bff0*/  LDL.LU R25, [R1+0x534] ;  /* 0x0005340001197983 */ /* 0x000ea20000300800 */
[----:B0-----:R-:W3:Y:S01]  /*6c000*/  LDL.LU R26, [R1+0x538] ;  /* 0x00053800011a7983 */ /* 0x001ee20000300800 */
[----:B------:R-:W3:Y:S02]  /*6c010*/  LDL.LU R27, [R1+0x53c] ;  /* 0x00053c00011b7983 */ /* 0x000ee40000300800 */
[----:B------:R0:W-:Y:S02]  /*6c020*/  STL.64 [R1+0x6858], R22 ;  /* 0x0068581601007387 */ /* 0x0001e40000100a00 */
[----:B------:R-:W4:Y:S01]  /*6c030*/  LDL.LU R20, [R1+0x590] ;  /* 0x0005900001147983 */ /* 0x000f220000300800 */
[----:B------:R-:W4:Y:S04]  /*6c040*/  LDL.LU R21, [R1+0x594] ;  /* 0x0005940001157983 */ /* 0x000f280000300800 */
[----:B0-----:R-:W2:Y:S01]  /*6c050*/  LDL.LU R22, [R1+0x598] ;  /* 0x0005980001167983 */ /* 0x001ea20000300800 */
[----:B------:R-:W2:Y:S03]  /*6c060*/  LDL.LU R23, [R1+0x59c] ;  /* 0x00059c0001177983 */ /* 0x000ea60000300800 */
[----:B--2---:R-:W-:Y:S01]  /*6c070*/  STL.64 [R1+0x6898], R22 ;  /* 0x0068981601007387 */ /* 0x004fe20000100a00 */
[----:B----4-:R-:W-:Y:S02]  /*6c080*/  STL.64 [R1+0x6890], R20 ;  /* 0x0068901401007387 */ /* 0x010fe40000100a00 */
[----:B------:R-:W2:Y:S02]  /*6c090*/  LDL.LU R8, [R1+0x5b0] ;  /* 0x0005b00001087983 */ /* 0x000ea40000300800 */
[----:B------:R-:W2:Y:S01]  /*6c0a0*/  LDL.LU R9, [R1+0x5b4] ;  /* 0x0005b40001097983 */ /* 0x000ea20000300800 */
[----:B------:R-:W4:Y:S01]  /*6c0b0*/  LDL.LU R10, [R1+0x5b8] ;  /* 0x0005b800010a7983 */ /* 0x000f220000300800 */
[----:B------:R-:W4:Y:S02]  /*6c0c0*/  LDL.LU R11, [R1+0x5bc] ;  /* 0x0005bc00010b7983 */ /* 0x000f240000300800 */
[----:B------:R-:W-:-:S02]  /*6c0d0*/  IMAD.MOV.U32 R14, RZ, RZ, R18 ;  /* 0x000000ffff0e7224 */ /* 0x000fc400078e0012 */
[----:B------:R-:W-:Y:S01]  /*6c0e0*/  IMAD.MOV.U32 R15, RZ, RZ, R19 ;  /* 0x000000ffff0f7224 */ /* 0x000fe200078e0013 */
[----:B----4-:R0:W-:Y:S01]  /*6c0f0*/  STL.64 [R1+0x68a8], R10 ;  /* 0x0068a80a01007387 */ /* 0x0101e20000100a00 */
[----:B--2---:R-:W-:Y:S02]  /*6c100*/  STL.64 [R1+0x68a0], R8 ;  /* 0x0068a00801007387 */ /* 0x004fe40000100a00 */
[----:B------:R-:W2:Y:S02]  /*6c110*/  LDL.LU R18, [R1+0x68d4] ;  /* 0x0068d40001127983 */ /* 0x000ea40000300800 */
[----:B------:R-:W2:Y:S01]  /*6c120*/  LDL.LU R19, [R1+0x68d0] ;  /* 0x0068d00001137983 */ /* 0x000ea20000300800 */
[----:B------:R1:W-:Y:S01]  /*6c130*/  STL.64 [R1+0x68b0], R14 ;  /* 0x0068b00e01007387 */ /* 0x0003e20000100a00 */
[----:B0-----:R-:W-:Y:S02]  /*6c140*/  IMAD.MOV.U32 R10, RZ, RZ, R29 ;  /* 0x000000ffff0a7224 */ /* 0x001fe400078e001d */
[----:B------:R-:W-:-:S05]  /*6c150*/  IMAD.MOV.U32 R11, RZ, RZ, R28 ;  /* 0x000000ffff0b7224 */ /* 0x000fca00078e001c */
[----:B------:R0:W-:Y:S01]  /*6c160*/  STL.64 [R1+0x68b8], R10 ;  /* 0x0068b80a01007387 */ /* 0x0001e20000100a00 */
[----:B------:R-:W4:Y:S02]  /*6c170*/  LDL.LU R12, [R1+0x5d0] ;  /* 0x0005d000010c7983 */ /* 0x000f240000300800 */
[----:B------:R-:W4:Y:S02]  /*6c180*/  LDL.LU R13, [R1+0x5d4] ;  /* 0x0005d400010d7983 */ /* 0x000f240000300800 */
[----:B-1----:R-:W2:Y:S01]  /*6c190*/  LDL.LU R14, [R1+0x5d8] ;  /* 0x0005d800010e7983 */ /* 0x002ea20000300800 */
[----:B------:R-:W2:Y:S01]  /*6c1a0*/  LDL.LU R15, [R1+0x5dc] ;  /* 0x0005dc00010f7983 */ /* 0x000ea20000300800 */
[----:B0-----:R-:W-:-:S03]  /*6c1b0*/  IMAD.MOV.U32 R10, RZ, RZ, R4 ;  /* 0x000000ffff0a7224 */ /* 0x001fc600078e0004 */
        /* <DEDUP_REMOVED lines=10> */
[----:B------:R-:W2:Y:S01]  /*6c260*/  LDL.LU R4, [R1+0x5a0] ;  /* 0x0005a00001047983 */ /* 0x000ea20000300800 */
[----:B------:R-:W2:Y:S02]  /*6c270*/  LDL.LU R5, [R1+0x5a4] ;  /* 0x0005a40001057983 */ /* 0x000ea40000300800 */
[----:B------:R-:W2:Y:S02]  /*6c280*/  LDL.LU R6, [R1+0x5a8] ;  /* 0x0005a80001067983 */ /* 0x000ea40000300800 */
[----:B------:R-:W2:Y:S01]  /*6c290*/  LDL.LU R7, [R1+0x5ac] ;  /* 0x0005ac0001077983 */ /* 0x000ea20000300800 */
[----:B---3--:R-:W-:Y:S01]  /*6c2a0*/  STL.64 [R1+0x6808], R26 ;  /* 0x0068081a01007387 */ /* 0x008fe20000100a00 */
[----:B------:R0:W-:Y:S03]  /*6c2b0*/  STL.64 [R1+0x6800], R24 ;  /* 0x0068001801007387 */ /* 0x0001e60000100a00 */
[----:B0-----:R-:W3:Y:S01]  /*6c2c0*/  LDL.LU R24, [R1+0x550] ;  /* 0x0005500001187983 */ /* 0x001ee20000300800 */
[----:B------:R-:W3:Y:S02]  /*6c2d0*/  LDL.LU R25, [R1+0x554] ;  /* 0x0005540001197983 */ /* 0x000ee40000300800 */
[----:B------:R-:W2:Y:S02]  /*6c2e0*/  LDL.LU R26, [R1+0x558] ;  /* 0x00055800011a7983 */ /* 0x000ea40000300800 */
[----:B------:R-:W2:Y:S02]  /*6c2f0*/  LDL.LU R27, [R1+0x55c] ;  /* 0x00055c00011b7983 */ /* 0x000ea40000300800 */
[----:B--2---:R-:W-:Y:S01]  /*6c300*/  STL.64 [R1+0x6820], R26 ;  /* 0x0068201a01007387 */ /* 0x004fe20000100a00 */
[----:B---3--:R0:W-:Y:S03]  /*6c310*/  STL.64 [R1+0x6818], R24 ;  /* 0x0068181801007387 */ /* 0x0081e60000100a00 */
[----:B0-----:R-:W2:Y:S01]  /*6c320*/  LDL.LU R24, [R1+0x560] ;  /* 0x0005600001187983 */ /* 0x001ea20000300800 */
[----:B------:R-:W2:Y:S02]  /*6c330*/  LDL.LU R25, [R1+0x564] ;  /* 0x0005640001197983 */ /* 0x000ea40000300800 */
[----:B------:R-:W3:Y:S02]  /*6c340*/  LDL.LU R26, [R1+0x568] ;  /* 0x00056800011a7983 */ /* 0x000ee40000300800 */
[----:B------:R-:W3:Y:S02]  /*6c350*/  LDL.LU R27, [R1+0x56c] ;  /* 0x00056c00011b7983 */ /* 0x000ee40000300800 */
[----:B------:R-:W-:-:S07]  /*6c360*/  IMAD.MOV.U32 R11, RZ, RZ, R3 ;  /* 0x000000ffff0b7224 */ /* 0x000fce00078e0003 */
[C---:B------:R-:W-:Y:S01]  /*6c370*/  HMMA.16816.F32.BF16 R8, R16.reuse, R10, R12 ;  /* 0x0000000a1008723c */ /* 0x040fe2000004180c */
[----:B---3--:R-:W-:Y:S01]  /*6c380*/  STL.64 [R1+0x6838], R26 ;  /* 0x0068381a01007387 */ /* 0x008fe20000100a00 */
[----:B--2---:R0:W-:Y:S03]  /*6c390*/  STL.64 [R1+0x6830], R24 ;  /* 0x0068301801007387 */ /* 0x0041e60000100a00 */
        /* <DEDUP_REMOVED lines=10> */
[----:B------:R-:W3:Y:S01]  /*6c440*/  LDL.LU.64 R14, [R1+0x68c8] ;  /* 0x0068c800010e7983 */ /* 0x000ee20000300a00 */
[----:B------:R-:W3:Y:S02]  /*6c450*/  LDL.LU.64 R12, [R1+0x68c0] ;  /* 0x0068c000010c7983 */ /* 0x000ee40000300a00 */
[----:B------:R-:W-:Y:S02]  /*6c460*/  STL.64 [R1+0x5e0], R8 ;  /* 0x0005e00801007387 */ /* 0x000fe40000100a00 */
[----:B------:R0:W-:Y:S02]  /*6c470*/  STL.64 [R1+0x5e8], R10 ;  /* 0x0005e80a01007387 */ /* 0x0001e40000100a00 */
[----:B0-----:R-:W3:Y:S02]  /*6c480*/  LDL.LU.64 R10, [R1+0x68b8] ;  /* 0x0068b800010a7983 */ /* 0x001ee40000300a00 */
[C---:B---3--:R-:W-:Y:S02]  /*6c490*/  HMMA.16816.F32.BF16 R8, R16.reuse, R10, R12 ;  /* 0x0000000a1008723c */ /* 0x048fe4000004180c */
[----:B------:R-:W4:Y:S11]  /*6c4a0*/  LDL.LU.64 R14, [R1+0x68b0] ;  /* 0x0068b000010e7983 */ /* 0x000f360000300a00 */
[----:B------:R-:W-:Y:S10]  /*6c4b0*/  @!UPT UIADD3 URZ, URZ, URZ, URZ ;  /* 0x0000003f3f3ff290 */ /* 0x000ff4000fffe03f */
[----:B------:R-:W-:Y:S01]  /*6c4c0*/  STL.64 [R1+0x5d0], R8 ;  /* 0x0005d00801007387 */ /* 0x000fe20000100a00 */
[----:B------:R0:W-:Y:S03]  /*6c4d0*/  STL.64 [R1+0x5d8], R10 ;  /* 0x0005d80a01007387 */ /* 0x0001e60000100a00 */
[----:B0-----:R-:W3:Y:S01]  /*6c4e0*/  LDL.LU.64 R10, [R1+0x68a8] ;  /* 0x0068a800010a7983 */ /* 0x001ee20000300a00 */
[----:B------:R-:W3:Y:S01]  /*6c4f0*/  LDL.LU.64 R8, [R1+0x68a0] ;  /* 0x0068a00001087983 */ /* 0x000ee20000300a00 */
[C---:B----4-:R-:W-:Y:S02]  /*6c500*/  HMMA.16816.F32.BF16 R12, R16.reuse, R14, R20 ;  /* 0x0000000e100c723c */ /* 0x050fe40000041814 */
[----:B------:R-:W4:Y:S01]  /*6c510*/  LDL.LU.64 R22, [R1+0x6898] ;  /* 0x0068980001167983 */ /* 0x000f220000300a00 */
[----:B------:R-:W4:Y:S11]  /*6c520*/  LDL.LU.64 R20, [R1+0x6890] ;  /* 0x0068900001147983 */ /* 0x000f360000300a00 */
[----:B------:R-:W-:Y:S09]  /*6c530*/  @!UPT UIADD3 URZ, URZ, URZ, URZ ;  /* 0x0000003f3f3ff290 */ /* 0x000ff2000fffe03f */
[----:B------:R-:W-:Y:S01]  /*6c540*/  STL.64 [R1+0x5c0], R12 ;  /* 0x0005c00c01007387 */ /* 0x000fe20000100a00 */
[----:B------:R0:W-:Y:S03]  /*6c550*/  STL.64 [R1+0x5c8], R14 ;  /* 0x0005c80e01007387 */ /* 0x0001e60000100a00 */
[----:B0-----:R-:W3:Y:S01]  /*6c560*/  LDL.LU.64 R14, [R1+0x6888] ;  /* 0x00688800010e7983 */ /* 0x001ee20000300a00 */
[----:B------:R-:W2:Y:S01]  /*6c570*/  LDL.LU.64 R12, [R1+0x6880] ;  /* 0x00688000010c7983 */ /* 0x000ea20000300a00 */
[C---:B---3--:R-:W-:Y:S11]  /*6c580*/  HMMA.16816.F32.BF16 R8, R16.reuse, R14, R8 ;  /* 0x0000000e1008723c */ /* 0x048ff60000041808 */
[----:B------:R-:W-:Y:S11]  /*6c590*/  @!UPT UIADD3 URZ, URZ, URZ, URZ ;  /* 0x0000003f3f3ff290 */ /* 0x000ff6000fffe03f */
[----:B------:R-:W-:Y:S01]  /*6c5a0*/  @!UPT UIADD3 URZ, URZ, URZ, URZ ;  /* 0x0000003f3f3ff290 */ /* 0x000fe2000fffe03f */
[----:B------:R-:W-:Y:S01]  /*6c5b0*/  STL.64 [R1+0x5b0], R8 ;  /* 0x0005b00801007387 */ /* 0x000fe20000100a00 */
[----:B------:R0:W-:Y:S03]  /*6c5c0*/  STL.64 [R1+0x5b8], R10 ;  /* 0x0005b80a01007387 */ /* 0x0001e60000100a00 */
[----:B0-----:R-:W3:Y:S01]  /*6c5d0*/  LDL.LU.64 R10, [R1+0x6878] ;  /* 0x00687800010a7983 */ /* 0x001ee20000300a00 */
[----:B------:R-:W4:Y:S02]  /*6c5e0*/  LDL.LU.64 R8, [R1+0x6870] ;  /* 0x0068700001087983 */ /* 0x000f240000300a00 */
[----:B------:R-:W-:Y:S02]  /*6c5f0*/  STL.64 [R1+0x6750], R14 ;  /* 0x0067500e01007387 */ /* 0x000fe40000100a00 */
[----:B--2---:R-:W-:Y:S01]  /*6c600*/  STL [R1+0x6748], R12 ;  /* 0x0067480c01007387 */ /* 0x004fe20000100800 */
[C---:B---3--:R-:W-:Y:S11]  /*6c610*/  HMMA.16816.F32.BF16 R4, R16.reuse, R10, R4 ;  /* 0x0000000a1004723c */ /* 0x048ff60000041804 */
[----:B------:R-:W-:Y:S11]  /*6c620*/  @!UPT UIADD3 URZ, URZ, URZ, URZ ;  /* 0x0000003f3f3ff290 */ /* 0x000ff6000fffe03f */
[----:B------:R-:W-:Y:S01]  /*6c630*/  @!UPT UIADD3 URZ, URZ, URZ, URZ ;  /* 0x0000003f3f3ff290 */ /* 0x000fe2000fffe03f */
[----:B------:R-:W-:Y:S01]  /*6c640*/  STL.64 [R1+0x5a0], R4 ;  /* 0x0005a00401007387 */ /* 0x000fe20000100a00 */
[----:B------:R0:W-:Y:S03]  /*6c650*/  STL.64 [R1+0x5a8], R6 ;  /* 0x0005a80601007387 */ /* 0x0001e60000100a00 */
[----:B0-----:R-:W2:Y:S01]  /*6c660*/  LDL.LU.64 R6, [R1+0x6868] ;  /* 0x0068680001067983 */ /* 0x001ea20000300a00 */
[----:B------:R-:W3:Y:S02]  /*6c670*/  LDL.LU R5, [R1+0x6860] ;  /* 0x0068600001057983 */ /* 0x000ee40000300800 */
[----:B------:R-:W-:Y:S02]  /*6c680*/  STL.64 [R1+0x6740], R10 ;  /* 0x0067400a01007387 */ /* 0x000fe40000100a00 */
[----:B----4-:R-:W-:Y:S01]  /*6c690*/  STL.64 [R1+0x6738], R8 ;  /* 0x0067380801007387 */ /* 0x010fe20000100a00 */
[C---:B--2---:R-:W-:Y:S11]  /*6c6a0*/  HMMA.16816.F32.BF16 R20, R16.reuse, R6, R20 ;  /* 0x000000061014723c */ /* 0x044ff60000041814 */
[----:B------:R-:W-:Y:S11]  /*6c6b0*/  @!UPT UIADD3 URZ, URZ, URZ, URZ ;  /* 0x0000003f3f3ff290 */ /* 0x000ff6000fffe03f */
[----:B------:R-:W-:Y:S01]  /*6c6c0*/  @!UPT UIADD3 URZ, URZ, URZ, URZ ;  /* 0x0000003f3f3ff290 */ /* 0x000fe2000fffe03f */
        /* <DEDUP_REMOVED lines=10> */
[----:B------:R-:W-:Y:S01]  /*6c770*/  IMAD.MOV.U32 R11, RZ, RZ, R0 ;  /* 0x000000ffff0b7224 */ /* 0x000fe200078e0000 */
        /* <DEDUP_REMOVED lines=8> */
[----:B------:R-:W2:Y:S02]  /*6c800*/  LDL.LU.64 R22, [R1+0x6828] ;  /* 0x0068280001167983 */ /* 0x000ea40000300a00 */
[----:B------:R-:W-:Y:S01]  /*6c810*/  STL [R1+0x6700], R0 ;  /* 0x0067000001007387 */ /* 0x000fe20000100800 */
[----:B------:R-:W-:Y:S01]  /*6c820*/  STL [R1+0x66fc], R3 ;  /* 0x0066fc0301007387 */ /* 0x000fe20000100800 */
        /* <DEDUP_REMOVED lines=9> */
[----:B------:R-:W-:Y:S02]  /*6c8c0*/  STL [R1+0x6704], R29 ;  /* 0x0067041d01007387 */ /* 0x000fe40000100800 */
[----:B------:R-:W-:Y:S01]  /*6c8d0*/  IMAD.MOV.U32 R10, RZ, RZ, R2 ;  /* 0x000000ffff0a7224 */ /* 0x000fe200078e0002 */
        /* <DEDUP_REMOVED lines=8> */
[----:B------:R-:W4:Y:S02]  /*6c960*/  LDL.LU.64 R22, [R1+0x67f8] ;  /* 0x0067f80001167983 */ /* 0x000f240000300a00 */
[----:B------:R-:W4:Y:S02]  /*6c970*/  LDL.LU.64 R20, [R1+0x67f0] ;  /* 0x0067f00001147983 */ /* 0x000f240000300a00 */
[C---:B----4-:R-:W-:Y:S01]  /*6c980*/  HMMA.16816.F32.BF16 R8, R16.reuse, R10, R20 ;  /* 0x0000000a1008723c */ /* 0x050fe20000041814 */
[----:B------:R-:W2:Y:S11]  /*6c990*/  LDL.LU.64 R22, [R1+0x67e8] ;  /* 0x0067e80001167983 */ /* 0x000eb60000300a00 */
[----:B------:R-:W-:Y:S11]  /*6c9a0*/  @!UPT UIADD3 URZ, URZ, URZ, URZ ;  /* 0x0000003f3f3ff290 */ /* 0x000ff6000fffe03f */
[----:B------:R-:W-:Y:S01]  /*6c9b0*/  STL.64 [R1+0x550], R8 ;  /* 0x0005500801007387 */ /* 0x000fe20000100a00 */
[----:B------:R2:W-:Y:S02]  /*6c9c0*/  STL.64 [R1+0x558], R10 ;  /* 0x0005580a01007387 */ /* 0x0005e40000100a00 */
[----:B--2---:R-:W-:Y:S01]  /*6c9d0*/  HMMA.16816.F32.BF16 R8, R16, R22, R24 ;  /* 0x000000161008723c */ /* 0x004fe20000041818 */
[----:B------:R-:W-:Y:S02]  /*6c9e0*/  IMAD.MOV.U32 R0, RZ, RZ, R22 ;  /* 0x000000ffff007224 */ /* 0x000fe400078e0016 */
[----:B------:R-:W-:Y:S11]  /*6c9f0*/  IMAD.MOV.U32 R4, RZ, RZ, R23 ;  /* 0x000000ffff047224 */ /* 0x000ff600078e0017 */
[----:B------:R-:W-:Y:S09]  /*6ca00*/  @!UPT UIADD3 URZ, URZ, URZ, URZ ;  /* 0x0000003f3f3ff290 */ /* 0x000ff2000fffe03f */
[----:B------:R-:W-:Y:S01]  /*6ca10*/  STL.64 [R1+0x540], R8 ;  /* 0x0005400801007387 */ /* 0x000fe20000100a00 */
[----:B------:R-:W-:Y:S02]  /*6ca20*/  STL.64 [R1+0x548], R10 ;  /* 0x0005480a01007387 */ /* 0x000fe40000100a00 */
[----:B------:R-:W2:Y:S02]  /*6ca30*/  LDL.LU R20, [R1+0x140] ;  /* 0x0001400001147983 */ /* 0x000ea40000300800 */
[----:B------:R-:W2:Y:S01]  /*6ca40*/  LDL.LU R21, [R1+0x144] ;  /* 0x0001440001157983 */ /* 0x000ea20000300800 */
[----:B------:R-:W4:Y:S01]  /*6ca50*/  LDL.LU R22, [R1+0x148] ;  /* 0x0001480001167983 */ /* 0x000f220000300800 */
[----:B------:R-:W4:Y:S03]  /*6ca60*/  LDL.LU R23, [R1+0x14c] ;  /* 0x00014c0001177983 */ /* 0x000f260000300800 */
[----:B----4-:R0:W-:Y:S01]  /*6ca70*/  STL.64 [R1+0x67a0], R22 ;  /* 0x0067a01601007387 */ /* 0x0101e20000100a00 */
[----:B--2---:R-:W-:Y:S02]  /*6ca80*/  STL.64 [R1+0x6798], R20 ;  /* 0x0067981401007387 */ /* 0x004fe40000100a00 */
[----:B0-----:R-:W-:-:S02]  /*6ca90*/  IMAD.MOV.U32 R22, RZ, RZ, R13 ;  /* 0x000000ffff167224 */ /* 0x001fc400078e000d */
[----:B---3--:R-:W-:Y:S01]  /*6caa0*/  IMAD.MOV.U32 R23, RZ, RZ, R5 ;  /* 0x000000ffff177224 */ /* 0x008fe200078e0005 */
[----:B------:R-:W2:Y:S01]  /*6cab0*/  LDL.LU R13, [R1+0x67e0] ;  /* 0x0067e000010d7983 */ /* 0x000ea20000300800 */
[----:B------:R-:W3:Y:S02]  /*6cac0*/  LDL.LU R5, [R1+0x67dc] ;  /* 0x0067dc0001057983 */ /* 0x000ee40000300800 */
[----:B------:R-:W4:Y:S02]  /*6cad0*/  LDL.LU R24, [R1+0x510] ;  /* 0x0005100001187983 */ /* 0x000f240000300800 */
[----:B------:R-:W4:Y:S01]  /*6cae0*/  LDL.LU R25, [R1+0x514] ;  /* 0x0005140001197983 */ /* 0x000f220000300800 */
[----:B------:R-:W2:Y:S01]  /*6caf0*/  LDL.LU R26, [R1+0x518] ;  /* 0x00051800011a7983 */ /* 0x000ea20000300800 */
[----:B------:R-:W2:Y:S03]  /*6cb00*/  LDL.LU R27, [R1+0x51c] ;  /* 0x00051c00011b7983 */ /* 0x000ea60000300800 */
[----:B--2---:R3:W-:Y:S01]  /*6cb10*/  STL.64 [R1+0x67c8], R26 ;  /* 0x0067c81a01007387 */ /* 0x0047e20000100a00 */
[----:B----4-:R-:W-:Y:S02]  /*6cb20*/  STL.64 [R1+0x67c0], R24 ;  /* 0x0067c01801007387 */ /* 0x010fe40000100a00 */
[----:B---3--:R-:W-:-:S02]  /*6cb30*/  IMAD.MOV.U32 R26, RZ, RZ, R5 ;  /* 0x000000ffff1a7224 */ /* 0x008fc400078e0005 */
[----:B------:R-:W2:Y:S01]  /*6cb40*/  LDL.LU R5, [R1+0x67d8] ;  /* 0x0067d80001057983 */ /* 0x000ea20000300800 */
[----:B------:R0:W-:Y:S03]  /*6cb50*/  STL.64 [R1+0x67b0], R22 ;  /* 0x0067b01601007387 */ /* 0x0001e60000100a00 */
[----:B0-----:R-:W3:Y:S04]  /*6cb60*/  LDL.64 R22, [R1+0x68] ;  /* 0x0000680001167983 */ /* 0x001ee80000100a00 */
[----:B---3--:R0:W-:Y:S01]  /*6cb70*/  STL.64 [R1+0x67d0], R22 ;  /* 0x0067d01601007387 */ /* 0x0081e20000100a00 */
[----:B------:R-:W3:Y:S02]  /*6cb80*/  LDL.LU R20, [R1+0x520] ;  /* 0x0005200001147983 */ /* 0x000ee40000300800 */
[----:B------:R-:W3:Y:S01]  /*6cb90*/  LDL.LU R21, [R1+0x524] ;  /* 0x0005240001157983 */ /* 0x000ee20000300800 */
[----:B0-----:R-:W3:Y:S01]  /*6cba0*/  LDL.LU R22, [R1+0x528] ;  /* 0x0005280001167983 */ /* 0x001ee20000300800 */
[----:B------:R-:W3:Y:S02]  /*6cbb0*/  LDL.LU R23, [R1+0x52c] ;  /* 0x00052c0001177983 */ /* 0x000ee40000300800 */
[----:B------:R-:W4:Y:S02]  /*6cbc0*/  LDL.LU R8, [R1+0x360] ;  /* 0x0003600001087983 */ /* 0x000f240000300800 */
[----:B------:R-:W4:Y:S01]  /*6cbd0*/  LDL.LU R9, [R1+0x364] ;  /* 0x0003640001097983 */ /* 0x000f220000300800 */
[----:B------:R-:W2:Y:S01]  /*6cbe0*/  LDL.LU R10, [R1+0x368] ;  /* 0x00036800010a7983 */ /* 0x000ea20000300800 */
        /* <DEDUP_REMOVED lines=9> */
[----:B0-----:R-:W2:Y:S04]  /*6cc80*/  LDL.LU.64 R10, [R1+0x18] ;  /* 0x00001800010a7983 */ /* 0x001ea80000300a00 */
[----:B--2---:R0:W-:Y:S04]  /*6cc90*/  STL.64 [R1+0x6780], R10 ;  /* 0x0067800a01007387 */ /* 0x0041e80000100a00 */
[----:B0-----:R-:W2:Y:S01]  /*6cca0*/  LDL.LU.64 R10, [R1+0x28] ;  /* 0x00002800010a7983 */ /* 0x001ea20000300a00 */
[----:B------:R-:W-:-:S03]  /*6ccb0*/  IMAD.MOV.U32 R27, RZ, RZ, R13 ;  /* 0x000000ffff1b7224 */ /* 0x000fc600078e000d */
[----:B--2---:R0:W-:Y:S01]  /*6ccc0*/  STL.64 [R1+0x67a8], R10 ;  /* 0x0067a80a01007387 */ /* 0x0041e20000100a00 */
[----:B------:R-:W2:Y:S02]  /*6ccd0*/  LDL.LU R8, [R1+0x500] ;  /* 0x0005000001087983 */ /* 0x000ea40000300800 */
[----:B------:R-:W2:Y:S01]  /*6cce0*/  LDL.LU R9, [R1+0x504] ;  /* 0x0005040001097983 */ /* 0x000ea20000300800 */
[----:B0-----:R-:W2:Y:S01]  /*6ccf0*/  LDL.LU R10, [R1+0x508] ;  /* 0x00050800010a7983 */ /* 0x001ea20000300800 */
[----:B------:R-:W2:Y:S02]  /*6cd00*/  LDL.LU R11, [R1+0x50c] ;  /* 0x00050c00010b7983 */ /* 0x000ea40000300800 */
[----:B------:R-:W4:Y:S01]  /*6cd10*/  LDL.LU.64 R14, [R1+0x8] ;  /* 0x00000800010e7983 */ /* 0x000f220000300a00 */
[C---:B---3--:R-:W-:Y:S01]  /*6cd20*/  HMMA.16816.F32.BF16 R24, R16.reuse, R26, R20 ;  /* 0x0000001a1018723c */ /* 0x048fe20000041814 */
[----:B----4-:R0:W-:Y:S01]  /*6cd30*/  STL.64 [R1+0x6778], R14 ;  /* 0x0067780e01007387 */ /* 0x0101e20000100a00 */
[----:B------:R-:W3:Y:S02]  /*6cd40*/  LDL.LU R12, [R1+0x380] ;  /* 0x00038000010c7983 */ /* 0x000ee40000300800 */
[----:B------:R-:W3:Y:S01]  /*6cd50*/  LDL.LU R13, [R1+0x384] ;  /* 0x00038400010d7983 */ /* 0x000ee20000300800 */
[----:B0-----:R-:W3:Y:S01]  /*6cd60*/  LDL.LU R14, [R1+0x388] ;  /* 0x00038800010e7983 */ /* 0x001ee20000300800 */
[----:B------:R-:W3:Y:S02]  /*6cd70*/  LDL.LU R15, [R1+0x38c] ;  /* 0x00038c00010f7983 */ /* 0x000ee40000300800 */
[----:B------:R-:W-:Y:S02]  /*6cd80*/  STL.64 [R1+0x6730], R6 ;  /* 0x0067300601007387 */ /* 0x000fe40000100a00 */
[----:B------:R0:W-:Y:S02]  /*6cd90*/  STL.64 [R1+0x6728], R4 ;  /* 0x0067280401007387 */ /* 0x0001e40000100a00 */
[----:B0-----:R-:W4:Y:S01]  /*6cda0*/  LDL.LU R4, [R1+0x350] ;  /* 0x0003500001047983 */ /* 0x001f220000300800 */
[----:B------:R-:W4:Y:S02]  /*6cdb0*/  LDL.LU R5, [R1+0x354] ;  /* 0x0003540001057983 */ /* 0x000f240000300800 */
[----:B------:R-:W4:Y:S02]  /*6cdc0*/  LDL.LU R6, [R1+0x358] ;  /* 0x0003580001067983 */ /* 0x000f240000300800 */
[----:B------:R-:W4:Y:S01]  /*6cdd0*/  LDL.LU R7, [R1+0x35c] ;  /* 0x00035c0001077983 */ /* 0x000f220000300800 */
[----:B------:R-:W2:Y:S05]  /*6cde0*/  LDL.LU.64 R22, [R1+0x67d0] ;  /* 0x0067d00001167983 */ /* 0x000eaa0000300a00 */
[----:B------:R-:W-:Y:S02]  /*6cdf0*/  STL.64 [R1+0x530], R24 ;  /* 0x0005301801007387 */ /* 0x000fe40000100a00 */
[----:B------:R0:W-:Y:S02]  /*6ce00*/  STL.64 [R1+0x538], R26 ;  /* 0x0005381a01007387 */ /* 0x0001e40000100a00 */
[----:B0-----:R-:W2:Y:S01]  /*6ce10*/  LDL.LU.64 R26, [R1+0x67c8] ;  /* 0x0067c800011a7983 */ /* 0x001ea20000300a00 */
[----:B------:R-:W2:Y:S02]  /*6ce20*/  LDL.LU.64 R24, [R1+0x67c0] ;  /* 0x0067c00001187983 */ /* 0x000ea40000300a00 */
[C---:B--2---:R-:W-:Y:S11]  /*6ce30*/  HMMA.16816.F32.BF16 R24, R16.reuse, R22, R24 ;  /* 0x000000161018723c */ /* 0x044ff60000041818 */
[----:B------:R-:W-:Y:S11]  /*6ce40*/  @!UPT UIADD3 URZ, URZ, URZ, URZ ;  /* 0x0000003f3f3ff290 */ /* 0x000ff6000fffe03f */
[----:B------:R-:W-:Y:S01]  /*6ce50*/  @!UPT UIADD3 URZ, URZ, URZ, URZ ;  /* 0x0000003f3f3ff290 */ /* 0x000fe2000fffe03f */
[----:B------:R0:W-:Y:S01]  /*6ce60*/  STL.64 [R1+0x520], R24 ;  /* 0x0005201801007387 */ /* 0x0001e20000100a00 */
[----:B------:R1:W-:Y:S02]  /*6ce70*/  STL.64 [R1+0x528], R26 ;  /* 0x0005281a01007387 */ /* 0x0003e40000100a00 */
[----:B0-----:R-:W-:Y:S01]  /*6ce80*/  IMAD.MOV.U32 R25, RZ, RZ, R22 ;  /* 0x000000ffff197224 */ /* 0x001fe200078e0016 */
[----:B-1----:R-:W2:Y:S01]  /*6ce90*/  LDL.LU.64 R26, [R1+0x67b8] ;  /* 0x0067b800011a7983 */ /* 0x002ea20000300a00 */
[----:B------:R-:W-:Y:S02]  /*6cea0*/  IMAD.MOV.U32 R24, RZ, RZ, R23 ;  /* 0x000000ffff187224 */ /* 0x000fe400078e0017 */
[----:B------:R-:W2:Y:S02]  /*6ceb0*/  LDL.LU.64 R22, [R1+0x67b0] ;  /* 0x0067b00001167983 */ /* 0x000ea40000300a00 */
[C---:B--2---:R-:W-:Y:S01]  /*6cec0*/  HMMA.16816.F32.BF16 R20, R16.reuse, R22, R8 ;  /* 0x000000161014723c */ /* 0x044fe20000041808 */
[----:B------:R-:W2:Y:S11]  /*6ced0*/  LDL.LU.64 R10, [R1+0x67a8] ;  /* 0x0067a800010a7983 */ /* 0x000eb60000300a00 */
[----:B------:R-:W-:Y:S11]  /*6cee0*/  @!UPT UIADD3 URZ, URZ, URZ, URZ ;  /* 0x0000003f3f3ff290 */ /* 0x000ff6000fffe03f */
[----:B------:R-:W-:Y:S01]  /*6cef0*/  STL.64 [R1+0x510], R20 ;  /* 0x0005101401007387 */ /* 0x000fe20000100a00 */
[----:B------:R0:W-:Y:S03]  /*6cf00*/  STL.64 [R1+0x518], R22 ;  /* 0x0005181601007387 */ /* 0x0001e60000100a00 */
[----:B0-----:R-:W2:Y:S01]  /*6cf10*/  LDL.LU.64 R22, [R1+0x67a0] ;  /* 0x0067a00001167983 */ /* 0x001ea20000300a00 */
[----:B------:R-:W2:Y:S02]  /*6cf20*/  LDL.LU.64 R20, [R1+0x6798] ;  /* 0x0067980001147983 */ /* 0x000ea40000300a00 */
[----:B--2---:R-:W-:Y:S01]  /*6cf30*/  HMMA.16816.F32.BF16 R16, R16, R26, R20 ;  /* 0x0000001a1010723c */ /* 0x004fe20000041814 */
        /* <DEDUP_REMOVED lines=8> */
[----:B------:R-:W2:Y:S01]  /*6cfc0*/  LDL.LU R19, [R1+0x39c] ;  /* 0x00039c0001137983 */ /* 0x000ea20000300800 */
[----:B------:R-:W-:Y:S01]  /*6cfd0*/  STL.64 [R1+0x6638], R26 ;  /* 0x0066381a01007387 */ /* 0x000fe20000100a00 */
[C---:B--2---:R-:W-:Y:S11]  /*6cfe0*/  HMMA.16816.F32.BF16 R16, R20.reuse, R10, R16 ;  /* 0x0000000a1410723c */ /* 0x044ff60000041810 */
[----:B------:R-:W-:Y:S11]  /*6cff0*/  @!UPT UIADD3 URZ, URZ, URZ, URZ ;  /* 0x0000003f3f3ff290 */ /* 0x000ff6000fffe03f */
[----:B------:R-:W-:Y:S01]  /*6d000*/  @!UPT UIADD3 URZ, URZ, URZ, URZ ;  /* 0x0000003f3f3ff290 */ /* 0x000fe2000fffe03f */
[----:B------:R0:W-:Y:S01]  /*6d010*/  STL.64 [R1+0x390], R16 ;  /* 0x0003901001007387 */ /* 0x0001e20000100a00 */
[----:B------:R1:W-:Y:S02]  /*6d020*/  STL.64 [R1+0x398], R18 ;  /* 0x0003981201007387 */ /* 0x0003e40000100a00 */
[----:B0-----:R-:W-:Y:S02]  /*6d030*/  IMAD.MOV.U32 R17, RZ, RZ, R11 ;  /* 0x000000ffff117224 */ /* 0x001fe400078e000b */
[----:B-1----:R-:W-:Y:S02]  /*6d040*/  IMAD.MOV.U32 R18, RZ, RZ, R10 ;  /* 0x000000ffff127224 */ /* 0x002fe400078e000a */
[----:B------:R-:W3:Y:S02]  /*6d050*/  LDL.LU.64 R10, [R1+0x6780] ;  /* 0x00678000010a7983 */ /* 0x000ee40000300a00 */
[----:B---3--:R-:W-:Y:S01]  /*6d060*/  HMMA.16816.F32.BF16 R12, R20, R10, R12 ;  /* 0x0000000a140c723c */ /* 0x008fe2000004180c */
        /* <DEDUP_REMOVED lines=8> */
[----:B------:R-:W-:Y:S01]  /*6d0f0*/  STL.64 [R1+0x6710], R18 ;  /* 0x0067101201007387 */ /* 0x000fe20000100a00 */
[----:B------:R0:W-:Y:S01]  /*6d100*/  STL [R1+0x6708], R17 ;  /* 0x0067081101007387 */ /* 0x0001e20000100800 */
[----:B------:R-:W3:Y:S03]  /*6d110*/  LDL.LU R16, [R1+0x330] ;  /* 0x0003300001107983 */ /* 0x000ee60000300800 */
[----:B0-----:R-:W3:Y:S01]  /*6d120*/  LDL.LU R17, [R1+0x334] ;  /* 0x0003340001117983 */ /* 0x001ee20000300800 */
[----:B------:R-:W3:Y:S02]  /*6d130*/  LDL.LU R18, [R1+0x338] ;  /* 0x0003380001127983 */ /* 0x000ee40000300800 */
[----:B------:R-:W3:Y:S01]  /*6d140*/  LDL.LU R19, [R1+0x33c] ;  /* 0x00033c0001137983 */ /* 0x000ee20000300800 */
[----:B--2---:R-:W-:Y:S01]  /*6d150*/  HMMA.16816.F32.BF16 R8, R20, R14, R8 ;  /* 0x0000000e1408723c */ /* 0x004fe20000041808 */
[----:B------:R-:W-:-:S02]  /*6d160*/  IMAD.MOV.U32 R29, RZ, RZ, R14 ;  /* 0x000000ffff1d7224 */ /* 0x000fc400078e000e */
[----:B------:R-:W-:Y:S01]  /*6d170*/  IMAD.MOV.U32 R27, RZ, RZ, R15 ;  /* 0x000000ffff1b7224 */ /* 0x000fe200078e000f */
[----:B---3--:R-:W-:Y:S01]  /*6d180*/  STL.64 [R1+0x6720], R18 ;  /* 0x0067201201007387 */ /* 0x008fe20000100a00 */
[----:B------:R0:W-:Y:S03]  /*6d190*/  STL.64 [R1+0x6718], R16 ;  /* 0x0067181001007387 */ /* 0x0001e60000100a00 */
[----:B0-----:R-:W2:Y:S01]  /*6d1a0*/  LDL.LU R16, [R1+0x340] ;  /* 0x0003400001107983 */ /* 0x001ea20000300800 */
[----:B------:R-:W2:Y:S02]  /*6d1b0*/  LDL.LU R17, [R1+0x344] ;  /* 0x0003440001117983 */ /* 0x000ea40000300800 */
[----:B------:R-:W2:Y:S02]  /*6d1c0*/  LDL.LU R18, [R1+0x348] ;  /* 0x0003480001127983 */ /* 0x000ea40000300800 */
[----:B------:R-:W2:Y:S10]  /*6d1d0*/  LDL.LU R19, [R1+0x34c] ;  /* 0x00034c0001137983 */ /* 0x000eb40000300800 */
[----:B------:R-:W-:Y:S01]  /*6d1e0*/  STL.64 [R1+0x370], R8 ;  /* 0x0003700801007387 */ /* 0x000fe20000100a00 */
[----:B------:R0:W-:Y:S03]  /*6d1f0*/  STL.64 [R1+0x378], R10 ;  /* 0x0003780a01007387 */ /* 0x0001e60000100a00 */
[----:B0-----:R-:W3:Y:S01]  /*6d200*/  LDL.LU.64 R10, [R1+0x6760] ;  /* 0x00676000010a7983 */ /* 0x001ee20000300a00 */
[----:B------:R-:W3:Y:S02]  /*6d210*/  LDL.LU.64 R8, [R1+0x6758] ;  /* 0x0067580001087983 */ /* 0x000ee40000300a00 */
[----:B------:R-:W3:Y:S02]  /*6d220*/  LDL.LU.64 R14, [R1+0x6750] ;  /* 0x00675000010e7983 */ /* 0x000ee40000300a00 */
[----:B------:R-:W2:Y:S01]  /*6d230*/  LDL.LU R12, [R1+0x6748] ;  /* 0x00674800010c7983 */ /* 0x000ea20000300800 */
[C---:B---3--:R-:W-:Y:S11]  /*6d240*/  HMMA.16816.F32.BF16 R8, R20.reuse, R14, R8 ;  /* 0x0000000e1408723c */ /* 0x048ff60000041808 */
[----:B------:R-:W-:Y:S11]  /*6d250*/  @!UPT UIADD3 URZ, URZ, URZ, URZ ;  /* 0x0000003f3f3ff290 */ /* 0x000ff6000fffe03f */
[----:B------:R-:W-:Y:S01]  /*6d260*/  @!UPT UIADD3 URZ, URZ, URZ, URZ ;  /* 0x0000003f3f3ff290 */ /* 0x000fe2000fffe03f */
[----:B------:R-:W-:Y:S01]  /*6d270*/  STL.64 [R1+0x360], R8 ;  /* 0x0003600801007387 */ /* 0x000fe20000100a00 */
[----:B------:R0:W-:Y:S03]  /*6d280*/  STL.64 [R1+0x368], R10 ;  /* 0x0003680a01007387 */ /* 0x0001e60000100a00 */
[----:B0-----:R-:W4:Y:S01]  /*6d290*/  LDL.LU.64 R10, [R1+0x6740] ;  /* 0x00674000010a7983 */ /* 0x001f220000300a00 */
[----:B------:R-:W3:Y:S01]  /*6d2a0*/  LDL.LU.64 R8, [R1+0x6738] ;  /* 0x0067380001087983 */ /* 0x000ee20000300a00 */
[C---:B----4-:R-:W-:Y:S11]  /*6d2b0*/  HMMA.16816.F32.BF16 R4, R20.reuse, R10, R4 ;  /* 0x0000000a1404723c */ /* 0x050ff60000041804 */
[----:B------:R-:W-:Y:S11]  /*6d2c0*/  @!UPT UIADD3 URZ, URZ, URZ, URZ ;  /* 0x0000003f3f3ff290 */ /* 0x000ff6000fffe03f */
[----:B------:R-:W-:Y:S01]  /*6d2d0*/  @!UPT UIADD3 URZ, URZ, URZ, URZ ;  /* 0x0000003f3f3ff290 */ /* 0x000fe2000fffe03f */
[----:B------:R-:W-:Y:S01]  /*6d2e0*/  STL.64 [R1+0x350], R4 ;  /* 0x0003500401007387 */ /* 0x000fe20000100a00 */
[----:B------:R0:W-:Y:S03]  /*6d2f0*/  STL.64 [R1+0x358], R6 ;  /* 0x0003580601007387 */ /* 0x0001e60000100a00 */
[----:B0-----:R-:W2:Y:S01]  /*6d300*/  LDL.LU.64 R6, [R1+0x6730] ;  /* 0x0067300001067983 */ /* 0x001ea20000300a00 */
[----:B------:R-:W4:Y:S02]  /*6d310*/  LDL.LU.64 R4, [R1+0x6728] ;  /* 0x0067280001047983 */ /* 0x000f240000300a00 */
[----:B------:R0:W-:Y:S02]  /*6d320*/  STL.64 [R1+0x65c8], R10 ;  /* 0x0065c80a01007387 */ /* 0x0001e40000100a00 */
[----:B---3--:R-:W-:Y:S01]  /*6d330*/  STL.64 [R1+0x65c0], R8 ;  /* 0x0065c00801007387 */ /* 0x008fe20000100a00 */
[----:B0-----:R-:W3:Y:S01]  /*6d340*/  LDL.LU.64 R10, [R1+0x38] ;  /* 0x00003800010a7983 */ /* 0x001ee20000300a00 */
[C---:B--2---:R-:W-:Y:S11]  /*6d350*/  HMMA.16816.F32.BF16 R16, R20.reuse, R6, R16 ;  /* 0x000000061410723c */ /* 0x044ff60000041810 */
[----:B------:R-:W-:Y:S11]  /*6d360*/  @!UPT UIADD3 URZ, URZ, URZ, URZ ;  /* 0x0000003f3f3ff290 */ /* 0x000ff6000fffe03f */
[----:B------:R-:W-:Y:S01]  /*6d370*/  @!UPT UIADD3 URZ, URZ, URZ, URZ ;  /* 0x0000003f3f3ff290 */ /* 0x000fe2000fffe03f */
[----:B------:R-:W-:Y:S01]  /*6d380*/  STL.64 [R1+0x340], R16 ;  /* 0x0003401001007387 */ /* 0x000fe20000100a00 */
[----:B------:R0:W-:Y:S03]  /*6d390*/  STL.64 [R1+0x348], R18 ;  /* 0x0003481201007387 */ /* 0x0001e60000100a00 */
[----:B0-----:R-:W2:Y:S01]  /*6d3a0*/  LDL.LU.64 R18, [R1+0x6720] ;  /* 0x0067200001127983 */ /* 0x001ea20000300a00 */
[----:B------:R-:W2:Y:S02]  /*6d3b0*/  LDL.LU.64 R16, [R1+0x6718] ;  /* 0x0067180001107983 */ /* 0x000ea40000300a00 */
[----:B------:R-:W-:Y:S02]  /*6d3c0*/  STL.64 [R1+0x6670], R6 ;  /* 0x0066700601007387 */ /* 0x000fe40000100a00 */
[----:B----4-:R-:W-:Y:S02]  /*6d3d0*/  STL [R1+0x6668], R5 ;  /* 0x0066680501007387 */ /* 0x010fe40000100800 */
[----:B---3--:R-:W-:Y:S01]  /*6d3e0*/  IMAD.MOV.U32 R13, RZ, RZ, R11 ;  /* 0x000000ffff0d7224 */ /* 0x008fe200078e000b */
[----:B--2---:R-:W-:Y:S11]  /*6d3f0*/  HMMA.16816.F32.BF16 R16, R20, R10, R16 ;  /* 0x0000000a1410723c */ /* 0x004ff60000041810 */
[----:B------:R-:W-:Y:S11]  /*6d400*/  @!UPT UIADD3 URZ, URZ, URZ, URZ ;  /* 0x0000003f3f3ff290 */ /* 0x000ff6000fffe03f */
[----:B------:R-:W-:Y:S01]  /*6d410*/  @!UPT UIADD3 URZ, URZ, URZ, URZ ;  /* 0x0000003f3f3ff290 */ /* 0x000fe2000fffe03f */
[----:B------:R-:W-:Y:S01]  /*6d420*/  STL.64 [R1+0x330], R16 ;  /* 0x0003301001007387 */ /* 0x000fe20000100a00 */
[----:B------:R0:W-:Y:S03]  /*6d430*/  STL.64 [R1+0x338], R18 ;  /* 0x0003381201007387 */ /* 0x0001e60000100a00 */
[----:B0-----:R-:W2:Y:S01]  /*6d440*/  LDL.LU.64 R18, [R1+0x6710] ;  /* 0x0067100001127983 */ /* 0x001ea20000300a00 */
[----:B------:R-:W3:Y:S02]  /*6d450*/  LDL.LU R17, [R1+0x6708] ;  /* 0x0067080001117983 */ /* 0x000ee40000300800 */
[----:B------:R0:W-:Y:S02]  /*6d460*/  STL.64 [R1+0x65d8], R14 ;  /* 0x0065d80e01007387 */ /* 0x0001e40000100a00 */
[----:B------:R-:W-:Y:S02]  /*6d470*/  STL.64 [R1+0x65d0], R12 ;  /* 0x0065d00c01007387 */ /* 0x000fe40000100a00 */
[----:B------:R-:W-:-:S02]  /*6d480*/  IMAD.MOV.U32 R16, RZ, RZ, R10 ;  /* 0x000000ffff107224 */ /* 0x000fc400078e000a */
[----:B0-----:R-:W-:Y:S02]  /*6d490*/  IMAD.MOV.U32 R14, RZ, RZ, R29 ;  /* 0x000000ffff0e7224 */ /* 0x001fe400078e001d */
[----:B------:R-:W-:Y:S01]  /*6d4a0*/  IMAD.MOV.U32 R15, RZ, RZ, R27 ;  /* 0x000000ffff0f7224 */ /* 0x000fe200078e001b */
[----:B------:R-:W4:Y:S04]  /*6d4b0*/  LDL.LU R29, [R1+0x6704] ;  /* 0x00670400011d7983 */ /* 0x000f280000300800 */
[----:B------:R0:W-:Y:S01]  /*6d4c0*/  STL.64 [R1+0x65f0], R14 ;  /* 0x0065f00e01007387 */ /* 0x0001e20000100a00 */
[----:B------:R-:W3:Y:S02]  /*6d4d0*/  LDL.LU R8, [R1+0xf0] ;  /* 0x0000f00001087983 */ /* 0x000ee40000300800 */
[----:B------:R-:W3:Y:S02]  /*6d4e0*/  LDL.LU R9, [R1+0xf4] ;  /* 0x0000f40001097983 */ /* 0x000ee40000300800 */
[----:B------:R-:W3:Y:S01]  /*6d4f0*/  LDL.LU R10, [R1+0xf8] ;  /* 0x0000f800010a7983 */ /* 0x000ee20000300800 */
[----:B------:R-:W3:Y:S01]  /*6d500*/  LDL.LU R11, [R1+0xfc] ;  /* 0x0000fc00010b7983 */ /* 0x000ee20000300800 */
[----:B0-----:R-:W-:-:S02]  /*6d510*/  IMAD.MOV.U32 R14, RZ, RZ, R26 ;  /* 0x000000ffff0e7224 */ /* 0x001fc400078e001a */
[----:B--2---:R-:W-:-:S05]  /*6d520*/  IMAD.MOV.U32 R15, RZ, RZ, R19 ;  /* 0x000000ffff0f7224 */ /* 0x004fca00078e0013 */
[----:B------:R-:W-:Y:S04]  /*6d530*/  STL.64 [R1+0x6608], R14 ;  /* 0x0066080e01007387 */ /* 0x000fe80000100a00 */
[----:B---3--:R-:W-:Y:S01]  /*6d540*/  STL.64 [R1+0x65e8], R10 ;  /* 0x0065e80a01007387 */ /* 0x008fe20000100a00 */
[----:B------:R0:W-:Y:S03]  /*6d550*/  STL.64 [R1+0x65e0], R8 ;  /* 0x0065e00801007387 */ /* 0x0001e60000100a00 */
[----:B0-----:R-:W2:Y:S01]  /*6d560*/  LDL.LU R8, [R1+0x100] ;  /* 0x0001000001087983 */ /* 0x001ea20000300800 */
[----:B------:R-:W2:Y:S02]  /*6d570*/  LDL.LU R9, [R1+0x104] ;  /* 0x0001040001097983 */ /* 0x000ea40000300800 */
[----:B------:R-:W3:Y:S02]  /*6d580*/  LDL.LU R10, [R1+0x108] ;  /* 0x00010800010a7983 */ /* 0x000ee40000300800 */
[----:B------:R-:W3:Y:S01]  /*6d590*/  LDL.LU R11, [R1+0x10c] ;  /* 0x00010c00010b7983 */ /* 0x000ee20000300800 */
[----:B------:R-:W2:Y:S01]  /*6d5a0*/  LDL.LU.64 R26, [R1+0x58] ;  /* 0x00005800011a7983 */ /* 0x000ea20000300a00 */
[----:B------:R-:W-:-:S02]  /*6d5b0*/  IMAD.MOV.U32 R14, RZ, RZ, R18 ;  /* 0x000000ffff0e7224 */ /* 0x000fc400078e0012 */
[----:B------:R-:W-:Y:S01]  /*6d5c0*/  IMAD.MOV.U32 R15, RZ, RZ, R17 ;  /* 0x000000ffff0f7224 */ /* 0x000fe200078e0011 */
[----:B--2---:R-:W-:Y:S04]  /*6d5d0*/  STL.64 [R1+0x6650], R26 ;  /* 0x0066501a01007387 */ /* 0x004fe80000100a00 */
[----:B------:R0:W-:Y:S02]  /*6d5e0*/  STL.64 [R1+0x6630], R14 ;  /* 0x0066300e01007387 */ /* 0x0001e40000100a00 */
[----:B------:R-:W2:Y:S02]  /*6d5f0*/  LDL.LU R12, [R1+0x130] ;  /* 0x00013000010c7983 */ /* 0x000ea40000300800 */
[----:B------:R-:W2:Y:S01]  /*6d600*/  LDL.LU R13, [R1+0x134] ;  /* 0x00013400010d7983 */ /* 0x000ea20000300800 */
[----:B0-----:R-:W2:Y:S01]  /*6d610*/  LDL.LU R14, [R1+0x138] ;  /* 0x00013800010e7983 */ /* 0x001ea20000300800 */
[----:B------:R-:W2:Y:S02]  /*6d620*/  LDL.LU R15, [R1+0x13c] ;  /* 0x00013c00010f7983 */ /* 0x000ea40000300800 */
[----:B------:R-:W-:-:S02]  /*6d630*/  IMAD.MOV.U32 R26, RZ, RZ, R25 ;  /* 0x000000ffff1a7224 */ /* 0x000fc400078e0019 */
[----:B------:R-:W-:-:S05]  /*6d640*/  IMAD.MOV.U32 R27, RZ, RZ, R24 ;  /* 0x000000ffff1b7224 */ /* 0x000fca00078e0018 */
[----:B------:R-:W-:Y:S04]  /*6d650*/  STL.64 [R1+0x6678], R26 ;  /* 0x0066781a01007387 */ /* 0x000fe80000100a00 */
[----:B--2---:R-:W-:Y:S01]  /*6d660*/  STL.64 [R1+0x6648], R14 ;  /* 0x0066480e01007387 */ /* 0x004fe20000100a00 */
[----:B------:R0:W-:Y:S03]  /*6d670*/  STL.64 [R1+0x6640], R12 ;  /* 0x0066400c01007387 */ /* 0x0001e60000100a00 */
[----:B0-----:R-:W2:Y:S01]  /*6d680*/  LDL.LU R12, [R1+0x2b0] ;  /* 0x0002b000010c7983 */ /* 0x001ea20000300800 */
[----:B------:R-:W2:Y:S02]  /*6d690*/  LDL.LU R13, [R1+0x2b4] ;  /* 0x0002b400010d7983 */ /* 0x000ea40000300800 */
[----:B------:R-:W2:Y:S02]  /*6d6a0*/  LDL.LU R14, [R1+0x2b8] ;  /* 0x0002b800010e7983 */ /* 0x000ea40000300800 */
[----:B------:R-:W2:Y:S01]  /*6d6b0*/  LDL.LU R15, [R1+0x2bc] ;  /* 0x0002bc00010f7983 */ /* 0x000ea20000300800 */
[----:B------:R-:W2:Y:S01]  /*6d6c0*/  LDL.LU R24, [R1+0x2d0] ;  /* 0x0002d00001187983 */ /* 0x000ea20000300800 */
[----:B------:R-:W2:Y:S02]  /*6d6d0*/  LDL.LU R25, [R1+0x2d4] ;  /* 0x0002d40001197983 */ /* 0x000ea40000300800 */
[----:B------:R-:W2:Y:S02]  /*6d6e0*/  LDL.LU R26, [R1+0x2d8] ;  /* 0x0002d800011a7983 */ /* 0x000ea40000300800 */
[----:B------:R-:W2:Y:S02]  /*6d6f0*/  LDL.LU R27, [R1+0x2dc] ;  /* 0x0002dc00011b7983 */ /* 0x000ea40000300800 */
[----:B--2---:R0:W-:Y:S01]  /*6d700*/  STL.64 [R1+0x6688], R26 ;  /* 0x0066881a01007387 */ /* 0x0041e20000100a00 */
[----:B------:R-:W-:Y:S02]  /*6d710*/  STL.64 [R1+0x6680], R24 ;  /* 0x0066801801007387 */ /* 0x000fe40000100a00 */
[----:B0-----:R-:W-:-:S02]  /*6d720*/  IMAD.MOV.U32 R26, RZ, RZ, R0 ;  /* 0x000000ffff1a7224 */ /* 0x001fc400078e0000 */
[----:B------:R-:W-:Y:S01]  /*6d730*/  IMAD.MOV.U32 R27, RZ, RZ, R4 ;  /* 0x000000ffff1b7224 */ /* 0x000fe200078e0004 */
[----:B------:R-:W2:Y:S04]  /*6d740*/  LDL.LU R0, [R1+0x6700] ;  /* 0x0067000001007983 */ /* 0x000ea80000300800 */
[----:B------:R0:W-:Y:S04]  /*6d750*/  STL.64 [R1+0x6698], R26 ;  /* 0x0066981a01007387 */ /* 0x0001e80000100a00 */
[----:B0-----:R-:W2:Y:S04]  /*6d760*/  LDL.64 R26, [R1+0x98] ;  /* 0x00009800011a7983 */ /* 0x001ea80000100a00 */
[----:B--2---:R-:W-:Y:S01]  /*6d770*/  STL.64 [R1+0x66b0], R26 ;  /* 0x0066b01a01007387 */ /* 0x004fe20000100a00 */
[----:B------:R-:W2:Y:S03]  /*6d780*/  LDL.64 R6, [R1+0x78] ;  /* 0x0000780001067983 */ /* 0x000ea60000100a00 */
[----:B--2---:R0:W-:Y:S01]  /*6d790*/  STL.64 [R1+0x6690], R6 ;  /* 0x0066900601007387 */ /* 0x0041e20000100a00 */
[----:B------:R-:W2:Y:S02]  /*6d7a0*/  LDL.LU R4, [R1+0x2e0] ;  /* 0x0002e00001047983 */ /* 0x000ea40000300800 */
[----:B------:R-:W2:Y:S01]  /*6d7b0*/  LDL.LU R5, [R1+0x2e4] ;  /* 0x0002e40001057983 */ /* 0x000ea20000300800 */
[----:B0-----:R-:W2:Y:S01]  /*6d7c0*/  LDL.LU R6, [R1+0x2e8] ;  /* 0x0002e80001067983 */ /* 0x001ea20000300800 */
[----:B------:R-:W2:Y:S02]  /*6d7d0*/  LDL.LU R7, [R1+0x2ec] ;  /* 0x0002ec0001077983 */ /* 0x000ea40000300800 */
[----:B------:R-:W-:-:S02]  /*6d7e0*/  IMAD.MOV.U32 R26, RZ, RZ, R3 ;  /* 0x000000ffff1a7224 */ /* 0x000fc400078e0003 */
[----:B------:R-:W-:Y:S01]  /*6d7f0*/  IMAD.MOV.U32 R27, RZ, RZ, R2 ;  /* 0x000000ffff1b7224 */ /* 0x000fe200078e0002 */
[----:B------:R-:W3:Y:S01]  /*6d800*/  LDL.LU R3, [R1+0x66fc] ;  /* 0x0066fc0001037983 */ /* 0x000ee20000300800 */
[----:B------:R-:W3:Y:S03]  /*6d810*/  LDL.LU R2, [R1+0x66f8] ;  /* 0x0066f80001027983 */ /* 0x000ee60000300800 */
[----:B------:R-:W-:Y:S04]  /*6d820*/  STL.64 [R1+0x66c8], R26 ;  /* 0x0066c81a01007387 */ /* 0x000fe80000100a00 */
[----:B--2---:R-:W-:Y:S01]  /*6d830*/  STL.64 [R1+0x66a8], R6 ;  /* 0x0066a80601007387 */ /* 0x004fe20000100a00 */
[----:B------:R0:W-:Y:S03]  /*6d840*/  STL.64 [R1+0x66a0], R4 ;  /* 0x0066a00401007387 */ /* 0x0001e60000100a00 */
[----:B0-----:R-:W2:Y:S01]  /*6d850*/  LDL.LU R4, [R1+0x2f0] ;  /* 0x0002f00001047983 */ /* 0x001ea20000300800 */
[----:B------:R-:W2:Y:S02]  /*6d860*/  LDL.LU R5, [R1+0x2f4] ;  /* 0x0002f40001057983 */ /* 0x000ea40000300800 */
[----:B------:R-:W2:Y:S02]  /*6d870*/  LDL.LU R6, [R1+0x2f8] ;  /* 0x0002f80001067983 */ /* 0x000ea40000300800 */
[----:B------:R-:W2:Y:S02]  /*6d880*/  LDL.LU R7, [R1+0x2fc] ;  /* 0x0002fc0001077983 */ /* 0x000ea40000300800 */
[----:B----4-:R-:W-:-:S02]  /*6d890*/  IMAD.MOV.U32 R26, RZ, RZ, R29 ;  /* 0x000000ffff1a7224 */ /* 0x010fc400078e001d */
[----:B------:R-:W-:-:S05]  /*6d8a0*/  IMAD.MOV.U32 R27, RZ, RZ, R28 ;  /* 0x000000ffff1b7224 */ /* 0x000fca00078e001c */
[----:B------:R-:W-:Y:S04]  /*6d8b0*/  STL.64 [R1+0x66e0], R26 ;  /* 0x0066e01a01007387 */ /* 0x000fe80000100a00 */
[----:B--2---:R-:W-:Y:S01]  /*6d8c0*/  STL.64 [R1+0x66c0], R6 ;  /* 0x0066c00601007387 */ /* 0x004fe20000100a00 */
[----:B------:R0:W-:Y:S03]  /*6d8d0*/  STL.64 [R1+0x66b8], R4 ;  /* 0x0066b80401007387 */ /* 0x0001e60000100a00 */
        /* <DEDUP_REMOVED lines=16> */
[----:B------:R-:W-:Y:S01]  /*6d9e0*/  STL.64 [R1+0x6660], R14 ;  /* 0x0066600e01007387 */ /* 0x000fe20000100a00 */
[----:B------:R0:W-:Y:S03]  /*6d9f0*/  STL.64 [R1+0x6658], R12 ;  /* 0x0066580c01007387 */ /* 0x0001e60000100a00 */
[----:B0-----:R-:W4:Y:S01]  /*6da00*/  LDL.LU R12, [R1+0x2c0] ;  /* 0x0002c000010c7983 */ /* 0x001f220000300800 */
[----:B------:R-:W4:Y:S02]  /*6da10*/  LDL.LU R13, [R1+0x2c4] ;  /* 0x0002c400010d7983 */ /* 0x000f240000300800 */
[----:B------:R-:W4:Y:S02]  /*6da20*/  LDL.LU R14, [R1+0x2c8] ;  /* 0x0002c800010e7983 */ /* 0x000f240000300800 */
[----:B------:R-:W4:Y:S01]  /*6da30*/  LDL.LU R15, [R1+0x2cc] ;  /* 0x0002cc00010f7983 */ /* 0x000f220000300800 */
[----:B---3--:R-:W-:Y:S01]  /*6da40*/  STL.64 [R1+0x6600], R10 ;  /* 0x0066000a01007387 */ /* 0x008fe20000100a00 */
[----:B------:R0:W-:Y:S03]  /*6da50*/  STL.64 [R1+0x65f8], R8 ;  /* 0x0065f80801007387 */ /* 0x0001e60000100a00 */
[----:B0-----:R-:W3:Y:S01]  /*6da60*/  LDL.LU R8, [R1+0x110] ;  /* 0x0001100001087983 */ /* 0x001ee20000300800 */
[----:B------:R-:W3:Y:S02]  /*6da70*/  LDL.LU R9, [R1+0x114] ;  /* 0x0001140001097983 */ /* 0x000ee40000300800 */
[----:B------:R-:W3:Y:S02]  /*6da80*/  LDL.LU R10, [R1+0x118] ;  /* 0x00011800010a7983 */ /* 0x000ee40000300800 */
[----:B------:R-:W3:Y:S02]  /*6da90*/  LDL.LU R11, [R1+0x11c] ;  /* 0x00011c00010b7983 */ /* 0x000ee40000300800 */
[----:B------:R-:W-:-:S02]  /*6daa0*/  IMAD.MOV.U32 R26, RZ, RZ, R3 ;  /* 0x000000ffff1a7224 */ /* 0x000fc400078e0003 */
[----:B------:R-:W-:-:S07]  /*6dab0*/  IMAD.MOV.U32 R27, RZ, RZ, R0 ;  /* 0x000000ffff1b7224 */ /* 0x000fce00078e0000 */
[C---:B--2---:R-:W-:Y:S01]  /*6dac0*/  HMMA.16816.F32.BF16 R24, R20.reuse, R26, R4 ;  /* 0x0000001a1418723c */ /* 0x044fe20000041804 */
[----:B---3--:R-:W-:Y:S01]  /*6dad0*/  STL.64 [R1+0x6618], R10 ;  /* 0x0066180a01007387 */ /* 0x008fe20000100a00 */
[----:B------:R0:W-:Y:S03]  /*6dae0*/  STL.64 [R1+0x6610], R8 ;  /* 0x0066100801007387 */ /* 0x0001e60000100a00 */
[----:B0-----:R-:W2:Y:S01]  /*6daf0*/  LDL.LU R8, [R1+0x120] ;  /* 0x0001200001087983 */ /* 0x001ea20000300800 */
[----:B------:R-:W2:Y:S02]  /*6db00*/  LDL.LU R9, [R1+0x124] ;  /* 0x0001240001097983 */ /* 0x000ea40000300800 */
[----:B------:R-:W2:Y:S02]  /*6db10*/  LDL.LU R10, [R1+0x128] ;  /* 0x00012800010a7983 */ /* 0x000ea40000300800 */
[----:B------:R-:W2:Y:S01]  /*6db20*/  LDL.LU R11, [R1+0x12c] ;  /* 0x00012c00010b7983 */ /* 0x000ea20000300800 */
[----:B------:R0:W-:Y:S04]  /*6db30*/  STL [R1+0x65bc], R16 ;  /* 0x0065bc1001007387 */ /* 0x0001e80000100800 */
[----:B0-----:R-:W3:Y:S01]  /*6db40*/  LDL.LU R16, [R1+0xe0] ;  /* 0x0000e00001107983 */ /* 0x001ee20000300800 */
[----:B------:R-:W3:Y:S02]  /*6db50*/  LDL.LU R17, [R1+0xe4] ;  /* 0x0000e40001117983 */ /* 0x000ee40000300800 */
[----:B------:R-:W3:Y:S02]  /*6db60*/  LDL.LU R18, [R1+0xe8] ;  /* 0x0000e80001127983 */ /* 0x000ee40000300800 */
[----:B------:R-:W3:Y:S01]  /*6db70*/  LDL.LU R19, [R1+0xec] ;  /* 0x0000ec0001137983 */ /* 0x000ee20000300800 */
[----:B------:R-:W2:Y:S01]  /*6db80*/  LDL.LU.64 R6, [R1+0x66f0] ;  /* 0x0066f00001067983 */ /* 0x000ea20000300a00 */
[----:B------:R-:W2:Y:S02]  /*6db90*/  LDL.LU.64 R4, [R1+0x66e8] ;  /* 0x0066e80001047983 */ /* 0x000ea40000300a00 */
[----:B------:R-:W-:Y:S02]  /*6dba0*/  STL.64 [R1+0x320], R24 ;  /* 0x0003201801007387 */ /* 0x000fe40000100a00 */
[----:B------:R0:W-:Y:S02]  /*6dbb0*/  STL.64 [R1+0x328], R26 ;  /* 0x0003281a01007387 */ /* 0x0001e40000100a00 */
        /* <DEDUP_REMOVED lines=16> */
[----:B------:R-:W-:Y:S11]  /*6dcc0*/  IMAD.MOV.U32 R0, RZ, RZ, R27 ;  /* 0x000000ffff007224 */ /* 0x000ff600078e001b */
[----:B------:R-:W-:Y:S11]  /*6dcd0*/  @!UPT UIADD3 URZ, URZ, URZ, URZ ;  /* 0x0000003f3f3ff290 */ /* 0x000ff6000fffe03f */
[----:B------:R-:W-:Y:S01]  /*6dce0*/  STL.64 [R1+0x2f0], R4 ;  /* 0x0002f00401007387 */ /* 0x000fe20000100a00 */
[----:B------:R0:W-:Y:S03]  /*6dcf0*/  STL.64 [R1+0x2f8], R6 ;  /* 0x0002f80601007387 */ /* 0x0001e60000100a00 */
[----:B0-----:R-:W2:Y:S01]  /*6dd00*/  LDL.LU.64 R6, [R1+0x66a8] ;  /* 0x0066a80001067983 */ /* 0x001ea20000300a00 */
[----:B------:R-:W2:Y:S02]  /*6dd10*/  LDL.LU.64 R4, [R1+0x66a0] ;  /* 0x0066a00001047983 */ /* 0x000ea40000300a00 */
[----:B------:R-:W2:Y:S02]  /*6dd20*/  LDL.LU.64 R26, [R1+0x6698] ;  /* 0x00669800011a7983 */ /* 0x000ea40000300a00 */
[----:B------:R-:W-:Y:S01]  /*6dd30*/  STL [R1+0x65a0], R0 ;  /* 0x0065a00001007387 */ /* 0x000fe20000100800 */
[C---:B--2---:R-:W-:Y:S01]  /*6dd40*/  HMMA.16816.F32.BF16 R24, R20.reuse, R26, R4 ;  /* 0x0000001a1418723c */ /* 0x044fe20000041804 */
[----:B------:R-:W2:Y:S11]  /*6dd50*/  LDL.LU.64 R6, [R1+0x6690] ;  /* 0x0066900001067983 */ /* 0x000eb60000300a00 */
[----:B------:R-:W-:Y:S11]  /*6dd60*/  @!UPT UIADD3 URZ, URZ, URZ, URZ ;  /* 0x0000003f3f3ff290 */ /* 0x000ff6000fffe03f */
        /* <DEDUP_REMOVED lines=10> */
[----:B------:R-:W-:Y:S02]  /*6de10*/  IMAD.MOV.U32 R0, RZ, RZ, R6 ;  /* 0x000000ffff007224 */ /* 0x000fe400078e0006 */
[----:B------:R-:W2:Y:S02]  /*6de20*/  LDL.LU.64 R6, [R1+0x6670] ;  /* 0x0066700001067983 */ /* 0x000ea40000300a00 */
[----:B------:R-:W2:Y:S01]  /*6de30*/  LDL.LU R5, [R1+0x6668] ;  /* 0x0066680001057983 */ /* 0x000ea20000300800 */
[----:B------:R-:W-:Y:S01]  /*6de40*/  STL [R1+0x65b8], R0 ;  /* 0x0065b80001007387 */ /* 0x000fe20000100800 */
[----:B------:R-:W2:Y:S01]  /*6de50*/  LDL R4, [R1+0xbd4] ;  /* 0x000bd40001047983 */ /* 0x000ea20000100800 */
        /* <DEDUP_REMOVED lines=16> */
[----:B----4-:R-:W-:Y:S01]  /*6df60*/  HMMA.16816.F32.BF16 R20, R20, R26, R12 ;  /* 0x0000001a1414723c */ /* 0x010fe2000004180c */
[----:B------:R-:W4:Y:S01]  /*6df70*/  LDL.LU.64 R14, [R1+0x6630] ;  /* 0x00663000010e7983 */ /* 0x000f220000300a00 */
[----:B------:R-:W-:-:S02]  /*6df80*/  IMAD.MOV.U32 R0, RZ, RZ, R26 ;  /* 0x000000ffff007224 */ /* 0x000fc400078e001a */
[----:B------:R-:W-:Y:S11]  /*6df90*/  IMAD.MOV.U32 R29, RZ, RZ, R27 ;  /* 0x000000ffff1d7224 */ /* 0x000ff600078e001b */
[----:B------:R-:W-:Y:S08]  /*6dfa0*/  @!UPT UIADD3 URZ, URZ, URZ, URZ ;  /* 0x0000003f3f3ff290 */ /* 0x000ff0000fffe03f */
[----:B------:R0:W-:Y:S01]  /*6dfb0*/  STL.64 [R1+0x970], R20 ;  /* 0x0009701401007387 */ /* 0x0001e20000100a00 */
[----:B------:R1:W-:Y:S02]  /*6dfc0*/  STL.64 [R1+0x978], R22 ;  /* 0x0009781601007387 */ /* 0x0003e40000100a00 */
[----:B------:R-:W4:Y:S02]  /*6dfd0*/  LDL.LU.64 R26, [R1+0x6628] ;  /* 0x00662800011a7983 */ /* 0x000f240000300a00 */
[----:B------:R-:W4:Y:S01]  /*6dfe0*/  LDL.LU.64 R24, [R1+0x6620] ;  /* 0x0066200001187983 */ /* 0x000f220000300a00 */
[----:B0-----:R-:W2:Y:S01]  /*6dff0*/  LDL.LU R20, [R1+0xd0] ;  /* 0x0000d00001147983 */ /* 0x001ea20000300800 */
[----:B------:R-:W2:Y:S02]  /*6e000*/  LDL.LU R21, [R1+0xd4] ;  /* 0x0000d40001157983 */ /* 0x000ea40000300800 */
[----:B-1----:R-:W2:Y:S02]  /*6e010*/  LDL.LU R22, [R1+0xd8] ;  /* 0x0000d80001167983 */ /* 0x002ea40000300800 */
[----:B------:R-:W2:Y:S01]  /*6e020*/  LDL.LU R23, [R1+0xdc] ;  /* 0x0000dc0001177983 */ /* 0x000ea20000300800 */
        /* <DEDUP_REMOVED lines=27> */
[----:B0-----:R-:W3:Y:S01]  /*6e1e0*/  LDL.LU.64 R10, [R1+0x65c8] ;  /* 0x0065c800010a7983 */ /* 0x001ee20000300a00 */
[----:B------:R-:W4:Y:S01]  /*6e1f0*/  LDL.LU.64 R8, [R1+0x65c0] ;  /* 0x0065c00001087983 */ /* 0x000f220000300a00 */
[C---:B--2---:R-:W-:Y:S08]  /*6e200*/  HMMA.16816.F32.BF16 R20, R24.reuse, R6, R20 ;  /* 0x000000061814723c */ /* 0x044ff00000041814 */
[----:B---3--:R-:W-:Y:S11]  /*6e210*/  HMMA.16816.F32.BF16 R16, R24, R10, R16 ;  /* 0x0000000a1810723c */ /* 0x008ff60000041810 */
[----:B------:R-:W-:Y:S11]  /*6e220*/  @!UPT UIADD3 URZ, URZ, URZ, URZ ;  /* 0x0000003f3f3ff290 */ /* 0x000ff6000fffe03f */
[----:B------:R-:W-:Y:S01]  /*6e230*/  @!UPT UIADD3 URZ, URZ, URZ, URZ ;  /* 0x0000003f3f3ff290 */ /* 0x000fe2000fffe03f */
[----:B------:R0:W-:Y:S01]  /*6e240*/  STL.64 [R1+0x8e0], R16 ;  /* 0x0008e01001007387 */ /* 0x0001e20000100a00 */
[----:B------:R-:W-:Y:S03]  /*6e250*/  STL.64 [R1+0x8e8], R18 ;  /* 0x0008e81201007387 */ /* 0x000fe60000100a00 */
[----:B0-----:R-:W2:Y:S01]  /*6e260*/  LDL.LU R16, [R1+0x65bc] ;  /* 0x0065bc0001107983 */ /* 0x001ea20000300800 */
[----:B------:R-:W-:Y:S02]  /*6e270*/  STL.64 [R1+0x8d0], R20 ;  /* 0x0008d01401007387 */ /* 0x000fe40000100a00 */
[----:B------:R-:W-:Y:S02]  /*6e280*/  STL.64 [R1+0x8d8], R22 ;  /* 0x0008d81601007387 */ /* 0x000fe40000100a00 */
[----:B------:R-:W0:Y:S04]  /*6e290*/  LDSM.16.MT88.4 R20, [R5+0x22000] ;  /* 0x022000000514783b */ /* 0x000e280000004200 */
[----:B------:R-:W-:Y:S04]  /*6e2a0*/  STL [R1+0x65a4], R5 ;  /* 0x0065a40501007387 */ /* 0x000fe80000100800 */
[----:B0-----:R0:W-:Y:S01]  /*6e2b0*/  STL.64 [R1+0x6500], R22 ;  /* 0x0065001601007387 */ /* 0x0011e20000100a00 */
[----:B------:R-:W-:Y:S02]  /*6e2c0*/  STL.64 [R1+0x64f8], R20 ;  /* 0x0064f81401007387 */ /* 0x000fe40000100a00 */
[----:B0-----:R-:W-:-:S02]  /*6e2d0*/  IMAD.MOV.U32 R23, RZ, RZ, R13 ;  /* 0x000000ffff177224 */ /* 0x001fc400078e000d */
[----:B--2---:R-:W-:Y:S02]  /*6e2e0*/  IMAD.MOV.U32 R22, RZ, RZ, R16 ;  /* 0x000000ffff167224 */ /* 0x004fe400078e0010 */
[----:B------:R-:W0:Y:S04]  /*6e2f0*/  LDSM.16.M88.4 R16, [R4] ;  /* 0x000000000410783b */ /* 0x000e280000000200 */
[----:B0-----:R-:W-:Y:S01]  /*6e300*/  STL.64 [R1+0x20], R16 ;  /* 0x0000201001007387 */ /* 0x001fe20000100a00 */
[----:B------:R-:W-:Y:S02]  /*6e310*/  STL.64 [R1+0x28], R18 ;  /* 0x0000281201007387 */ /* 0x000fe40000100a00 */
[----:B------:R-:W0:Y:S02]  /*6e320*/  LDSM.16.M88.4 R16, [R4+0x2000] ;  /* 0x002000000410783b */ /* 0x000e240000000200 */
[----:B0-----:R-:W-:Y:S02]  /*6e330*/  STL.64 [R1+0x10], R16 ;  /* 0x0000101001007387 */ /* 0x001fe40000100a00 */
[----:B------:R-:W-:Y:S02]  /*6e340*/  STL.64 [R1+0x18], R18 ;  /* 0x0000181201007387 */ /* 0x000fe40000100a00 */
[----:B------:R-:W0:Y:S02]  /*6e350*/  LDSM.16.M88.4 R16, [R4+0x4000] ;  /* 0x004000000410783b */ /* 0x000e240000000200 */
[----:B0-----:R-:W-:Y:S02]  /*6e360*/  STL.64 [R1], R16 ;  /* 0x0000001001007387 */ /* 0x001fe40000100a00 */
[----:B------:R-:W-:Y:S02]  /*6e370*/  STL.64 [R1+0x8], R18 ;  /* 0x0000081201007387 */ /* 0x000fe40000100a00 */
[----:B------:R-:W0:Y:S02]  /*6e380*/  LDSM.16.M88.4 R16, [R4+0x6000] ;  /* 0x006000000410783b */ /* 0x000e240000000200 */
[----:B0-----:R-:W-:Y:S02]  /*6e390*/  STL.64 [R1+0x64b0], R18 ;  /* 0x0064b01201007387 */ /* 0x001fe40000100a00 */
[----:B------:R0:W-:Y:S02]  /*6e3a0*/  STL.64 [R1+0x64a8], R16 ;  /* 0x0064a81001007387 */ /* 0x0001e40000100a00 */
[----:B0-----:R-:W-:-:S02]  /*6e3b0*/  IMAD.MOV.U32 R16, RZ, RZ, R12 ;  /* 0x000000ffff107224 */ /* 0x001fc400078e000c */
[----:B------:R-:W0:Y:S01]  /*6e3c0*/  LDSM.16.M88.4 R12, [R4+0x8000] ;  /* 0x00800000040c783b */ /* 0x000e220000000200 */
[----:B----4-:R-:W-:Y:S02]  /*6e3d0*/  IMAD.MOV.U32 R17, RZ, RZ, R9 ;  /* 0x000000ffff117224 */ /* 0x010fe400078e0009 */
[----:B------:R-:W-:Y:S02]  /*6e3e0*/  IMAD.MOV.U32 R18, RZ, RZ, R8 ;  /* 0x000000ffff127224 */ /* 0x000fe400078e0008 */
[----:B------:R-:W1:Y:S01]  /*6e3f0*/  LDSM.16.M88.4 R8, [R4+0xa000] ;  /* 0x00a000000408783b */ /* 0x000e620000000200 */
[----:B------:R-:W-:-:S07]  /*6e400*/  IMAD.MOV.U32 R19, RZ, RZ, R2 ;  /* 0x000000ffff137224 */ /* 0x000fce00078e0002 */
[----:B------:R-:W-:Y:S01]  /*6e410*/  HMMA.16816.F32.BF16 R20, R24, R22, R16 ;  /* 0x000000161814723c */ /* 0x000fe20000041810 */
[----:B------:R-:W-:Y:S04]  /*6e420*/  LDSM.16.M88.4 R16, [R4+0x10000] ;  /* 0x010000000410783b */ /* 0x000fe80000000200 */
[----:B0-----:R-:W-:Y:S01]  /*6e430*/  STL [R1+0x5aa4], R14 ;  /* 0x005aa40e01007387 */ /* 0x001fe20000100800 */
[----:B------:R-:W-:Y:S02]  /*6e440*/  STL [R1+0x5aa0], R15 ;  /* 0x005aa00f01007387 */ /* 0x000fe40000100800 */
[----:B------:R-:W-:Y:S11]  /*6e450*/  STL.64 [R1+0x64a0], R12 ;  /* 0x0064a00c01007387 */ /* 0x000ff60000100a00 */
[----:B------:R-:W-:Y:S05]  /*6e460*/  @!UPT UIADD3 URZ, URZ, URZ, URZ ;  /* 0x0000003f3f3ff290 */ /* 0x000fea000fffe03f */
[----:B------:R-:W-:Y:S01]  /*6e470*/  IMAD.MOV.U32 R2, RZ, RZ, R23 ;  /* 0x000000ffff027224 */ /* 0x000fe200078e0017 */
[----:B-1----:R-:W-:Y:S01]  /*6e480*/  STL [R1+0x5a9c], R10 ;  /* 0x005a9c0a01007387 */ /* 0x002fe20000100800 */
[----:B------:R-:W-:Y:S02]  /*6e490*/  STL [R1+0x5a98], R11 ;  /* 0x005a980b01007387 */ /* 0x000fe40000100800 */
[----:B------:R-:W-:Y:S02]  /*6e4a0*/  STL.64 [R1+0x6498], R8 ;  /* 0x0064980801007387 */ /* 0x000fe40000100a00 */
[----:B------:R-:W0:Y:S04]  /*6e4b0*/  LDSM.16.M88.4 R8, [R4+0xc000] ;  /* 0x00c000000408783b */ /* 0x000e280000000200 */
[----:B------:R-:W-:Y:S01]  /*6e4c0*/  STL.64 [R1+0x880], R20 ;  /* 0x0008801401007387 */ /* 0x000fe20000100a00 */
[----:B------:R-:W-:Y:S02]  /*6e4d0*/  STL [R1+0x888], R22 ;  /* 0x0008881601007387 */ /* 0x000fe40000100800 */
[----:B------:R-:W-:Y:S01]  /*6e4e0*/  STL.64 [R1+0x65b0], R26 ;  /* 0x0065b01a01007387 */ /* 0x000fe20000100a00 */
[----:B------:R-:W1:Y:S01]  /*6e4f0*/  LDSM.16.M88.4 R12, [R4+0xe000] ;  /* 0x00e00000040c783b */ /* 0x000e620000000200 */
[----:B------:R-:W-:Y:S02]  /*6e500*/  STL.64 [R1+0x65a8], R24 ;  /* 0x0065a81801007387 */ /* 0x000fe40000100a00 */
[----:B------:R-:W-:Y:S02]  /*6e510*/  STL [R1+0x5ce8], R2 ;  /* 0x005ce80201007387 */ /* 0x000fe40000100800 */
[----:B------:R-:W-:Y:S01]  /*6e520*/  LDSM.16.M88.4 R24, [R4+0x16000] ;  /* 0x016000000418783b */ /* 0x000fe20000000200 */
[----:B0-----:R-:W-:Y:S03]  /*6e530*/  STL.64 [R1+0x30], R8 ;  /* 0x0000300801007387 */ /* 0x001fe60000100a00 */
[----:B------:R-:W-:Y:S02]  /*6e540*/  STL.64 [R1+0x38], R10 ;  /* 0x0000380a01007387 */ /* 0x000fe40000100a00 */
[----:B------:R-:W0:Y:S01]  /*6e550*/  LDSM.16.M88.4 R8, [R4+0x12000] ;  /* 0x012000000408783b */ /* 0x000e220000000200 */
[----:B-1----:R-:W-:Y:S03]  /*6e560*/  STL.64 [R1+0x150], R12 ;  /* 0x0001500c01007387 */ /* 0x002fe60000100a00 */
[----:B------:R1:W-:Y:S02]  /*6e570*/  STL.64 [R1+0x158], R14 ;  /* 0x0001580e01007387 */ /* 0x0003e40000100a00 */
[----:B------:R-:W-:Y:S02]  /*6e580*/  STL.64 [R1+0x140], R16 ;  /* 0x0001401001007387 */ /* 0x000fe40000100a00 */
[----:B------:R-:W-:Y:S02]  /*6e590*/  STL.64 [R1+0x148], R18 ;  /* 0x0001481201007387 */ /* 0x000fe40000100a00 */
[----:B-1----:R-:W-:-:S02]  /*6e5a0*/  IMAD.MOV.U32 R14, RZ, RZ, R0 ;  /* 0x000000ffff0e7224 */ /* 0x002fc400078e0000 */
[----:B------:R-:W-:Y:S01]  /*6e5b0*/  IMAD.MOV.U32 R15, RZ, RZ, R29 ;  /* 0x000000ffff0f7224 */ /* 0x000fe200078e001d */
[----:B------:R-:W2:Y:S04]  /*6e5c0*/  LDL.LU R0, [R1+0x65b8] ;  /* 0x0065b80001007983 */ /* 0x000ea80000300800 */
[----:B0-----:R0:W-:Y:S01]  /*6e5d0*/  STL.64 [R1+0x130], R8 ;  /* 0x0001300801007387 */ /* 0x0011e20000100a00 */
[----:B------:R1:W-:Y:S02]  /*6e5e0*/  STL.64 [R1+0x138], R10 ;  /* 0x0001380a01007387 */ /* 0x0003e40000100a00 */
[----:B------:R-:W-:Y:S02]  /*6e5f0*/  STL.64 [R1+0x6508], R14 ;  /* 0x0065080e01007387 */ /* 0x000fe40000100a00 */
[----:B------:R-:W3:Y:S04]  /*6e600*/  LDSM.16.M88.4 R12, [R4+0x14000] ;  /* 0x01400000040c783b */ /* 0x000ee80000000200 */
[----:B0-----:R-:W4:Y:S01]  /*6e610*/  LDL.LU R8, [R1+0x980] ;  /* 0x0009800001087983 */ /* 0x001f220000300800 */
[----:B------:R-:W4:Y:S02]  /*6e620*/  LDL.LU R9, [R1+0x984] ;  /* 0x0009840001097983 */ /* 0x000f240000300800 */
[----:B-1----:R-:W2:Y:S02]  /*6e630*/  LDL.LU R10, [R1+0x988] ;  /* 0x00098800010a7983 */ /* 0x002ea40000300800 */
[----:B------:R-:W2:Y:S02]  /*6e640*/  LDL.LU R11, [R1+0x98c] ;  /* 0x00098c00010b7983 */ /* 0x000ea40000300800 */
[----:B--2---:R-:W-:Y:S01]  /*6e650*/  STL.64 [R1+0x6518], R10 ;  /* 0x0065180a01007387 */ /* 0x004fe20000100a00 */
[----:B----4-:R-:W-:Y:S02]  /*6e660*/  STL.64 [R1+0x6510], R8 ;  /* 0x0065100801007387 */ /* 0x010fe40000100a00 */
[----:B---3--:R-:W-:Y:S02]  /*6e670*/  STL.64 [R1+0x120], R12 ;  /* 0x0001200c01007387 */ /* 0x008fe40000100a00 */
[----:B------:R0:W-:Y:S02]  /*6e680*/  STL.64 [R1+0x128], R14 ;  /* 0x0001280e01007387 */ /* 0x0001e40000100a00 */
[----:B0-----:R-:W2:Y:S01]  /*6e690*/  LDL.LU R14, [R1+0x68] ;  /* 0x00006800010e7983 */ /* 0x001ea20000300800 */
[----:B------:R-:W2:Y:S03]  /*6e6a0*/  LDL.LU R15, [R1+0x6c] ;  /* 0x00006c00010f7983 */ /* 0x000ea60000300800 */
[----:B--2---:R-:W-:Y:S01]  /*6e6b0*/  STL.64 [R1+0x6520], R14 ;  /* 0x0065200e01007387 */ /* 0x004fe20000100a00 */
[----:B------:R-:W2:Y:S02]  /*6e6c0*/  LDL.LU R8, [R1+0x950] ;  /* 0x0009500001087983 */ /* 0x000ea40000300800 */
[----:B------:R-:W2:Y:S02]  /*6e6d0*/  LDL.LU R9, [R1+0x954] ;  /* 0x0009540001097983 */ /* 0x000ea40000300800 */
[----:B------:R-:W3:Y:S01]  /*6e6e0*/  LDL.LU R10, [R1+0x958] ;  /* 0x00095800010a7983 */ /* 0x000ee20000300800 */
[----:B------:R-:W3:Y:S04]  /*6e6f0*/  LDL.LU R11, [R1+0x95c] ;  /* 0x00095c00010b7983 */ /* 0x000ee80000300800 */
[----:B---3--:R0:W-:Y:S01]  /*6e700*/  STL.64 [R1+0x6530], R10 ;  /* 0x0065300a01007387 */ /* 0x0081e20000100a00 */
[----:B--2---:R1:W-:Y:S03]  /*6e710*/  STL.64 [R1+0x6528], R8 ;  /* 0x0065280801007387 */ /* 0x0043e60000100a00 */
[----:B0-----:R-:W2:Y:S01]  /*6e720*/  LDL.LU R10, [R1+0x88] ;  /* 0x00008800010a7983 */ /* 0x001ea20000300800 */
[----:B------:R-:W2:Y:S02]  /*6e730*/  LDL.LU R11, [R1+0x8c] ;  /* 0x00008c00010b7983 */ /* 0x000ea40000300800 */
[----:B------:R-:W-:-:S02]  /*6e740*/  IMAD.MOV.U32 R29, RZ, RZ, R12 ;  /* 0x000000ffff1d7224 */ /* 0x000fc400078e000c */
[----:B------:R-:W-:Y:S01]  /*6e750*/  IMAD.MOV.U32 R2, RZ, RZ, R13 ;  /* 0x000000ffff027224 */ /* 0x000fe200078e000d */
[----:B--2---:R0:W-:Y:S01]  /*6e760*/  STL.64 [R1+0x6550], R10 ;  /* 0x0065500a01007387 */ /* 0x0041e20000100a00 */
[----:B------:R-:W2:Y:S02]  /*6e770*/  LDL.LU R12, [R1+0x930] ;  /* 0x00093000010c7983 */ /* 0x000ea40000300800 */
[----:B------:R-:W2:Y:S02]  /*6e780*/  LDL.LU R13, [R1+0x934] ;  /* 0x00093400010d7983 */ /* 0x000ea40000300800 */
[----:B------:R-:W3:Y:S01]  /*6e790*/  LDL.LU R14, [R1+0x938] ;  /* 0x00093800010e7983 */ /* 0x000ee20000300800 */
[----:B------:R-:W3:Y:S01]  /*6e7a0*/  LDL.LU R15, [R1+0x93c] ;  /* 0x00093c00010f7983 */ /* 0x000ee20000300800 */
[----:B-1----:R-:W4:Y:S02]  /*6e7b0*/  LDL.LU R8, [R1+0x870] ;  /* 0x0008700001087983 */ /* 0x002f240000300800 */
[----:B------:R-:W4:Y:S01]  /*6e7c0*/  LDL.LU R9, [R1+0x874] ;  /* 0x0008740001097983 */ /* 0x000f220000300800 */
[----:B0-----:R-:W2:Y:S01]  /*6e7d0*/  LDL.LU R10, [R1+0x878] ;  /* 0x00087800010a7983 */ /* 0x001ea20000300800 */
[----:B------:R-:W2:Y:S03]  /*6e7e0*/  LDL.LU R11, [R1+0x87c] ;  /* 0x00087c00010b7983 */ /* 0x000ea60000300800 */
[----:B--2---:R0:W-:Y:S01]  /*6e7f0*/  STL.64 [R1+0x6560], R10 ;  /* 0x0065600a01007387 */ /* 0x0041e20000100a00 */
[----:B----4-:R-:W-:Y:S03]  /*6e800*/  STL.64 [R1+0x6558], R8 ;  /* 0x0065580801007387 */ /* 0x010fe60000100a00 */
[----:B0-----:R-:W2:Y:S01]  /*6e810*/  LDL.LU R10, [R1+0xa8] ;  /* 0x0000a800010a7983 */ /* 0x001ea20000300800 */
[----:B------:R-:W2:Y:S03]  /*6e820*/  LDL.LU R11, [R1+0xac] ;  /* 0x0000ac00010b7983 */ /* 0x000ea60000300800 */
[----:B--2---:R-:W-:Y:S01]  /*6e830*/  STL.64 [R1+0x6578], R10 ;  /* 0x0065780a01007387 */ /* 0x004fe20000100a00 */
[----:B---3--:R-:W-:Y:S02]  /*6e840*/  STL.64 [R1+0x6540], R14 ;  /* 0x0065400e01007387 */ /* 0x008fe40000100a00 */
[----:B------:R0:W-:Y:S02]  /*6e850*/  STL.64 [R1+0x6538], R12 ;  /* 0x0065380c01007387 */ /* 0x0001e40000100a00 */
[----:B0-----:R-:W2:Y:S01]  /*6e860*/  LDL.LU R12, [R1+0x910] ;  /* 0x00091000010c7983 */ /* 0x001ea20000300800 */
[----:B------:R-:W2:Y:S02]  /*6e870*/  LDL.LU R13, [R1+0x914] ;  /* 0x00091400010d7983 */ /* 0x000ea40000300800 */
[----:B------:R-:W3:Y:S02]  /*6e880*/  LDL.LU R14, [R1+0x918] ;  /* 0x00091800010e7983 */ /* 0x000ee40000300800 */
[----:B------:R-:W3:Y:S01]  /*6e890*/  LDL.LU R15, [R1+0x91c] ;  /* 0x00091c00010f7983 */ /* 0x000ee20000300800 */
[----:B------:R-:W4:Y:S01]  /*6e8a0*/  LDL.LU R10, [R1+0xb8] ;  /* 0x0000b800010a7983 */ /* 0x000f220000300800 */
[----:B------:R-:W4:Y:S03]  /*6e8b0*/  LDL.LU R11, [R1+0xbc] ;  /* 0x0000bc00010b7983 */ /* 0x000f260000300800 */
[----:B----4-:R0:W-:Y:S01]  /*6e8c0*/  STL.64 [R1+0x6598], R10 ;  /* 0x0065980a01007387 */ /* 0x0101e20000100a00 */
[----:B------:R-:W4:Y:S02]  /*6e8d0*/  LDL.LU R18, [R1+0xc8] ;  /* 0x0000c80001127983 */ /* 0x000f240000300800 */
[----:B------:R-:W4:Y:S02]  /*6e8e0*/  LDL.LU R19, [R1+0xcc] ;  /* 0x0000cc0001137983 */ /* 0x000f240000300800 */
[----:B------:R-:W4:Y:S01]  /*6e8f0*/  LDL.LU R8, [R1+0x840] ;  /* 0x0008400001087983 */ /* 0x000f220000300800 */
[----:B------:R-:W4:Y:S04]  /*6e900*/  LDL.LU R9, [R1+0x844] ;  /* 0x0008440001097983 */ /* 0x000f280000300800 */
[----:B0-----:R-:W4:Y:S01]  /*6e910*/  LDL.LU R10, [R1+0x848] ;  /* 0x00084800010a7983 */ /* 0x001f220000300800 */
[----:B------:R-:W4:Y:S02]  /*6e920*/  LDL.LU R11, [R1+0x84c] ;  /* 0x00084c00010b7983 */ /* 0x000f240000300800 */
[----:B---3--:R-:W-:Y:S02]  /*6e930*/  STL.64 [R1+0x6570], R14 ;  /* 0x0065700e01007387 */ /* 0x008fe40000100a00 */
[----:B--2---:R0:W-:Y:S02]  /*6e940*/  STL.64 [R1+0x6568], R12 ;  /* 0x0065680c01007387 */ /* 0x0041e40000100a00 */
        /* <DEDUP_REMOVED lines=10> */
[----:B------:R-:W3:Y:S01]  /*6e9f0*/  LDL.LU R20, [R1+0x990] ;  /* 0x0009900001147983 */ /* 0x000ee20000300800 */
[----:B------:R-:W3:Y:S02]  /*6ea00*/  LDL.LU R21, [R1+0x994] ;  /* 0x0009940001157983 */ /* 0x000ee40000300800 */
[----:B------:R-:W3:Y:S02]  /*6ea10*/  LDL.LU R22, [R1+0x998] ;  /* 0x0009980001167983 */ /* 0x000ee40000300800 */
[----:B------:R-:W3:Y:S01]  /*6ea20*/  LDL.LU R23, [R1+0x99c] ;  /* 0x00099c0001177983 */ /* 0x000ee20000300800 */
[----:B------:R-:W-:Y:S01]  /*6ea30*/  STL [R1+0x6468], R2 ;  /* 0x0064680201007387 */ /* 0x000fe20000100800 */
[----:B------:R-:W-:Y:S02]  /*6ea40*/  STL [R1+0x6464], R29 ;  /* 0x0064641d01007387 */ /* 0x000fe40000100800 */
[----:B------:R-:W-:Y:S02]  /*6ea50*/  STL.64 [R1+0x110], R24 ;  /* 0x0001101801007387 */ /* 0x000fe40000100a00 */
[----:B------:R-:W-:Y:S02]  /*6ea60*/  STL.64 [R1+0x118], R26 ;  /* 0x0001181a01007387 */ /* 0x000fe40000100a00 */
[----:B------:R-:W0:Y:S04]  /*6ea70*/  LDSM.16.M88.4 R24, [R4+0x18000] ;  /* 0x018000000418783b */ /* 0x000e280000000200 */
[----:B0-----:R-:W-:Y:S01]  /*6ea80*/  STL.64 [R1+0x100], R24 ;  /* 0x0001001801007387 */ /* 0x001fe20000100a00 */
[----:B------:R-:W-:Y:S02]  /*6ea90*/  STL.64 [R1+0x108], R26 ;  /* 0x0001081a01007387 */ /* 0x000fe40000100a00 */
[----:B------:R-:W0:Y:S02]  /*6eaa0*/  LDSM.16.M88.4 R24, [R4+0x1a000] ;  /* 0x01a000000418783b */ /* 0x000e240000000200 */
[----:B0-----:R-:W-:Y:S02]  /*6eab0*/  STL.64 [R1+0xf0], R24 ;  /* 0x0000f01801007387 */ /* 0x001fe40000100a00 */
[----:B------:R-:W-:-:S02]  /*6eac0*/  IMAD.MOV.U32 R2, RZ, RZ, R24 ;  /* 0x000000ffff027224 */ /* 0x000fc400078e0018 */
[----:B------:R-:W-:Y:S02]  /*6ead0*/  STL.64 [R1+0xf8], R26 ;  /* 0x0000f81a01007387 */ /* 0x000fe40000100a00 */
[----:B------:R-:W-:Y:S02]  /*6eae0*/  IMAD.MOV.U32 R29, RZ, RZ, R25 ;  /* 0x000000ffff1d7224 */ /* 0x000fe400078e0019 */
[----:B------:R-:W0:Y:S02]  /*6eaf0*/  LDSM.16.M88.4 R24, [R4+0x1c000] ;  /* 0x01c000000418783b */ /* 0x000e240000000200 */
[----:B------:R-:W1:Y:S02]  /*6eb00*/  LDSM.16.M88.4 R4, [R4+0x1e000] ;  /* 0x01e000000404783b */ /* 0x000e640000000200 */
[----:B------:R-:W-:Y:S04]  /*6eb10*/  STL [R1+0x646c], R2 ;  /* 0x00646c0201007387 */ /* 0x000fe80000100800 */
[----:B0-----:R-:W-:Y:S01]  /*6eb20*/  STL.64 [R1+0xe0], R24 ;  /* 0x0000e01801007387 */ /* 0x001fe20000100a00 */
[----:B------:R0:W-:Y:S03]  /*6eb30*/  STL.64 [R1+0xe8], R26 ;  /* 0x0000e81a01007387 */ /* 0x0001e60000100a00 */
[----:B0-----:R-:W4:Y:S01]  /*6eb40*/  LDL.LU.64 R26, [R1+0x65b0] ;  /* 0x0065b000011a7983 */ /* 0x001f220000300a00 */
[----:B------:R-:W4:Y:S02]  /*6eb50*/  LDL.LU.64 R24, [R1+0x65a8] ;  /* 0x0065a80001187983 */ /* 0x000f240000300a00 */
[----:B-1----:R0:W-:Y:S02]  /*6eb60*/  STL.64 [R1+0xd0], R4 ;  /* 0x0000d00401007387 */ /* 0x0021e40000100a00 */
[----:B------:R-:W-:Y:S01]  /*6eb70*/  STL.64 [R1+0xd8], R6 ;  /* 0x0000d80601007387 */ /* 0x000fe20000100a00 */
[----:B0-----:R-:W2:Y:S04]  /*6eb80*/  LDL.LU R5, [R1+0x65a4] ;  /* 0x0065a40001057983 */ /* 0x001ea80000300800 */
[----:B--2---:R-:W0:Y:S01]  /*6eb90*/  LDSM.16.MT88.4 R4, [R5+0x22080] ;  /* 0x022080000504783b */ /* 0x004e220000004200 */
[----:B----4-:R-:W-:Y:S03]  /*6eba0*/  HMMA.16816.F32.BF16 R16, R24, R18, R8 ;  /* 0x000000121810723c */ /* 0x010fe60000041808 */
[----:B0-----:R0:W-:Y:S01]  /*6ebb0*/  STL.64 [R1+0x63c8], R6 ;  /* 0x0063c80601007387 */ /* 0x0011e20000100a00 */
[----:B------:R-:W-:Y:S02]  /*6ebc0*/  STL.64 [R1+0x63c0], R4 ;  /* 0x0063c00401007387 */ /* 0x000fe40000100a00 */
[----:B0-----:R-:W-:-:S02]  /*6ebd0*/  IMAD.MOV.U32 R6, RZ, RZ, R0 ;  /* 0x000000ffff067224 */ /* 0x001fc400078e0000 */
[----:B------:R-:W2:Y:S01]  /*6ebe0*/  LDL.LU R0, [R1+0x65a0] ;  /* 0x0065a00001007983 */ /* 0x000ea20000300800 */
[----:B------:R-:W4:Y:S02]  /*6ebf0*/  LDL.LU R7, [R1+0x7c] ;  /* 0x00007c0001077983 */ /* 0x000f240000300800 */
[----:B------:R-:W2:Y:S11]  /*6ec00*/  LDL.LU.64 R10, [R1+0x6598] ;  /* 0x00659800010a7983 */ /* 0x000eb60000300a00 */
[----:B------:R-:W-:Y:S01]  /*6ec10*/  @!UPT UIADD3 URZ, URZ, URZ, URZ ;  /* 0x0000003f3f3ff290 */ /* 0x000fe2000fffe03f */
[----:B------:R0:W-:Y:S01]  /*6ec20*/  STL.64 [R1+0x8c0], R16 ;  /* 0x0008c01001007387 */ /* 0x0001e20000100a00 */
[----:B------:R1:W-:Y:S04]  /*6ec30*/  STL.64 [R1+0x8c8], R18 ;  /* 0x0008c81201007387 */ /* 0x0003e80000100a00 */
[----:B0-----:R-:W3:Y:S01]  /*6ec40*/  LDL.64 R16, [R1] ;  /* 0x0000000001107983 */ /* 0x001ee20000100a00 */
[C---:B--2---:R-:W-:Y:S01]  /*6ec50*/  HMMA.16816.F32.BF16 R8, R24.reuse, R10, R12 ;  /* 0x0000000a1808723c */ /* 0x044fe2000004180c */
[----:B-1----:R-:W-:Y:S02]  /*6ec60*/  IMAD.MOV.U32 R19, RZ, RZ, R0 ;  /* 0x000000ffff137224 */ /* 0x002fe400078e0000 */
[----:B---3--:R-:W-:Y:S01]  /*6ec70*/  STL.64 [R1+0x64c8], R16 ;  /* 0x0064c81001007387 */ /* 0x008fe20000100a00 */
[----:B------:R-:W2:Y:S02]  /*6ec80*/  LDL.LU R18, [R1+0x98] ;  /* 0x0000980001127983 */ /* 0x000ea40000300800 */
[----:B------:R-:W3:Y:S02]  /*6ec90*/  LDL.LU R0, [R1+0x6590] ;  /* 0x0065900001007983 */ /* 0x000ee40000300800 */
[----:B------:R-:W2:Y:S01]  /*6eca0*/  LDL.LU.64 R14, [R1+0x6588] ;  /* 0x00658800010e7983 */ /* 0x000ea20000300a00 */
[----:B------:R-:W2:Y:S11]  /*6ecb0*/  LDL.LU.64 R12, [R1+0x6580] ;  /* 0x00658000010c7983 */ /* 0x000eb60000300a00 */
[----:B------:R-:W-:Y:S03]  /*6ecc0*/  @!UPT UIADD3 URZ, URZ, URZ, URZ ;  /* 0x0000003f3f3ff290 */ /* 0x000fe6000fffe03f */
        /* <DEDUP_REMOVED lines=11> */
[C---:B--2---:R-:W-:Y:S01]  /*6ed80*/  HMMA.16816.F32.BF16 R16, R24.reuse, R18, R8 ;  /* 0x000000121810723c */ /* 0x044fe20000041808 */
[----:B------:R-:W2:Y:S11]  /*6ed90*/  LDL.LU.64 R10, [R1+0x6550] ;  /* 0x00655000010a7983 */ /* 0x000eb60000300a00 */
[----:B------:R-:W-:Y:S11]  /*6eda0*/  @!UPT UIADD3 URZ, URZ, URZ, URZ ;  /* 0x0000003f3f3ff290 */ /* 0x000ff6000fffe03f */
[----:B------:R0:W-:Y:S01]  /*6edb0*/  STL.64 [R1+0x890], R16 ;  /* 0x0008901001007387 */ /* 0x0001e20000100a00 */
[----:B------:R1:W-:Y:S03]  /*6edc0*/  STL.64 [R1+0x898], R18 ;  /* 0x0008981201007387 */ /* 0x0003e60000100a00 */
[----:B0-----:R-:W3:Y:S01]  /*6edd0*/  LDL.64 R16, [R1+0x10] ;  /* 0x0000100001107983 */ /* 0x001ee20000100a00 */
[----:B-1----:R-:W-:Y:S02]  /*6ede0*/  IMAD.MOV.U32 R18, RZ, RZ, R3 ;  /* 0x000000ffff127224 */ /* 0x002fe400078e0003 */
[----:B------:R-:W-:Y:S01]  /*6edf0*/  IMAD.MOV.U32 R19, RZ, RZ, R28 ;  /* 0x000000ffff137224 */ /* 0x000fe200078e001c */
[C---:B--2---:R-:W-:Y:S01]  /*6ee00*/  HMMA.16816.F32.BF16 R8, R24.reuse, R10, R12 ;  /* 0x0000000a1808723c */ /* 0x044fe2000004180c */
[----:B---3--:R-:W-:Y:S01]  /*6ee10*/  STL.64 [R1+0x64e0], R16 ;  /* 0x0064e01001007387 */ /* 0x008fe20000100a00 */
[----:B------:R-:W2:Y:S02]  /*6ee20*/  LDL.LU R3, [R1+0x654c] ;  /* 0x00654c0001037983 */ /* 0x000ea40000300800 */
[----:B------:R-:W3:Y:S02]  /*6ee30*/  LDL.LU R28, [R1+0x6548] ;  /* 0x00654800011c7983 */ /* 0x000ee40000300800 */
[----:B------:R-:W4:Y:S01]  /*6ee40*/  LDL.LU.64 R14, [R1+0x6540] ;  /* 0x00654000010e7983 */ /* 0x000f220000300a00 */
[----:B------:R-:W4:Y:S11]  /*6ee50*/  LDL.LU.64 R12, [R1+0x6538] ;  /* 0x00653800010c7983 */ /* 0x000f360000300a00 */
[----:B------:R-:W-:Y:S05]  /*6ee60*/  @!UPT UIADD3 URZ, URZ, URZ, URZ ;  /* 0x0000003f3f3ff290 */ /* 0x000fea000fffe03f */
[----:B------:R-:W-:Y:S02]  /*6ee70*/  STL.64 [R1+0x870], R8 ;  /* 0x0008700801007387 */ /* 0x000fe40000100a00 */
[----:B------:R0:W-:Y:S02]  /*6ee80*/  STL.64 [R1+0x878], R10 ;  /* 0x0008780a01007387 */ /* 0x0001e40000100a00 */
[----:B0-----:R-:W2:Y:S01]  /*6ee90*/  LDL.LU.64 R10, [R1+0x6530] ;  /* 0x00653000010a7983 */ /* 0x001ea20000300a00 */
[----:B------:R-:W2:Y:S01]  /*6eea0*/  LDL.LU.64 R8, [R1+0x6528] ;  /* 0x0065280001087983 */ /* 0x000ea20000300a00 */
[C---:B----4-:R-:W-:Y:S02]  /*6eeb0*/  HMMA.16816.F32.BF16 R4, R24.reuse, R6, R12 ;  /* 0x000000061804723c */ /* 0x050fe4000004180c */
[----:B------:R-:W2:Y:S11]  /*6eec0*/  LDL.LU.64 R14, [R1+0x6520] ;  /* 0x00652000010e7983 */ /* 0x000eb60000300a00 */
[----:B------:R-:W-:Y:S10]  /*6eed0*/  @!UPT UIADD3 URZ, URZ, URZ, URZ ;  /* 0x0000003f3f3ff290 */ /* 0x000ff4000fffe03f */
[----:B------:R0:W-:Y:S01]  /*6eee0*/  STL.64 [R1+0x860], R4 ;  /* 0x0008600401007387 */ /* 0x0001e20000100a00 */
[----:B------:R1:W-:Y:S03]  /*6eef0*/  STL.64 [R1+0x868], R6 ;  /* 0x0008680601007387 */ /* 0x0003e60000100a00 */
[----:B0-----:R-:W4:Y:S01]  /*6ef00*/  LDL.LU R4, [R1+0x4f0] ;  /* 0x0004f00001047983 */ /* 0x001f220000300800 */
[----:B------:R-:W4:Y:S02]  /*6ef10*/  LDL.LU R5, [R1+0x4f4] ;  /* 0x0004f40001057983 */ /* 0x000f240000300800 */
[----:B-1----:R-:W4:Y:S02]  /*6ef20*/  LDL.LU R6, [R1+0x4f8] ;  /* 0x0004f80001067983 */ /* 0x002f240000300800 */
[----:B------:R-:W4:Y:S01]  /*6ef30*/  LDL.LU R7, [R1+0x4fc] ;  /* 0x0004fc0001077983 */ /* 0x000f220000300800 */
[C---:B--2---:R-:W-:Y:S01]  /*6ef40*/  HMMA.16816.F32.BF16 R12, R24.reuse, R14, R8 ;  /* 0x0000000e180c723c */ /* 0x044fe20000041808 */
[----:B------:R-:W2:Y:S01]  /*6ef50*/  LDL.LU.64 R10, [R1+0x6518] ;  /* 0x00651800010a7983 */ /* 0x000ea20000300a00 */
[----:B------:R-:W2:Y:S11]  /*6ef60*/  LDL.LU.64 R8, [R1+0x6510] ;  /* 0x0065100001087983 */ /* 0x000eb60000300a00 */
[----:B------:R-:W-:Y:S10]  /*6ef70*/  @!UPT UIADD3 URZ, URZ, URZ, URZ ;  /* 0x0000003f3f3ff290 */ /* 0x000ff4000fffe03f */
[----:B------:R-:W-:Y:S01]  /*6ef80*/  STL.64 [R1+0x850], R12 ;  /* 0x0008500c01007387 */ /* 0x000fe20000100a00 */
[----:B------:R0:W-:Y:S03]  /*6ef90*/  STL.64 [R1+0x858], R14 ;  /* 0x0008580e01007387 */ /* 0x0001e60000100a00 */
[----:B0-----:R-:W2:Y:S01]  /*6efa0*/  LDL.LU.64 R14, [R1+0x6508] ;  /* 0x00650800010e7983 */ /* 0x001ea20000300a00 */
[C---:B------:R-:W-:Y:S01]  /*6efb0*/  HMMA.16816.F32.BF16 R16, R24.reuse, R18, R20 ;  /* 0x000000121810723c */ /* 0x040fe20000041814 */
[----:B------:R-:W4:Y:S02]  /*6efc0*/  LDL.LU.64 R22, [R1+0x6500] ;  /* 0x0065000001167983 */ /* 0x000f240000300a00 */
[----:B------:R-:W4:Y:S01]  /*6efd0*/  LDL.LU.64 R20, [R1+0x64f8] ;  /* 0x0064f80001147983 */ /* 0x000f220000300a00 */
[----:B------:R-:W3:Y:S11]  /*6efe0*/  LDL.LU R12, [R1+0x4c0] ;  /* 0x0004c000010c7983 */ /* 0x000ef60000300800 */
[----:B------:R-:W-:Y:S08]  /*6eff0*/  @!UPT UIADD3 URZ, URZ, URZ, URZ ;  /* 0x0000003f3f3ff290 */ /* 0x000ff0000fffe03f */
[----:B------:R-:W-:Y:S01]  /*6f000*/  STL.64 [R1+0x840], R16 ;  /* 0x0008401001007387 */ /* 0x000fe20000100a00 */
[----:B------:R-:W-:Y:S01]  /*6f010*/  STL.64 [R1+0x848], R18 ;  /* 0x0008481201007387 */ /* 0x000fe20000100a00 */
[----:B--2---:R-:W-:Y:S11]  /*6f020*/  HMMA.16816.F32.BF16 R8, R24, R14, R8 ;  /* 0x0000000e1808723c */ /* 0x004ff60000041808 */
[----:B------:R-:W-:Y:S11]  /*6f030*/  @!UPT UIADD3 URZ, URZ, URZ, URZ ;  /* 0x0000003f3f3ff290 */ /* 0x000ff6000fffe03f */
[----:B------:R-:W-:Y:S01]  /*6f040*/  @!UPT UIADD3 URZ, URZ, URZ, URZ ;  /* 0x0000003f3f3ff290 */ /* 0x000fe2000fffe03f */
[----:B------:R-:W-:Y:S01]  /*6f050*/  STL.64 [R1+0x500], R8 ;  /* 0x0005000801007387 */ /* 0x000fe20000100a00 */
[----:B------:R-:W-:Y:S02]  /*6f060*/  STL.64 [R1+0x508], R10 ;  /* 0x0005080a01007387 */ /* 0x000fe40000100a00 */
[----:B------:R-:W3:Y:S02]  /*6f070*/  LDL.LU R13, [R1+0x4c4] ;  /* 0x0004c400010d7983 */ /* 0x000ee40000300800 */
[----:B------:R-:W2:Y:S01]  /*6f080*/  LDL.LU R14, [R1+0x4c8] ;  /* 0x0004c800010e7983 */ /* 0x000ea20000300800 */
[----:B------:R-:W2:Y:S04]  /*6f090*/  LDL.LU R15, [R1+0x4cc] ;  /* 0x0004cc00010f7983 */ /* 0x000ea80000300800 */
[----:B--2---:R-:W-:Y:S01]  /*6f0a0*/  STL.64 [R1+0x64c0], R14 ;  /* 0x0064c00e01007387 */ /* 0x004fe20000100a00 */
        /* <DEDUP_REMOVED lines=13> */
[----:B0-----:R-:W4:Y:S01]  /*6f180*/  LDL.64 R12, [R1+0x20] ;  /* 0x00002000010c7983 */ /* 0x001f220000100a00 */
[----:B------:R-:W2:Y:S02]  /*6f190*/  LDL.LU R24, [R1+0x4a0] ;  /* 0x0004a00001187983 */ /* 0x000ea40000300800 */
[----:B------:R-:W2:Y:S02]  /*6f1a0*/  LDL.LU R25, [R1+0x4a4] ;  /* 0x0004a40001197983 */ /* 0x000ea40000300800 */
[----:B------:R-:W2:Y:S01]  /*6f1b0*/  LDL.LU R26, [R1+0x4a8] ;  /* 0x0004a800011a7983 */ /* 0x000ea20000300800 */
[----:B------:R-:W2:Y:S01]  /*6f1c0*/  LDL.LU R27, [R1+0x4ac] ;  /* 0x0004ac00011b7983 */ /* 0x000ea20000300800 */
[----:B------:R-:W3:Y:S02]  /*6f1d0*/  LDL.LU R8, [R1+0x4b0] ;  /* 0x0004b00001087983 */ /* 0x000ee40000300800 */
[----:B------:R-:W3:Y:S02]  /*6f1e0*/  LDL.LU R9, [R1+0x4b4] ;  /* 0x0004b40001097983 */ /* 0x000ee40000300800 */
[----:B------:R-:W2:Y:S01]  /*6f1f0*/  LDL.LU.64 R14, [R1+0x64f0] ;  /* 0x0064f000010e7983 */ /* 0x000ea20000300a00 */
[----:B----4-:R-:W-:Y:S07]  /*6f200*/  HMMA.16816.F32.BF16 R16, R20, R12, R4 ;  /* 0x0000000c1410723c */ /* 0x010fee0000041804 */
[----:B------:R-:W-:-:S02]  /*6f210*/  IMAD.MOV.U32 R5, RZ, RZ, R12 ;  /* 0x000000ffff057224 */ /* 0x000fc400078e000c */
[----:B------:R-:W-:Y:S02]  /*6f220*/  IMAD.MOV.U32 R4, RZ, RZ, R13 ;  /* 0x000000ffff047224 */ /* 0x000fe400078e000d */
[----:B------:R-:W2:Y:S11]  /*6f230*/  LDL.LU.64 R12, [R1+0x64e8] ;  /* 0x0064e800010c7983 */ /* 0x000eb60000300a00 */
[----:B------:R-:W-:Y:S01]  /*6f240*/  @!UPT UIADD3 URZ, URZ, URZ, URZ ;  /* 0x0000003f3f3ff290 */ /* 0x000fe2000fffe03f */
[----:B------:R0:W-:Y:S04]  /*6f250*/  STL.64 [R1+0x4f0], R16 ;  /* 0x0004f01001007387 */ /* 0x0001e80000100a00 */
[----:B0-----:R-:W2:Y:S01]  /*6f260*/  LDL.LU.64 R16, [R1+0x64e0] ;  /* 0x0064e00001107983 */ /* 0x001ea20000300a00 */
[----:B------:R-:W-:Y:S02]  /*6f270*/  IMAD.MOV.U32 R11, RZ, RZ, R3 ;  /* 0x000000ffff0b7224 */ /* 0x000fe400078e0003 */
[----:B------:R-:W-:Y:S02]  /*6f280*/  IMAD.MOV.U32 R10, RZ, RZ, R28 ;  /* 0x000000ffff0a7224 */ /* 0x000fe400078e001c */
[----:B------:R-:W-:Y:S02]  /*6f290*/  IMAD.MOV.U32 R3, RZ, RZ, R19 ;  /* 0x000000ffff037224 */ /* 0x000fe400078e0013 */
[----:B------:R-:W-:-:S03]  /*6f2a0*/  IMAD.MOV.U32 R28, RZ, RZ, R18 ;  /* 0x000000ffff1c7224 */ /* 0x000fc600078e0012 */
[----:B------:R0:W-:Y:S02]  /*6f2b0*/  STL [R1+0x5bcc], R3 ;  /* 0x005bcc0301007387 */ /* 0x0001e40000100800 */
[----:B------:R-:W-:Y:S01]  /*6f2c0*/  STL [R1+0x5bc8], R28 ;  /* 0x005bc81c01007387 */ /* 0x000fe20000100800 */
[C---:B--2---:R-:W-:Y:S01]  /*6f2d0*/  HMMA.16816.F32.BF16 R12, R20.reuse, R16, R12 ;  /* 0x00000010140c723c */ /* 0x044fe2000004180c */
[----:B------:R-:W-:Y:S02]  /*6f2e0*/  IMAD.MOV.U32 R6, RZ, RZ, R16 ;  /* 0x000000ffff067224 */ /* 0x000fe400078e0010 */
[----:B0-----:R-:W-:Y:S11]  /*6f2f0*/  IMAD.MOV.U32 R3, RZ, RZ, R17 ;  /* 0x000000ffff037224 */ /* 0x001ff600078e0011 */
[----:B------:R-:W-:Y:S09]  /*6f300*/  @!UPT UIADD3 URZ, URZ, URZ, URZ ;  /* 0x0000003f3f3ff290 */ /* 0x000ff2000fffe03f */
        /* <DEDUP_REMOVED lines=14> */
[----:B------:R-:W2:Y:S01]  /*6f3f0*/  LDL.LU.64 R16, [R1+0x64a8] ;  /* 0x0064a80001107983 */ /* 0x000ea20000300a00 */
[----:B------:R-:W-:Y:S01]  /*6f400*/  STL.64 [R1+0x6478], R6 ;  /* 0x0064780601007387 */ /* 0x000fe20000100a00 */
[----:B------:R0:W-:Y:S03]  /*6f410*/  STL.64 [R1+0x6470], R4 ;  /* 0x0064700401007387 */ /* 0x0001e60000100a00 */
[----:B0-----:R-:W3:Y:S01]  /*6f420*/  LDL.LU R4, [R1+0x820] ;  /* 0x0008200001047983 */ /* 0x001ee20000300800 */
[----:B------:R-:W3:Y:S02]  /*6f430*/  LDL.LU R5, [R1+0x824] ;  /* 0x0008240001057983 */ /* 0x000ee40000300800 */
[----:B------:R-:W3:Y:S02]  /*6f440*/  LDL.LU R6, [R1+0x828] ;  /* 0x0008280001067983 */ /* 0x000ee40000300800 */
[----:B------:R-:W3:Y:S01]  /*6f450*/  LDL.LU R7, [R1+0x82c] ;  /* 0x00082c0001077983 */ /* 0x000ee20000300800 */
[C---:B--2---:R-:W-:Y:S01]  /*6f460*/  HMMA.16816.F32.BF16 R12, R20.reuse, R16, R12 ;  /* 0x00000010140c723c */ /* 0x044fe2000004180c */
[----:B---3--:R-:W-:Y:S01]  /*6f470*/  STL.64 [R1+0x6488], R6 ;  /* 0x0064880601007387 */ /* 0x008fe20000100a00 */
[----:B------:R0:W-:Y:S03]  /*6f480*/  STL.64 [R1+0x6480], R4 ;  /* 0x0064800401007387 */ /* 0x0001e60000100a00 */
[----:B0-----:R-:W2:Y:S11]  /*6f490*/  LDL.64 R4, [R1+0x30] ;  /* 0x0000300001047983 */ /* 0x001eb60000100a00 */
[----:B------:R-:W-:Y:S07]  /*6f4a0*/  @!UPT UIADD3 URZ, URZ, URZ, URZ ;  /* 0x0000003f3f3ff290 */ /* 0x000fee000fffe03f */
[----:B------:R0:W-:Y:S02]  /*6f4b0*/  STL.64 [R1+0x4c0], R12 ;  /* 0x0004c00c01007387 */ /* 0x0001e40000100a00 */
[----:B------:R-:W-:Y:S01]  /*6f4c0*/  STL.64 [R1+0x4c8], R14 ;  /* 0x0004c80e01007387 */ /* 0x000fe20000100a00 */
[----:B0-----:R-:W3:Y:S01]  /*6f4d0*/  LDL.LU.64 R12, [R1+0x64a0] ;  /* 0x0064a000010c7983 */ /* 0x001ee20000300a00 */
[----:B----4-:R-:W-:Y:S02]  /*6f4e0*/  STL.64 [R1+0x6378], R18 ;  /* 0x0063781201007387 */ /* 0x010fe40000100a00 */
[----:B------:R0:W-:Y:S02]  /*6f4f0*/  STL.64 [R1+0x6370], R16 ;  /* 0x0063701001007387 */ /* 0x0001e40000100a00 */
[----:B0-----:R-:W4:Y:S01]  /*6f500*/  LDL.64 R16, [R1+0x140] ;  /* 0x0001400001107983 */ /* 0x001f220000100a00 */
[C---:B---3--:R-:W-:Y:S03]  /*6f510*/  HMMA.16816.F32.BF16 R8, R20.reuse, R12, R8 ;  /* 0x0000000c1408723c */ /* 0x048fe60000041808 */
[----:B----4-:R0:W-:Y:S04]  /*6f520*/  STL.64 [R1+0x6490], R16 ;  /* 0x0064901001007387 */ /* 0x0101e80000100a00 */
[----:B0-----:R-:W3:Y:S01]  /*6f530*/  LDL.LU R16, [R1+0x9c0] ;  /* 0x0009c00001107983 */ /* 0x001ee20000300800 */
[----:B------:R-:W3:Y:S02]  /*6f540*/  LDL.LU R17, [R1+0x9c4] ;  /* 0x0009c40001117983 */ /* 0x000ee40000300800 */
[----:B------:R-:W3:Y:S02]  /*6f550*/  LDL.LU R18, [R1+0x9c8] ;  /* 0x0009c80001127983 */ /* 0x000ee40000300800 */
[----:B------:R-:W3:Y:S11]  /*6f560*/  LDL.LU R19, [R1+0x9cc] ;  /* 0x0009cc0001137983 */ /* 0x000ef60000300800 */
[----:B------:R0:W-:Y:S01]  /*6f570*/  STL.64 [R1+0x4b0], R8 ;  /* 0x0004b00801007387 */ /* 0x0001e20000100a00 */
[----:B------:R-:W-:Y:S03]  /*6f580*/  STL.64 [R1+0x4b8], R10 ;  /* 0x0004b80a01007387 */ /* 0x000fe60000100a00 */
[----:B0-----:R-:W4:Y:S01]  /*6f590*/  LDL.LU.64 R8, [R1+0x6498] ;  /* 0x0064980001087983 */ /* 0x001f220000300a00 */
[----:B--2---:R-:W-:Y:S01]  /*6f5a0*/  IMAD.MOV.U32 R28, RZ, RZ, R5 ;  /* 0x000000ffff1c7224 */ /* 0x004fe200078e0005 */
[C---:B----4-:R-:W-:Y:S08]  /*6f5b0*/  HMMA.16816.F32.BF16 R24, R20.reuse, R8, R24 ;  /* 0x000000081418723c */ /* 0x050ff00000041818 */
[C---:B---3--:R-:W-:Y:S11]  /*6f5c0*/  HMMA.16816.F32.BF16 R16, R20.reuse, R4, R16 ;  /* 0x000000041410723c */ /* 0x048ff60000041810 */
[----:B------:R-:W-:Y:S04]  /*6f5d0*/  @!UPT UIADD3 URZ, URZ, URZ, URZ ;  /* 0x0000003f3f3ff290 */ /* 0x000fe8000fffe03f */
[----:B------:R-:W-:Y:S01]  /*6f5e0*/  STL.64 [R1+0x4a0], R24 ;  /* 0x0004a01801007387 */ /* 0x000fe20000100a00 */
[----:B------:R-:W-:Y:S02]  /*6f5f0*/  IMAD.MOV.U32 R14, RZ, RZ, R26 ;  /* 0x000000ffff0e7224 */ /* 0x000fe400078e001a */
[----:B------:R-:W-:Y:S02]  /*6f600*/  IMAD.MOV.U32 R15, RZ, RZ, R27 ;  /* 0x000000ffff0f7224 */ /* 0x000fe400078e001b */
[----:B------:R-:W0:Y:S04]  /*6f610*/  LDSM.16.MT88.4 R24, [R0+0x22000] ;  /* 0x022000000018783b */ /* 0x000e280000004200 */
[----:B------:R-:W-:Y:S01]  /*6f620*/  STL [R1+0x5aac], R15 ;  /* 0x005aac0f01007387 */ /* 0x000fe20000100800 */
[----:B------:R-:W-:Y:S02]  /*6f630*/  STL [R1+0x5aa8], R14 ;  /* 0x005aa80e01007387 */ /* 0x000fe40000100800 */
[----:B------:R1:W-:Y:S02]  /*6f640*/  STL.64 [R1+0x6440], R12 ;  /* 0x0064400c01007387 */ /* 0x0003e40000100a00 */
[----:B-1----:R-:W2:Y:S01]  /*6f650*/  LDL.LU R12, [R1+0x810] ;  /* 0x00081000010c7983 */ /* 0x002ea20000300800 */
[----:B------:R-:W2:Y:S02]  /*6f660*/  LDL.LU R13, [R1+0x814] ;  /* 0x00081400010d7983 */ /* 0x000ea40000300800 */
[----:B------:R-:W2:Y:S02]  /*6f670*/  LDL.LU R14, [R1+0x818] ;  /* 0x00081800010e7983 */ /* 0x000ea40000300800 */
[----:B------:R-:W2:Y:S01]  /*6f680*/  LDL.LU R15, [R1+0x81c] ;  /* 0x00081c00010f7983 */ /* 0x000ea20000300800 */
[----:B------:R-:W-:Y:S04]  /*6f690*/  STL [R1+0x6340], R0 ;  /* 0x0063400001007387 */ /* 0x000fe80000100800 */
[----:B0-----:R-:W-:Y:S01]  /*6f6a0*/  STL.64 [R1+0x6280], R26 ;  /* 0x0062801a01007387 */ /* 0x001fe20000100a00 */
[----:B------:R0:W-:Y:S03]  /*6f6b0*/  STL.64 [R1+0x6278], R24 ;  /* 0x0062781801007387 */ /* 0x0001e60000100a00 */
[----:B0-----:R-:W3:Y:S01]  /*6f6c0*/  LDL.64 R24, [R1+0x150] ;  /* 0x0001500001187983 */ /* 0x001ee20000100a00 */
[----:B------:R0:W-:Y:S02]  /*6f6d0*/  STL.64 [R1+0x830], R16 ;  /* 0x0008301001007387 */ /* 0x0001e40000100a00 */
[----:B------:R-:W-:Y:S01]  /*6f6e0*/  STL.64 [R1+0x838], R18 ;  /* 0x0008381201007387 */ /* 0x000fe20000100a00 */
[----:B0-----:R-:W2:Y:S01]  /*6f6f0*/  LDL.LU.64 R16, [R1+0x6490] ;  /* 0x0064900001107983 */ /* 0x001ea20000300a00 */
[----:B------:R-:W3:Y:S02]  /*6f700*/  LDL.LU.64 R6, [R1+0x6488] ;  /* 0x0064880001067983 */ /* 0x000ee40000300a00 */
[----:B------:R-:W3:Y:S02]  /*6f710*/  LDL.LU.64 R4, [R1+0x6480] ;  /* 0x0064800001047983 */ /* 0x000ee40000300a00 */
[----:B------:R-:W-:Y:S01]  /*6f720*/  STL [R1+0x6344], R28 ;  /* 0x0063441c01007387 */ /* 0x000fe20000100800 */
[C---:B---3--:R-:W-:Y:S08]  /*6f730*/  HMMA.16816.F32.BF16 R4, R20.reuse, R24, R4 ;  /* 0x000000181404723c */ /* 0x048ff00000041804 */
[----:B--2---:R-:W-:Y:S01]  /*6f740*/  HMMA.16816.F32.BF16 R12, R20, R16, R12 ;  /* 0x00000010140c723c */ /* 0x004fe2000004180c */
[----:B------:R-:W-:Y:S11]  /*6f750*/  IMAD.MOV.U32 R0, RZ, RZ, R25 ;  /* 0x000000ffff007224 */ /* 0x000ff600078e0019 */
[----:B------:R-:W-:Y:S03]  /*6f760*/  @!UPT UIADD3 URZ, URZ, URZ, URZ ;  /* 0x0000003f3f3ff290 */ /* 0x000fe6000fffe03f */
[----:B------:R-:W-:Y:S01]  /*6f770*/  STL.64 [R1+0x820], R4 ;  /* 0x0008200401007387 */ /* 0x000fe20000100a00 */
[----:B------:R0:W-:Y:S03]  /*6f780*/  STL.64 [R1+0x828], R6 ;  /* 0x0008280601007387 */ /* 0x0001e60000100a00 */
[----:B0-----:R-:W2:Y:S01]  /*6f790*/  LDL.LU.64 R6, [R1+0x6478] ;  /* 0x0064780001067983 */ /* 0x001ea20000300a00 */
[----:B------:R-:W3:Y:S02]  /*6f7a0*/  LDL.LU.64 R4, [R1+0x6470] ;  /* 0x0064700001047983 */ /* 0x000ee40000300a00 */
[----:B------:R-:W-:Y:S02]  /*6f7b0*/  STL [R1+0x6348], R0 ;  /* 0x0063480001007387 */ /* 0x000fe40000100800 */
[----:B------:R-:W-:Y:S01]  /*6f7c0*/  STL.64 [R1+0x810], R12 ;  /* 0x0008100c01007387 */ /* 0x000fe20000100a00 */
[----:B------:R-:W4:Y:S01]  /*6f7d0*/  LDL.LU R24, [R1+0x250] ;  /* 0x0002500001187983 */ /* 0x000f220000300800 */
[----:B------:R-:W4:Y:S02]  /*6f7e0*/  LDL.LU R25, [R1+0x254] ;  /* 0x0002540001197983 */ /* 0x000f240000300800 */
[----:B------:R-:W2:Y:S02]  /*6f7f0*/  LDL.LU R26, [R1+0x258] ;  /* 0x00025800011a7983 */ /* 0x000ea40000300800 */
[----:B------:R-:W2:Y:S02]  /*6f800*/  LDL.LU R27, [R1+0x25c] ;  /* 0x00025c00011b7983 */ /* 0x000ea40000300800 */
[----:B--2---:R-:W-:Y:S01]  /*6f810*/  STL.64 [R1+0x6368], R26 ;  /* 0x0063681a01007387 */ /* 0x004fe20000100a00 */
[----:B----4-:R0:W-:Y:S03]  /*6f820*/  STL.64 [R1+0x6360], R24 ;  /* 0x0063601801007387 */ /* 0x0101e60000100a00 */
[----:B0-----:R-:W2:Y:S01]  /*6f830*/  LDL.LU R24, [R1+0x270] ;  /* 0x0002700001187983 */ /* 0x001ea20000300800 */
[----:B------:R-:W2:Y:S02]  /*6f840*/  LDL.LU R25, [R1+0x274] ;  /* 0x0002740001197983 */ /* 0x000ea40000300800 */
[----:B------:R-:W4:Y:S02]  /*6f850*/  LDL.LU R26, [R1+0x278] ;  /* 0x00027800011a7983 */ /* 0x000f240000300800 */
[----:B------:R-:W4:Y:S02]  /*6f860*/  LDL.LU R27, [R1+0x27c] ;  /* 0x00027c00011b7983 */ /* 0x000f240000300800 */
[----:B------:R-:W-:-:S02]  /*6f870*/  IMAD.MOV.U32 R28, RZ, RZ, R17 ;  /* 0x000000ffff1c7224 */ /* 0x000fc400078e0011 */
[----:B------:R-:W-:Y:S02]  /*6f880*/  IMAD.MOV.U32 R16, RZ, RZ, R2 ;  /* 0x000000ffff107224 */ /* 0x000fe400078e0002 */
[----:B------:R-:W-:Y:S01]  /*6f890*/  IMAD.MOV.U32 R17, RZ, RZ, R7 ;  /* 0x000000ffff117224 */ /* 0x000fe200078e0007 */
[----:B----4-:R-:W-:Y:S01]  /*6f8a0*/  STL.64 [R1+0x6388], R26 ;  /* 0x0063881a01007387 */ /* 0x010fe20000100a00 */
[----:B--2---:R-:W-:Y:S02]  /*6f8b0*/  STL.64 [R1+0x6380], R24 ;  /* 0x0063801801007387 */ /* 0x004fe40000100a00 */
[----:B------:R-:W2:Y:S02]  /*6f8c0*/  LDL.LU R2, [R1+0x646c] ;  /* 0x00646c0001027983 */ /* 0x000ea40000300800 */
[----:B------:R0:W-:Y:S02]  /*6f8d0*/  STL.64 [R1+0x6390], R16 ;  /* 0x0063901001007387 */ /* 0x0001e40000100a00 */
[----:B0-----:R-:W-:-:S02]  /*6f8e0*/  IMAD.MOV.U32 R16, RZ, RZ, R6 ;  /* 0x000000ffff107224 */ /* 0x001fc400078e0006 */
[----:B------:R-:W-:-:S05]  /*6f8f0*/  IMAD.MOV.U32 R17, RZ, RZ, R3 ;  /* 0x000000ffff117224 */ /* 0x000fca00078e0003 */
[----:B------:R3:W-:Y:S01]  /*6f900*/  STL.64 [R1+0x63a8], R16 ;  /* 0x0063a81001007387 */ /* 0x0007e20000100a00 */
[----:B------:R-:W4:Y:S02]  /*6f910*/  LDL.LU R24, [R1+0x280] ;  /* 0x0002800001187983 */ /* 0x000f240000300800 */
[----:B------:R-:W4:Y:S02]  /*6f920*/  LDL.LU R25, [R1+0x284] ;  /* 0x0002840001197983 */ /* 0x000f240000300800 */
[----:B------:R-:W2:Y:S01]  /*6f930*/  LDL.LU R26, [R1+0x288] ;  /* 0x00028800011a7983 */ /* 0x000ea20000300800 */
[----:B------:R-:W2:Y:S01]  /*6f940*/  LDL.LU R27, [R1+0x28c] ;  /* 0x00028c00011b7983 */ /* 0x000ea20000300800 */
[----:B---3--:R-:W-:Y:S02]  /*6f950*/  IMAD.MOV.U32 R16, RZ, RZ, R5 ;  /* 0x000000ffff107224 */ /* 0x008fe400078e0005 */
[----:B------:R-:W-:-:S05]  /*6f960*/  IMAD.MOV.U32 R17, RZ, RZ, R4 ;  /* 0x000000ffff117224 */ /* 0x000fca00078e0004 */
[----:B------:R0:W-:Y:S04]  /*6f970*/  STL.64 [R1+0x63d0], R16 ;  /* 0x0063d01001007387 */ /* 0x0001e80000100a00 */
[----:B0-----:R-:W3:Y:S01]  /*6f980*/  LDL.LU R16, [R1+0x490] ;  /* 0x0004900001107983 */ /* 0x001ee20000300800 */
[----:B------:R-:W3:Y:S02]  /*6f990*/  LDL.LU R17, [R1+0x494] ;  /* 0x0004940001117983 */ /* 0x000ee40000300800 */
[----:B------:R-:W2:Y:S02]  /*6f9a0*/  LDL.LU R18, [R1+0x498] ;  /* 0x0004980001127983 */ /* 0x000ea40000300800 */
[----:B------:R-:W2:Y:S02]  /*6f9b0*/  LDL.LU R19, [R1+0x49c] ;  /* 0x00049c0001137983 */ /* 0x000ea40000300800 */
[----:B--2---:R-:W-:Y:S01]  /*6f9c0*/  STL.64 [R1+0x63e0], R18 ;  /* 0x0063e01201007387 */ /* 0x004fe20000100a00 */
[----:B---3--:R0:W-:Y:S03]  /*6f9d0*/  STL.64 [R1+0x63d8], R16 ;  /* 0x0063d81001007387 */ /* 0x0081e60000100a00 */
[----:B0-----:R-:W2:Y:S04]  /*6f9e0*/  LDL.64 R16, [R1+0xe0] ;  /* 0x0000e00001107983 */ /* 0x001ea80000100a00 */
[----:B--2---:R0:W-:Y:S02]  /*6f9f0*/  STL.64 [R1+0x63f0], R16 ;  /* 0x0063f01001007387 */ /* 0x0041e40000100a00 */
[----:B0-----:R-:W-:-:S02]  /*6fa00*/  IMAD.MOV.U32 R16, RZ, RZ, R2 ;  /* 0x000000ffff107224 */ /* 0x001fc400078e0002 */
[----:B------:R-:W-:Y:S01]  /*6fa10*/  IMAD.MOV.U32 R17, RZ, RZ, R29 ;  /* 0x000000ffff117224 */ /* 0x000fe200078e001d */
[----:B------:R-:W2:Y:S01]  /*6fa20*/  LDL.LU R2, [R1+0x6468] ;  /* 0x0064680001027983 */ /* 0x000ea20000300800 */
[----:B------:R-:W3:Y:S03]  /*6fa30*/  LDL.LU R29, [R1+0x6464] ;  /* 0x00646400011d7983 */ /* 0x000ee60000300800 */
[----:B------:R-:W-:Y:S01]  /*6fa40*/  STL.64 [R1+0x6408], R16 ;  /* 0x0064081001007387 */ /* 0x000fe20000100a00 */
[----:B------:R-:W2:Y:S03]  /*6fa50*/  LDL.64 R4, [R1+0xd0] ;  /* 0x0000d00001047983 */ /* 0x000ea60000100a00 */
[----:B--2---:R0:W-:Y:S04]  /*6fa60*/  STL.64 [R1+0x63e8], R4 ;  /* 0x0063e80401007387 */ /* 0x0041e80000100a00 */
[----:B0-----:R-:W2:Y:S01]  /*6fa70*/  LDL.LU R4, [R1+0x7b0] ;  /* 0x0007b00001047983 */ /* 0x001ea20000300800 */
[----:B------:R-:W2:Y:S02]  /*6fa80*/  LDL.LU R5, [R1+0x7b4] ;  /* 0x0007b40001057983 */ /* 0x000ea40000300800 */
[----:B------:R-:W2:Y:S02]  /*6fa90*/  LDL.LU R6, [R1+0x7b8] ;  /* 0x0007b80001067983 */ /* 0x000ea40000300800 */
[----:B------:R-:W2:Y:S01]  /*6faa0*/  LDL.LU R7, [R1+0x7bc] ;  /* 0x0007bc0001077983 */ /* 0x000ea20000300800 */
[----:B------:R-:W2:Y:S04]  /*6fab0*/  LDL.64 R16, [R1+0x100] ;  /* 0x0001000001107983 */ /* 0x000ea80000100a00 */
[----:B--2---:R-:W-:Y:S01]  /*6fac0*/  STL.64 [R1+0x6420], R16 ;  /* 0x0064201001007387 */ /* 0x004fe20000100a00 */
[----:B------:R-:W-:Y:S02]  /*6fad0*/  STL.64 [R1+0x6400], R6 ;  /* 0x0064000601007387 */ /* 0x000fe40000100a00 */
[----:B------:R0:W-:Y:S02]  /*6fae0*/  STL.64 [R1+0x63f8], R4 ;  /* 0x0063f80401007387 */ /* 0x0001e40000100a00 */
[----:B0-----:R-:W2:Y:S01]  /*6faf0*/  LDL.LU R4, [R1+0x7c0] ;  /* 0x0007c00001047983 */ /* 0x001ea20000300800 */
[----:B------:R-:W2:Y:S02]  /*6fb00*/  LDL.LU R5, [R1+0x7c4] ;  /* 0x0007c40001057983 */ /* 0x000ea40000300800 */
[----:B------:R-:W2:Y:S02]  /*6fb10*/  LDL.LU R6, [R1+0x7c8] ;  /* 0x0007c80001067983 */ /* 0x000ea40000300800 */
[----:B------:R-:W2:Y:S01]  /*6fb20*/  LDL.LU R7, [R1+0x7cc] ;  /* 0x0007cc0001077983 */ /* 0x000ea20000300800 */
[----:B------:R-:W2:Y:S01]  /*6fb30*/  LDL.64 R16, [R1+0x110] ;  /* 0x0001100001107983 */ /* 0x000ea20000100a00 */
[----:B------:R-:W-:-:S02]  /*6fb40*/  IMAD.MOV.U32 R10, RZ, RZ, R14 ;  /* 0x000000ffff0a7224 */ /* 0x000fc400078e000e */
[----:B------:R-:W-:Y:S01]  /*6fb50*/  IMAD.MOV.U32 R11, RZ, RZ, R15 ;  /* 0x000000ffff0b7224 */ /* 0x000fe200078e000f */
[----:B--2---:R3:W-:Y:S02]  /*6fb60*/  STL.64 [R1+0x6438], R16 ;  /* 0x0064381001007387 */ /* 0x0047e40000100a00 */
[----:B---3--:R-:W-:Y:S02]  /*6fb70*/  IMAD.MOV.U32 R16, RZ, RZ, R29 ;  /* 0x000000ffff107224 */ /* 0x008fe400078e001d */
[----:B------:R-:W-:Y:S01]  /*6fb80*/  IMAD.MOV.U32 R17, RZ, RZ, R2 ;  /* 0x000000ffff117224 */ /* 0x000fe200078e0002 */
[----:B------:R-:W2:Y:S04]  /*6fb90*/  LDL.LU R29, [R1+0x6460] ;  /* 0x00646000011d7983 */ /* 0x000ea80000300800 */
[----:B------:R0:W-:Y:S04]  /*6fba0*/  STL.64 [R1+0x6448], R16 ;  /* 0x0064481001007387 */ /* 0x0001e80000100a00 */
[----:B0-----:R-:W3:Y:S01]  /*6fbb0*/  LDL.64 R16, [R1+0x130] ;  /* 0x0001300001107983 */ /* 0x001ee20000100a00 */
[----:B------:R-:W2:Y:S02]  /*6fbc0*/  LDL.LU R12, [R1+0x7f0] ;  /* 0x0007f000010c7983 */ /* 0x000ea40000300800 */
[----:B------:R-:W2:Y:S02]  /*6fbd0*/  LDL.LU R13, [R1+0x7f4] ;  /* 0x0007f400010d7983 */ /* 0x000ea40000300800 */
[----:B------:R-:W2:Y:S01]  /*6fbe0*/  LDL.LU R14, [R1+0x7f8] ;  /* 0x0007f800010e7983 */ /* 0x000ea20000300800 */
[----:B------:R-:W2:Y:S04]  /*6fbf0*/  LDL.LU R15, [R1+0x7fc] ;  /* 0x0007fc00010f7983 */ /* 0x000ea80000300800 */
[----:B--2---:R-:W-:Y:S01]  /*6fc00*/  STL.64 [R1+0x6458], R14 ;  /* 0x0064580e01007387 */ /* 0x004fe20000100a00 */
[----:B------:R0:W-:Y:S03]  /*6fc10*/  STL.64 [R1+0x6450], R12 ;  /* 0x0064500c01007387 */ /* 0x0001e60000100a00 */
[----:B0-----:R-:W3:Y:S01]  /*6fc20*/  LDL.LU R12, [R1+0x800] ;  /* 0x00080000010c7983 */ /* 0x001ee20000300800 */
[----:B------:R-:W3:Y:S02]  /*6fc30*/  LDL.LU R13, [R1+0x804] ;  /* 0x00080400010d7983 */ /* 0x000ee40000300800 */
[----:B------:R-:W3:Y:S02]  /*6fc40*/  LDL.LU R14, [R1+0x808] ;  /* 0x00080800010e7983 */ /* 0x000ee40000300800 */
[----:B------:R-:W3:Y:S01]  /*6fc50*/  LDL.LU R15, [R1+0x80c] ;  /* 0x00080c00010f7983 */ /* 0x000ee20000300800 */
[----:B------:R-:W-:Y:S01]  /*6fc60*/  STL.64 [R1+0x6418], R6 ;  /* 0x0064180601007387 */ /* 0x000fe20000100a00 */
[----:B------:R0:W-:Y:S03]  /*6fc70*/  STL.64 [R1+0x6410], R4 ;  /* 0x0064100401007387 */ /* 0x0001e60000100a00 */
[----:B0-----:R-:W2:Y:S01]  /*6fc80*/  LDL.LU R4, [R1+0x7d0] ;  /* 0x0007d00001047983 */ /* 0x001ea20000300800 */
[----:B------:R-:W2:Y:S02]  /*6fc90*/  LDL.LU R5, [R1+0x7d4] ;  /* 0x0007d40001057983 */ /* 0x000ea40000300800 */
[----:B------:R-:W2:Y:S02]  /*6fca0*/  LDL.LU R6, [R1+0x7d8] ;  /* 0x0007d80001067983 */ /* 0x000ea40000300800 */
[----:B------:R-:W2:Y:S02]  /*6fcb0*/  LDL.LU R7, [R1+0x7dc] ;  /* 0x0007dc0001077983 */ /* 0x000ea40000300800 */
[----:B--2---:R-:W-:Y:S01]  /*6fcc0*/  STL.64 [R1+0x6430], R6 ;  /* 0x0064300601007387 */ /* 0x004fe20000100a00 */
[----:B------:R0:W-:Y:S03]  /*6fcd0*/  STL.64 [R1+0x6428], R4 ;  /* 0x0064280401007387 */ /* 0x0001e60000100a00 */
[----:B0-----:R-:W2:Y:S01]  /*6fce0*/  LDL.LU R4, [R1+0x7e0] ;  /* 0x0007e00001047983 */ /* 0x001ea20000300800 */
[----:B------:R-:W2:Y:S02]  /*6fcf0*/  LDL.LU R5, [R1+0x7e4] ;  /* 0x0007e40001057983 */ /* 0x000ea40000300800 */
[----:B------:R-:W2:Y:S02]  /*6fd00*/  LDL.LU R6, [R1+0x7e8] ;  /* 0x0007e80001067983 */ /* 0x000ea40000300800 */
[----:B------:R-:W2:Y:S01]  /*6fd10*/  LDL.LU R7, [R1+0x7ec] ;  /* 0x0007ec0001077983 */ /* 0x000ea20000300800 */
[----:B------:R-:W-:Y:S01]  /*6fd20*/  STL.64 [R1+0x63a0], R26 ;  /* 0x0063a01a01007387 */ /* 0x000fe20000100a00 */
[----:B----4-:R0:W-:Y:S03]  /*6fd30*/  STL.64 [R1+0x6398], R24 ;  /* 0x0063981801007387 */ /* 0x0101e60000100a00 */
[----:B0-----:R-:W4:Y:S01]  /*6fd40*/  LDL.LU R24, [R1+0x290] ;  /* 0x0002900001187983 */ /* 0x001f220000300800 */
[----:B------:R-:W4:Y:S02]  /*6fd50*/  LDL.LU R25, [R1+0x294] ;  /* 0x0002940001197983 */ /* 0x000f240000300800 */
[----:B------:R-:W2:Y:S02]  /*6fd60*/  LDL.LU R26, [R1+0x298] ;  /* 0x00029800011a7983 */ /* 0x000ea40000300800 */
[----:B------:R-:W2:Y:S01]  /*6fd70*/  LDL.LU R27, [R1+0x29c] ;  /* 0x00029c00011b7983 */ /* 0x000ea20000300800 */
[C---:B---3--:R-:W-:Y:S01]  /*6fd80*/  HMMA.16816.F32.BF16 R12, R20.reuse, R16, R12 ;  /* 0x00000010140c723c */ /* 0x048fe2000004180c */
[----:B------:R-:W-:Y:S01]  /*6fd90*/  IMAD.MOV.U32 R0, RZ, RZ, R17 ;  /* 0x000000ffff007224 */ /* 0x000fe200078e0011 */
[----:B--2---:R-:W-:Y:S01]  /*6fda0*/  STL.64 [R1+0x63b8], R26 ;  /* 0x0063b81a01007387 */ /* 0x004fe20000100a00 */
[----:B----4-:R0:W-:Y:S03]  /*6fdb0*/  STL.64 [R1+0x63b0], R24 ;  /* 0x0063b01801007387 */ /* 0x0101e60000100a00 */
[----:B0-----:R-:W2:Y:S01]  /*6fdc0*/  LDL.LU R24, [R1+0x2a0] ;  /* 0x0002a00001187983 */ /* 0x001ea20000300800 */
[----:B------:R-:W2:Y:S02]  /*6fdd0*/  LDL.LU R25, [R1+0x2a4] ;  /* 0x0002a40001197983 */ /* 0x000ea40000300800 */
[----:B------:R-:W2:Y:S02]  /*6fde0*/  LDL.LU R26, [R1+0x2a8] ;  /* 0x0002a800011a7983 */ /* 0x000ea40000300800 */
[----:B------:R-:W2:Y:S01]  /*6fdf0*/  LDL.LU R27, [R1+0x2ac] ;  /* 0x0002ac00011b7983 */ /* 0x000ea20000300800 */
[----:B------:R-:W-:Y:S01]  /*6fe00*/  STL [R1+0x634c], R28 ;  /* 0x00634c1c01007387 */ /* 0x000fe20000100800 */
[----:B------:R-:W-:Y:S02]  /*6fe10*/  STL [R1+0x5ab4], R11 ;  /* 0x005ab40b01007387 */ /* 0x000fe40000100800 */
[----:B------:R-:W-:Y:S08]  /*6fe20*/  STL [R1+0x5ab0], R10 ;  /* 0x005ab00a01007387 */ /* 0x000ff00000100800 */
[----:B------:R-:W-:Y:S01]  /*6fe30*/  STL.64 [R1+0x800], R12 ;  /* 0x0008000c01007387 */ /* 0x000fe20000100a00 */
[----:B------:R0:W-:Y:S04]  /*6fe40*/  STL.64 [R1+0x808], R14 ;  /* 0x0008080e01007387 */ /* 0x0001e80000100a00 */
[----:B0-----:R-:W3:Y:S01]  /*6fe50*/  LDL.LU.64 R14, [R1+0x6458] ;  /* 0x00645800010e7983 */ /* 0x001ee20000300a00 */
[----:B------:R-:W3:Y:S02]  /*6fe60*/  LDL.LU.64 R12, [R1+0x6450] ;  /* 0x00645000010c7983 */ /* 0x000ee40000300a00 */
[----:B------:R-:W3:Y:S02]  /*6fe70*/  LDL.LU.64 R16, [R1+0x6448] ;  /* 0x0064480001107983 */ /* 0x000ee40000300a00 */
[----:B------:R0:W-:Y:S01]  /*6fe80*/  STL [R1+0x6350], R0 ;  /* 0x0063500001007387 */ /* 0x0001e20000100800 */
[C---:B---3--:R-:W-:Y:S01]  /*6fe90*/  HMMA.16816.F32.BF16 R16, R20.reuse, R16, R12 ;  /* 0x000000101410723c */ /* 0x048fe2000004180c */
[----:B------:R-:W3:Y:S11]  /*6fea0*/  LDL.LU.64 R12, [R1+0x6440] ;  /* 0x00644000010c7983 */ /* 0x000ef60000300a00 */
[----:B------:R-:W-:Y:S11]  /*6feb0*/  @!UPT UIADD3 URZ, URZ, URZ, URZ ;  /* 0x0000003f3f3ff290 */ /* 0x000ff6000fffe03f */
[----:B------:R-:W-:Y:S01]  /*6fec0*/  @!UPT UIADD3 URZ, URZ, URZ, URZ ;  /* 0x0000003f3f3ff290 */ /* 0x000fe2000fffe03f */
[----:B------:R-:W-:Y:S02]  /*6fed0*/  IMAD.MOV.U32 R11, RZ, RZ, R16 ;  /* 0x000000ffff0b7224 */ /* 0x000fe400078e0010 */
[----:B------:R-:W-:Y:S02]  /*6fee0*/  IMAD.MOV.U32 R10, RZ, RZ, R17 ;  /* 0x000000ffff0a7224 */ /* 0x000fe400078e0011 */
[----:B------:R-:W4:Y:S03]  /*6fef0*/  LDL.LU.64 R16, [R1+0x6438] ;  /* 0x0064380001107983 */ /* 0x000f260000300a00 */
[----:B------:R-:W-:Y:S02]  /*6ff00*/  STL [R1+0x6358], R10 ;  /* 0x0063580a01007387 */ /* 0x000fe40000100800 */
[----:B------:R-:W-:Y:S01]  /*6ff10*/  STL [R1+0x6354], R11 ;  /* 0x0063540b01007387 */ /* 0x000fe20000100800 */
[C---:B----4-:R-:W-:Y:S01]  /*6ff20*/  HMMA.16816.F32.BF16 R4, R20.reuse, R16, R4 ;  /* 0x000000101404723c */ /* 0x050fe20000041804 */
[----:B0-----:R-:W-:Y:S11]  /*6ff30*/  IMAD.MOV.U32 R0, RZ, RZ, R17 ;  /* 0x000000ffff007224 */ /* 0x001ff600078e0011 */
[----:B------:R-:W-:Y:S11]  /*6ff40*/  @!UPT UIADD3 URZ, URZ, URZ, URZ ;  /* 0x0000003f3f3ff290 */ /* 0x000ff6000fffe03f */
[----:B------:R-:W-:Y:S01]  /*6ff50*/  STL.64 [R1+0x7e0], R4 ;  /* 0x0007e00401007387 */ /* 0x000fe20000100a00 */
[----:B------:R0:W-:Y:S03]  /*6ff60*/  STL.64 [R1+0x7e8], R6 ;  /* 0x0007e80601007387 */ /* 0x0001e60000100a00 */
[----:B0-----:R-:W4:Y:S01]  /*6ff70*/  LDL.LU.64 R6, [R1+0x6430] ;  /* 0x0064300001067983 */ /* 0x001f220000300a00 */
[----:B------:R-:W4:Y:S02]  /*6ff80*/  LDL.LU.64 R4, [R1+0x6428] ;  /* 0x0064280001047983 */ /* 0x000f240000300a00 */
[----:B------:R-:W4:Y:S02]  /*6ff90*/  LDL.LU.64 R16, [R1+0x6420] ;  /* 0x0064200001107983 */ /* 0x000f240000300a00 */
[----:B----4-:R-:W-:Y:S01]  /*6ffa0*/  HMMA.16816.F32.BF16 R4, R20, R16, R4 ;  /* 0x000000101404723c */ /* 0x010fe20000041804 */
[----:B------:R-:W-:Y:S11]  /*6ffb0*/  IMAD.MOV.U32 R28, RZ, RZ, R17 ;  /* 0x000000ffff1c7224 */ /* 0x000ff600078e0011 */
[----:B------:R-:W-:Y:S11]  /*6ffc0*/  @!UPT UIADD3 URZ, URZ, URZ, URZ ;  /* 0x0000003f3f3ff290 */ /* 0x000ff6000fffe03f */
[----:B------:R-:W-:Y:S01]  /*6ffd0*/  STL.64 [R1+0x7d0], R4 ;  /* 0x0007d00401007387 */ /* 0x000fe20000100a00 */
[----:B------:R0:W-:Y:S03]  /*6ffe0*/  STL.64 [R1+0x7d8], R6 ;  /* 0x0007d80601007387 */ /* 0x0001e60000100a00 */
[----:B0-----:R-:W4:Y:S01]  /*6fff0*/  LDL.LU.64 R6, [R1+0x6418] ;  /* 0x0064180001067983 */ /* 0x001f220000300a00 */
[----:B------:R-:W4:Y:S02]  /*70000*/  LDL.LU.64 R4, [R1+0x6410] ;  /* 0x0064100001047983 */ /* 0x000f240000300a00 */
[----:B------:R-:W4:Y:S02]  /*70010*/  LDL.LU.64 R16, [R1+0x6408] ;  /* 0x0064080001107983 */ /* 0x000f240000300a00 */
[----:B------:R-:W-:Y:S02]  /*70020*/  IMAD.MOV.U32 R15, RZ, RZ, R18 ;  /* 0x000000ffff0f7224 */ /* 0x000fe400078e0012 */
[----:B------:R-:W-:-:S02]  /*70030*/  IMAD.MOV.U32 R14, RZ, RZ, R19 ;  /* 0x000000ffff0e7224 */ /* 0x000fc400078e0013 */
[C---:B----4-:R-:W-:Y:S01]  /*70040*/  HMMA.16816.F32.BF16 R16, R20.reuse, R16, R4 ;  /* 0x000000101410723c */ /* 0x050fe20000041804 */
[----:B------:R-:W4:Y:S01]  /*70050*/  LDL.LU.64 R6, [R1+0x6400] ;  /* 0x0064000001067983 */ /* 0x000f220000300a00 */
[----:B------:R-:W4:Y:S11]  /*70060*/  LDL.LU.64 R4, [R1+0x63f8] ;  /* 0x0063f80001047983 */ /* 0x000f360000300a00 */
[----:B------:R-:W-:Y:S10]  /*70070*/  @!UPT UIADD3 URZ, URZ, URZ, URZ ;  /* 0x0000003f3f3ff290 */ /* 0x000ff4000fffe03f */
[----:B------:R0:W-:Y:S01]  /*70080*/  STL.64 [R1+0x7c0], R16 ;  /* 0x0007c01001007387 */ /* 0x0001e20000100a00 */
[----:B------:R-:W-:Y:S03]  /*70090*/  STL.64 [R1+0x7c8], R18 ;  /* 0x0007c81201007387 */ /* 0x000fe60000100a00 */
[----:B0-----:R-:W4:Y:S02]  /*700a0*/  LDL.LU.64 R16, [R1+0x63f0] ;  /* 0x0063f00001107983 */ /* 0x001f240000300a00 */
[C---:B----4-:R-:W-:Y:S01]  /*700b0*/  HMMA.16816.F32.BF16 R4, R20.reuse, R16, R4 ;  /* 0x000000101404723c */ /* 0x050fe20000041804 */
[----:B------:R-:W-:Y:S02]  /*700c0*/  IMAD.MOV.U32 R10, RZ, RZ, R16 ;  /* 0x000000ffff0a7224 */ /* 0x000fe400078e0010 */
[----:B------:R-:W-:Y:S11]  /*700d0*/  IMAD.MOV.U32 R11, RZ, RZ, R17 ;  /* 0x000000ffff0b7224 */ /* 0x000ff600078e0011 */
[----:B------:R-:W-:Y:S09]  /*700e0*/  @!UPT UIADD3 URZ, URZ, URZ, URZ ;  /* 0x0000003f3f3ff290 */ /* 0x000ff2000fffe03f */
[----:B------:R0:W-:Y:S01]  /*700f0*/  STL.64 [R1+0x7b0], R4 ;  /* 0x0007b00401007387 */ /* 0x0001e20000100a00 */
[----:B------:R1:W-:Y:S03]  /*70100*/  STL.64 [R1+0x7b8], R6 ;  /* 0x0007b80601007387 */ /* 0x0003e60000100a00 */
[----:B0-----:R-:W4:Y:S01]  /*70110*/  LDL.LU.64 R4, [R1+0x63e8] ;  /* 0x0063e80001047983 */ /* 0x001f220000300a00 */
[----:B------:R-:W4:Y:S02]  /*70120*/  LDL.LU.64 R18, [R1+0x63e0] ;  /* 0x0063e00001127983 */ /* 0x000f240000300a00 */
[----:B------:R-:W4:Y:S02]  /*70130*/  LDL.LU.64 R16, [R1+0x63d8] ;  /* 0x0063d80001107983 */ /* 0x000f240000300a00 */
[----:B----4-:R-:W-:Y:S01]  /*70140*/  HMMA.16816.F32.BF16 R20, R20, R4, R16 ;  /* 0x000000041414723c */ /* 0x010fe20000041810 */
[----:B------:R-:W2:Y:S01]  /*70150*/  LDL.LU.64 R16, [R1+0x63d0] ;  /* 0x0063d00001107983 */ /* 0x000ea20000300a00 */
[----:B------:R-:W-:-:S02]  /*70160*/  IMAD.MOV.U32 R3, RZ, RZ, R4 ;  /* 0x000000ffff037224 */ /* 0x000fc400078e0004 */
[----:B------:R-:W-:Y:S11]  /*70170*/  IMAD.MOV.U32 R2, RZ, RZ, R5 ;  /* 0x000000ffff027224 */ /* 0x000ff600078e0005 */
[----:B------:R-:W-:Y:S08]  /*70180*/  @!UPT UIADD3 URZ, URZ, URZ, URZ ;  /* 0x0000003f3f3ff290 */ /* 0x000ff0000fffe03f */
[----:B------:R0:W-:Y:S01]  /*70190*/  STL.64 [R1+0x490], R20 ;  /* 0x0004901401007387 */ /* 0x0001e20000100a00 */
[----:B------:R4:W-:Y:S02]  /*701a0*/  STL.64 [R1+0x498], R22 ;  /* 0x0004981601007387 */ /* 0x0009e40000100a00 */
[----:B-1----:R-:W2:Y:S02]  /*701b0*/  LDL.LU.64 R6, [R1+0x63c8] ;  /* 0x0063c80001067983 */ /* 0x002ea40000300a00 */
[----:B------:R-:W2:Y:S01]  /*701c0*/  LDL.LU.64 R4, [R1+0x63c0] ;  /* 0x0063c00001047983 */ /* 0x000ea20000300a00 */
[----:B0-----:R-:W3:Y:S01]  /*701d0*/  LDL.LU R20, [R1+0x260] ;  /* 0x0002600001147983 */ /* 0x001ee20000300800 */
[----:B------:R-:W3:Y:S02]  /*701e0*/  LDL.LU R21, [R1+0x264] ;  /* 0x0002640001157983 */ /* 0x000ee40000300800 */
[----:B----4-:R-:W3:Y:S01]  /*701f0*/  LDL.LU R22, [R1+0x268] ;  /* 0x0002680001167983 */ /* 0x010ee20000300800 */
        /* <DEDUP_REMOVED lines=20> */
[----:B0-----:R-:W4:Y:S01]  /*70340*/  LDL.LU.64 R18, [R1+0x6378] ;  /* 0x0063780001127983 */ /* 0x001f220000300a00 */
[----:B------:R-:W2:Y:S02]  /*70350*/  LDL.LU.64 R16, [R1+0x6370] ;  /* 0x0063700001107983 */ /* 0x000ea40000300a00 */
[----:B------:R-:W-:Y:S01]  /*70360*/  IMAD.MOV.U32 R23, RZ, RZ, R29 ;  /* 0x000000ffff177224 */ /* 0x000fe200078e001d */
[C---:B--2---:R-:W-:Y:S11]  /*70370*/  HMMA.16816.F32.BF16 R24, R4.reuse, R16, R24 ;  /* 0x000000100418723c */ /* 0x044ff60000041818 */
[----:B------:R-:W-:Y:S11]  /*70380*/  @!UPT UIADD3 URZ, URZ, URZ, URZ ;  /* 0x0000003f3f3ff290 */ /* 0x000ff6000fffe03f */
[----:B------:R-:W-:Y:S01]  /*70390*/  @!UPT UIADD3 URZ, URZ, URZ, URZ ;  /* 0x0000003f3f3ff290 */ /* 0x000fe2000fffe03f */
[----:B------:R-:W-:Y:S01]  /*703a0*/  STL.64 [R1+0x270], R24 ;  /* 0x0002701801007387 */ /* 0x000fe20000100a00 */
[----:B------:R0:W-:Y:S03]  /*703b0*/  STL.64 [R1+0x278], R26 ;  /* 0x0002781a01007387 */ /* 0x0001e60000100a00 */
[----:B0-----:R-:W2:Y:S01]  /*703c0*/  LDL.LU.64 R26, [R1+0x6368] ;  /* 0x00636800011a7983 */ /* 0x001ea20000300a00 */
[----:B------:R-:W2:Y:S02]  /*703d0*/  LDL.LU.64 R24, [R1+0x6360] ;  /* 0x0063600001187983 */ /* 0x000ea40000300a00 */
[----:B----4-:R-:W-:Y:S02]  /*703e0*/  STL.64 [R1+0x6260], R18 ;  /* 0x0062601201007387 */ /* 0x010fe40000100a00 */
[----:B------:R3:W-:Y:S02]  /*703f0*/  STL.64 [R1+0x6258], R16 ;  /* 0x0062581001007387 */ /* 0x0007e40000100a00 */
[C---:B---3--:R-:W-:Y:S01]  /*70400*/  HMMA.16816.F32.BF16 R16, R4.reuse, R12, R20 ;  /* 0x0000000c0410723c */ /* 0x048fe20000041814 */
[----:B------:R-:W-:Y:S01]  /*70410*/  STL.64 [R1+0x6250], R14 ;  /* 0x0062500e01007387 */ /* 0x000fe20000100a00 */
[----:B------:R-:W-:Y:S11]  /*70420*/  STL.64 [R1+0x6248], R12 ;  /* 0x0062480c01007387 */ /* 0x000ff60000100a00 */
[----:B------:R-:W-:Y:S10]  /*70430*/  @!UPT UIADD3 URZ, URZ, URZ, URZ ;  /* 0x0000003f3f3ff290 */ /* 0x000ff4000fffe03f */
[----:B------:R-:W-:Y:S01]  /*70440*/  STL.64 [R1+0x260], R16 ;  /* 0x0002601001007387 */ /* 0x000fe20000100a00 */
[----:B------:R2:W-:Y:S02]  /*70450*/  STL.64 [R1+0x268], R18 ;  /* 0x0002681201007387 */ /* 0x0005e40000100a00 */
[----:B--2---:R-:W-:Y:S11]  /*70460*/  HMMA.16816.F32.BF16 R16, R4, R8, R24 ;  /* 0x000000080410723c */ /* 0x004ff60000041818 */
[----:B------:R-:W-:Y:S11]  /*70470*/  @!UPT UIADD3 URZ, URZ, URZ, URZ ;  /* 0x0000003f3f3ff290 */ /* 0x000ff6000fffe03f */
[----:B------:R-:W-:Y:S01]  /*70480*/  @!UPT UIADD3 URZ, URZ, URZ, URZ ;  /* 0x0000003f3f3ff290 */ /* 0x000fe2000fffe03f */
[----:B------:R-:W-:Y:S01]  /*70490*/  STL.64 [R1+0x250], R16 ;  /* 0x0002501001007387 */ /* 0x000fe20000100a00 */
[----:B------:R-:W-:Y:S02]  /*704a0*/  STL [R1+0x258], R18 ;  /* 0x0002581201007387 */ /* 0x000fe40000100800 */
[----:B------:R-:W2:Y:S02]  /*704b0*/  LDL.LU R24, [R1+0x240] ;  /* 0x0002400001187983 */ /* 0x000ea40000300800 */
[----:B------:R-:W2:Y:S01]  /*704c0*/  LDL.LU R25, [R1+0x244] ;  /* 0x0002440001197983 */ /* 0x000ea20000300800 */
[----:B------:R-:W3:Y:S01]  /*704d0*/  LDL.LU R26, [R1+0x248] ;  /* 0x00024800011a7983 */ /* 0x000ee20000300800 */
[----:B------:R-:W3:Y:S03]  /*704e0*/  LDL.LU R27, [R1+0x24c] ;  /* 0x00024c00011b7983 */ /* 0x000ee60000300800 */
[----:B---3--:R-:W-:Y:S01]  /*704f0*/  STL.64 [R1+0x6290], R26 ;  /* 0x0062901a01007387 */ /* 0x008fe20000100a00 */
[----:B--2---:R0:W-:Y:S02]  /*70500*/  STL.64 [R1+0x6288], R24 ;  /* 0x0062881801007387 */ /* 0x0041e40000100a00 */
[----:B0-----:R-:W-:-:S02]  /*70510*/  IMAD.MOV.U32 R24, RZ, RZ, R10 ;  /* 0x000000ffff187224 */ /* 0x001fc400078e000a */
[----:B------:R-:W-:Y:S01]  /*70520*/  IMAD.MOV.U32 R25, RZ, RZ, R11 ;  /* 0x000000ffff197224 */ /* 0x000fe200078e000b */
[----:B------:R-:W2:Y:S01]  /*70530*/  LDL.LU R10, [R1+0x6358] ;  /* 0x00635800010a7983 */ /* 0x000ea20000300800 */
[----:B------:R-:W2:Y:S03]  /*70540*/  LDL.LU R11, [R1+0x6354] ;  /* 0x00635400010b7983 */ /* 0x000ea60000300800 */
[----:B------:R0:W-:Y:S01]  /*70550*/  STL.64 [R1+0x62a0], R24 ;  /* 0x0062a01801007387 */ /* 0x0001e20000100a00 */
[----:B------:R-:W3:Y:S03]  /*70560*/  LDL R12, [R1+0x110] ;  /* 0x00011000010c7983 */ /* 0x000ee60000100800 */
[----:B0-----:R-:W4:Y:S04]  /*70570*/  LDL R24, [R1+0xf0] ;  /* 0x0000f00001187983 */ /* 0x001f280000100800 */
[----:B------:R-:W4:Y:S01]  /*70580*/  LDL R25, [R1+0xf4] ;  /* 0x0000f40001197983 */ /* 0x000f220000100800 */
[----:B------:R-:W-:-:S02]  /*70590*/  IMAD.MOV.U32 R13, RZ, RZ, R0 ;  /* 0x000000ffff0d7224 */ /* 0x000fc400078e0000 */
[----:B------:R-:W2:Y:S03]  /*705a0*/  LDL.LU R0, [R1+0x6350] ;  /* 0x0063500001007983 */ /* 0x000ea60000300800 */
[----:B---3--:R-:W-:Y:S04]  /*705b0*/  STL.64 [R1+0x62d8], R12 ;  /* 0x0062d80c01007387 */ /* 0x008fe80000100a00 */
[----:B----4-:R-:W-:Y:S01]  /*705c0*/  STL.64 [R1+0x62b8], R24 ;  /* 0x0062b81801007387 */ /* 0x010fe20000100a00 */
[----:B--2---:R-:W-:Y:S02]  /*705d0*/  STL.64 [R1+0x6240], R10 ;  /* 0x0062400a01007387 */ /* 0x004fe40000100a00 */
[----:B------:R0:W-:Y:S02]  /*705e0*/  STL.64 [R1+0x6238], R8 ;  /* 0x0062380801007387 */ /* 0x0001e40000100a00 */
[----:B0-----:R-:W2:Y:S04]  /*705f0*/  LDL.64 R8, [R1+0x20] ;  /* 0x0000200001087983 */ /* 0x001ea80000100a00 */
[----:B--2---:R0:W-:Y:S04]  /*70600*/  STL.64 [R1+0x6298], R8 ;  /* 0x0062980801007387 */ /* 0x0041e80000100a00 */
[----:B0-----:R-:W2:Y:S01]  /*70610*/  LDL.LU R8, [R1+0x610] ;  /* 0x0006100001087983 */ /* 0x001ea20000300800 */
[----:B------:R-:W2:Y:S02]  /*70620*/  LDL.LU R9, [R1+0x614] ;  /* 0x0006140001097983 */ /* 0x000ea40000300800 */
[----:B------:R-:W3:Y:S02]  /*70630*/  LDL.LU R10, [R1+0x618] ;  /* 0x00061800010a7983 */ /* 0x000ee40000300800 */
[----:B------:R-:W3:Y:S01]  /*70640*/  LDL.LU R11, [R1+0x61c] ;  /* 0x00061c00010b7983 */ /* 0x000ee20000300800 */
[----:B------:R-:W4:Y:S04]  /*70650*/  LDL R12, [R1+0x120] ;  /* 0x00012000010c7983 */ /* 0x000f280000100800 */
[----:B------:R-:W4:Y:S01]  /*70660*/  LDL R13, [R1+0x124] ;  /* 0x00012400010d7983 */ /* 0x000f220000100800 */
[----:B------:R-:W-:-:S03]  /*70670*/  IMAD.MOV.U32 R25, RZ, RZ, R28 ;  /* 0x000000ffff197224 */ /* 0x000fc600078e001c */
[----:B----4-:R0:W-:Y:S01]  /*70680*/  STL.64 [R1+0x62f0], R12 ;  /* 0x0062f00c01007387 */ /* 0x0101e20000100a00 */
[----:B------:R-:W4:Y:S02]  /*70690*/  LDL R24, [R1+0x100] ;  /* 0x0001000001187983 */ /* 0x000f240000100800 */
[----:B------:R-:W2:Y:S01]  /*706a0*/  LDL.LU R28, [R1+0x634c] ;  /* 0x00634c00011c7983 */ /* 0x000ea20000300800 */
[----:B0-----:R-:W2:Y:S01]  /*706b0*/  LDL R12, [R1+0x130] ;  /* 0x00013000010c7983 */ /* 0x001ea20000100800 */
[----:B------:R-:W-:Y:S02]  /*706c0*/  IMAD.MOV.U32 R13, RZ, RZ, R0 ;  /* 0x000000ffff0d7224 */ /* 0x000fe400078e0000 */
[----:B------:R-:W3:Y:S03]  /*706d0*/  LDL.LU R0, [R1+0x6348] ;  /* 0x0063480001007983 */ /* 0x000ee60000300800 */
[----:B--2---:R-:W-:Y:S01]  /*706e0*/  STL.64 [R1+0x6308], R12 ;  /* 0x0063080c01007387 */ /* 0x004fe20000100a00 */
[----:B----4-:R0:W-:Y:S03]  /*706f0*/  STL.64 [R1+0x62d0], R24 ;  /* 0x0062d01801007387 */ /* 0x0101e60000100a00 */
[----:B0-----:R-:W2:Y:S01]  /*70700*/  LDL.LU R24, [R1+0x640] ;  /* 0x0006400001187983 */ /* 0x001ea20000300800 */
[----:B------:R-:W2:Y:S02]  /*70710*/  LDL.LU R25, [R1+0x644] ;  /* 0x0006440001197983 */ /* 0x000ea40000300800 */
[----:B------:R-:W4:Y:S02]  /*70720*/  LDL.LU R26, [R1+0x648] ;  /* 0x00064800011a7983 */ /* 0x000f240000300800 */
[----:B------:R-:W4:Y:S01]  /*70730*/  LDL.LU R27, [R1+0x64c] ;  /* 0x00064c00011b7983 */ /* 0x000f220000300800 */
[----:B------:R-:W2:Y:S01]  /*70740*/  LDL R12, [R1+0x140] ;  /* 0x00014000010c7983 */ /* 0x000ea20000100800 */
[----:B------:R-:W-:-:S02]  /*70750*/  IMAD.MOV.U32 R13, RZ, RZ, R28 ;  /* 0x000000ffff0d7224 */ /* 0x000fc400078e001c */
[----:B------:R-:W3:Y:S03]  /*70760*/  LDL.LU R28, [R1+0x6344] ;  /* 0x00634400011c7983 */ /* 0x000ee60000300800 */
[----:B--2---:R-:W-:Y:S01]  /*70770*/  STL.64 [R1+0x6320], R12 ;  /* 0x0063200c01007387 */ /* 0x004fe20000100a00 */
[----:B----4-:R-:W-:Y:S02]  /*70780*/  STL.64 [R1+0x62e8], R26 ;  /* 0x0062e81a01007387 */ /* 0x010fe40000100a00 */
[----:B------:R0:W-:Y:S02]  /*70790*/  STL.64 [R1+0x62e0], R24 ;  /* 0x0062e01801007387 */ /* 0x0001e40000100a00 */
[----:B0-----:R-:W2:Y:S01]  /*707a0*/  LDL.LU R24, [R1+0x650] ;  /* 0x0006500001187983 */ /* 0x001ea20000300800 */
[----:B------:R-:W2:Y:S02]  /*707b0*/  LDL.LU R25, [R1+0x654] ;  /* 0x0006540001197983 */ /* 0x000ea40000300800 */
[----:B------:R-:W4:Y:S02]  /*707c0*/  LDL.LU R26, [R1+0x658] ;  /* 0x00065800011a7983 */ /* 0x000f240000300800 */
[----:B------:R-:W4:Y:S01]  /*707d0*/  LDL.LU R27, [R1+0x65c] ;  /* 0x00065c00011b7983 */ /* 0x000f220000300800 */
[----:B------:R-:W2:Y:S01]  /*707e0*/  LDL R12, [R1+0x150] ;  /* 0x00015000010c7983 */ /* 0x000ea20000100800 */
[----:B---3--:R-:W-:-:S02]  /*707f0*/  IMAD.MOV.U32 R13, RZ, RZ, R0 ;  /* 0x000000ffff0d7224 */ /* 0x008fc400078e0000 */
[----:B------:R-:W3:Y:S03]  /*70800*/  LDL.LU R0, [R1+0x6340] ;  /* 0x0063400001007983 */ /* 0x000ee60000300800 */
[----:B--2---:R-:W-:Y:S01]  /*70810*/  STL.64 [R1+0x6338], R12 ;  /* 0x0063380c01007387 */ /* 0x004fe20000100a00 */
[----:B----4-:R-:W-:Y:S02]  /*70820*/  STL.64 [R1+0x6300], R26 ;  /* 0x0063001a01007387 */ /* 0x010fe40000100a00 */
[----:B------:R0:W-:Y:S01]  /*70830*/  STL.64 [R1+0x62f8], R24 ;  /* 0x0062f81801007387 */ /* 0x0001e20000100a00 */
[----:B---3--:R-:W1:Y:S04]  /*70840*/  LDSM.16.MT88.4 R20, [R0+0x22080] ;  /* 0x022080000014783b */ /* 0x008e680000004200 */
[----:B0-----:R-:W2:Y:S01]  /*70850*/  LDL.LU R24, [R1+0x660] ;  /* 0x0006600001187983 */ /* 0x001ea20000300800 */
[----:B------:R-:W2:Y:S02]  /*70860*/  LDL.LU R25, [R1+0x664] ;  /* 0x0006640001197983 */ /* 0x000ea40000300800 */
[----:B------:R-:W3:Y:S02]  /*70870*/  LDL.LU R26, [R1+0x668] ;  /* 0x00066800011a7983 */ /* 0x000ee40000300800 */
[----:B------:R-:W3:Y:S01]  /*70880*/  LDL.LU R27, [R1+0x66c] ;  /* 0x00066c00011b7983 */ /* 0x000ee20000300800 */
[----:B------:R-:W4:Y:S01]  /*70890*/  LDL R16, [R1+0x30] ;  /* 0x0000300001107983 */ /* 0x000f220000100800 */
[----:B------:R-:W4:Y:S02]  /*708a0*/  LDL.LU R12, [R1+0x7a0] ;  /* 0x0007a000010c7983 */ /* 0x000f240000300800 */
[----:B------:R-:W4:Y:S02]  /*708b0*/  LDL.LU R13, [R1+0x7a4] ;  /* 0x0007a400010d7983 */ /* 0x000f240000300800 */
[----:B------:R-:W4:Y:S01]  /*708c0*/  LDL.LU R14, [R1+0x7a8] ;  /* 0x0007a800010e7983 */ /* 0x000f220000300800 */
[----:B------:R-:W4:Y:S04]  /*708d0*/  LDL.LU R15, [R1+0x7ac] ;  /* 0x0007ac00010f7983 */ /* 0x000f280000300800 */
        /* <DEDUP_REMOVED lines=16> */
[----:B------:R-:W2:Y:S02]  /*709e0*/  LDL.LU R10, [R1+0x628] ;  /* 0x00062800010a7983 */ /* 0x000ea40000300800 */
[----:B------:R-:W2:Y:S02]  /*709f0*/  LDL.LU R11, [R1+0x62c] ;  /* 0x00062c00010b7983 */ /* 0x000ea40000300800 */
[----:B------:R-:W-:-:S02]  /*70a00*/  IMAD.MOV.U32 R29, RZ, RZ, R19 ;  /* 0x000000ffff1d7224 */ /* 0x000fc400078e0013 */
[----:B------:R-:W-:-:S07]  /*70a10*/  IMAD.MOV.U32 R17, RZ, RZ, R28 ;  /* 0x000000ffff117224 */ /* 0x000fce00078e001c */
[C---:B----4-:R-:W-:Y:S01]  /*70a20*/  HMMA.16816.F32.BF16 R16, R4.reuse, R16, R12 ;  /* 0x000000100410723c */ /* 0x050fe2000004180c */
[----:B--2---:R-:W-:Y:S01]  /*70a30*/  STL.64 [R1+0x62c8], R10 ;  /* 0x0062c80a01007387 */ /* 0x004fe20000100a00 */
[----:B---3--:R0:W-:Y:S03]  /*70a40*/  STL.64 [R1+0x62c0], R8 ;  /* 0x0062c00801007387 */ /* 0x0081e60000100a00 */
[----:B0-----:R-:W2:Y:S01]  /*70a50*/  LDL.LU R8, [R1+0x630] ;  /* 0x0006300001087983 */ /* 0x001ea20000300800 */
[----:B------:R-:W2:Y:S02]  /*70a60*/  LDL.LU R9, [R1+0x634] ;  /* 0x0006340001097983 */ /* 0x000ea40000300800 */
[----:B------:R-:W2:Y:S02]  /*70a70*/  LDL.LU R10, [R1+0x638] ;  /* 0x00063800010a7983 */ /* 0x000ea40000300800 */
[----:B------:R-:W2:Y:S01]  /*70a80*/  LDL.LU R11, [R1+0x63c] ;  /* 0x00063c00010b7983 */ /* 0x000ea20000300800 */
[----:B------:R-:W-:Y:S01]  /*70a90*/  STL [R1+0x5bd0], R29 ;  /* 0x005bd01d01007387 */ /* 0x000fe20000100800 */
[----:B-1----:R-:W-:Y:S02]  /*70aa0*/  STL.64 [R1+0x6178], R22 ;  /* 0x0061781601007387 */ /* 0x002fe40000100a00 */
[----:B------:R-:W-:Y:S02]  /*70ab0*/  STL.64 [R1+0x6170], R20 ;  /* 0x0061701401007387 */ /* 0x000fe40000100a00 */
[----:B------:R-:W-:Y:S01]  /*70ac0*/  STL [R1+0x5bd4], R0 ;  /* 0x005bd40001007387 */ /* 0x000fe20000100800 */
[----:B------:R-:W3:Y:S06]  /*70ad0*/  LDL.LU.64 R12, [R1+0x6338] ;  /* 0x00633800010c7983 */ /* 0x000eec0000300a00 */
[----:B------:R0:W-:Y:S02]  /*70ae0*/  STL.64 [R1+0x690], R16 ;  /* 0x0006901001007387 */ /* 0x0001e40000100a00 */
[----:B------:R-:W-:Y:S01]  /*70af0*/  STL.64 [R1+0x698], R18 ;  /* 0x0006981201007387 */ /* 0x000fe20000100a00 */
[----:B0-----:R-:W4:Y:S01]  /*70b00*/  LDL.64 R16, [R1] ;  /* 0x0000000001107983 */ /* 0x001f220000100a00 */
[C---:B---3--:R-:W-:Y:S03]  /*70b10*/  HMMA.16816.F32.BF16 R12, R4.reuse, R12, R24 ;  /* 0x0000000c040c723c */ /* 0x048fe60000041818 */
[----:B------:R-:W3:Y:S01]  /*70b20*/  LDL.LU.64 R26, [R1+0x6330] ;  /* 0x00633000011a7983 */ /* 0x000ee20000300a00 */
[----:B------:R-:W3:Y:S11]  /*70b30*/  LDL.LU.64 R24, [R1+0x6328] ;  /* 0x0063280001187983 */ /* 0x000ef60000300a00 */
[----:B------:R-:W-:Y:S08]  /*70b40*/  @!UPT UIADD3 URZ, URZ, URZ, URZ ;  /* 0x0000003f3f3ff290 */ /* 0x000ff0000fffe03f */
        /* <DEDUP_REMOVED lines=33> */
[C---:B--2---:R-:W-:Y:S01]  /*70d60*/  HMMA.16816.F32.BF16 R24, R4.reuse, R24, R8 ;  /* 0x000000180418723c */ /* 0x044fe20000041808 */
[----:B---3--:R-:W-:Y:S01]  /*70d70*/  STL.64 [R1+0x6270], R14 ;  /* 0x0062700e01007387 */ /* 0x008fe20000100a00 */
[----:B------:R0:W-:Y:S03]  /*70d80*/  STL.64 [R1+0x6268], R12 ;  /* 0x0062680c01007387 */ /* 0x0001e60000100a00 */
[----:B0-----:R-:W4:Y:S01]  /*70d90*/  LDL.LU R12, [R1+0x460] ;  /* 0x00046000010c7983 */ /* 0x001f220000300800 */
[----:B------:R-:W4:Y:S02]  /*70da0*/  LDL.LU R13, [R1+0x464] ;  /* 0x00046400010d7983 */ /* 0x000f240000300800 */
[----:B------:R-:W4:Y:S02]  /*70db0*/  LDL.LU R14, [R1+0x468] ;  /* 0x00046800010e7983 */ /* 0x000f240000300800 */
[----:B------:R-:W4:Y:S01]  /*70dc0*/  LDL.LU R15, [R1+0x46c] ;  /* 0x00046c00010f7983 */ /* 0x000f220000300800 */
[----:B------:R-:W2:Y:S01]  /*70dd0*/  LDL.LU.64 R10, [R1+0x62c8] ;  /* 0x0062c800010a7983 */ /* 0x000ea20000300a00 */
[----:B------:R-:W2:Y:S11]  /*70de0*/  LDL.LU.64 R8, [R1+0x62c0] ;  /* 0x0062c00001087983 */ /* 0x000eb60000300a00 */
[----:B------:R0:W-:Y:S02]  /*70df0*/  STL.64 [R1+0x630], R24 ;  /* 0x0006301801007387 */ /* 0x0001e40000100a00 */
[----:B------:R2:W-:Y:S01]  /*70e00*/  STL.64 [R1+0x638], R26 ;  /* 0x0006381a01007387 */ /* 0x0005e20000100a00 */
        /* <DEDUP_REMOVED lines=14> */
[----:B------:R-:W3:Y:S02]  /*70ef0*/  LDL.LU.64 R24, [R1+0x6288] ;  /* 0x0062880001187983 */ /* 0x000ee40000300a00 */
[----:B------:R-:W-:Y:S02]  /*70f00*/  IMAD.MOV.U32 R20, RZ, RZ, R3 ;  /* 0x000000ffff147224 */ /* 0x000fe400078e0003 */
[----:B------:R-:W-:-:S07]  /*70f10*/  IMAD.MOV.U32 R21, RZ, RZ, R2 ;  /* 0x000000ffff157224 */ /* 0x000fce00078e0002 */
[----:B---3--:R-:W-:Y:S01]  /*70f20*/  HMMA.16816.F32.BF16 R4, R4, R20, R24 ;  /* 0x000000140404723c */ /* 0x008fe20000041818 */
[----:B------:R-:W2:Y:S01]  /*70f30*/  LDL.LU.64 R26, [R1+0x6280] ;  /* 0x00628000011a7983 */ /* 0x000ea20000300a00 */
[----:B------:R-:W2:Y:S11]  /*70f40*/  LDL.LU.64 R24, [R1+0x6278] ;  /* 0x0062780001187983 */ /* 0x000eb60000300a00 */
[----:B------:R-:W-:Y:S10]  /*70f50*/  @!UPT UIADD3 URZ, URZ, URZ, URZ ;  /* 0x0000003f3f3ff290 */ /* 0x000ff4000fffe03f */
[----:B------:R0:W-:Y:S01]  /*70f60*/  STL.64 [R1+0x240], R4 ;  /* 0x0002400401007387 */ /* 0x0001e20000100a00 */
[----:B------:R-:W-:Y:S03]  /*70f70*/  STL.64 [R1+0x248], R6 ;  /* 0x0002480601007387 */ /* 0x000fe60000100a00 */
[----:B0-----:R-:W3:Y:S01]  /*70f80*/  LDL.64 R4, [R1+0x10] ;  /* 0x0000100001047983 */ /* 0x001ee20000100a00 */
[----:B------:R0:W-:Y:S03]  /*70f90*/  STL.64 [R1+0x6188], R20 ;  /* 0x0061881401007387 */ /* 0x0001e60000100a00 */
[----:B0-----:R-:W2:Y:S01]  /*70fa0*/  LDL.LU R20, [R1+0x480] ;  /* 0x0004800001147983 */ /* 0x001ea20000300800 */
[----:B------:R-:W2:Y:S02]  /*70fb0*/  LDL.LU R21, [R1+0x484] ;  /* 0x0004840001157983 */ /* 0x000ea40000300800 */
[----:B------:R-:W2:Y:S02]  /*70fc0*/  LDL.LU R22, [R1+0x488] ;  /* 0x0004880001167983 */ /* 0x000ea40000300800 */
[----:B------:R-:W2:Y:S02]  /*70fd0*/  LDL.LU R23, [R1+0x48c] ;  /* 0x00048c0001177983 */ /* 0x000ea40000300800 */
[C---:B--2---:R-:W-:Y:S11]  /*70fe0*/  HMMA.16816.F32.BF16 R20, R24.reuse, R8, R20 ;  /* 0x000000081814723c */ /* 0x044ff60000041814 */
[----:B------:R-:W-:Y:S11]  /*70ff0*/  @!UPT UIADD3 URZ, URZ, URZ, URZ ;  /* 0x0000003f3f3ff290 */ /* 0x000ff6000fffe03f */
[----:B------:R-:W-:Y:S01]  /*71000*/  @!UPT UIADD3 URZ, URZ, URZ, URZ ;  /* 0x0000003f3f3ff290 */ /* 0x000fe2000fffe03f */
[----:B------:R0:W-:Y:S01]  /*71010*/  STL.64 [R1+0x480], R20 ;  /* 0x0004801401007387 */ /* 0x0001e20000100a00 */
[----:B------:R-:W-:Y:S02]  /*71020*/  STL.64 [R1+0x488], R22 ;  /* 0x0004881601007387 */ /* 0x000fe40000100a00 */
[----:B0-----:R-:W-:Y:S02]  /*71030*/  IMAD.MOV.U32 R21, RZ, RZ, R8 ;  /* 0x000000ffff157224 */ /* 0x001fe400078e0008 */
[----:B------:R-:W-:Y:S01]  /*71040*/  IMAD.MOV.U32 R20, RZ, RZ, R9 ;  /* 0x000000ffff147224 */ /* 0x000fe200078e0009 */
[----:B------:R-:W2:Y:S01]  /*71050*/  LDL.LU R8, [R1+0x440] ;  /* 0x0004400001087983 */ /* 0x000ea20000300800 */
[----:B------:R-:W2:Y:S02]  /*71060*/  LDL.LU R9, [R1+0x444] ;  /* 0x0004440001097983 */ /* 0x000ea40000300800 */
[----:B------:R-:W2:Y:S02]  /*71070*/  LDL.LU R10, [R1+0x448] ;  /* 0x00044800010a7983 */ /* 0x000ea40000300800 */
[----:B------:R-:W2:Y:S01]  /*71080*/  LDL.LU R11, [R1+0x44c] ;  /* 0x00044c00010b7983 */ /* 0x000ea20000300800 */
[----:B------:R0:W-:Y:S01]  /*71090*/  STL [R1+0x6204], R20 ;  /* 0x0062041401007387 */ /* 0x0001e20000100800 */
[----:B------:R1:W-:Y:S03]  /*710a0*/  STL [R1+0x6200], R21 ;  /* 0x0062001501007387 */ /* 0x0003e60000100800 */
[----:B0-----:R-:W3:Y:S01]  /*710b0*/  LDL.LU R20, [R1+0x470] ;  /* 0x0004700001147983 */ /* 0x001ee20000300800 */
[----:B-1----:R-:W3:Y:S02]  /*710c0*/  LDL.LU R21, [R1+0x474] ;  /* 0x0004740001157983 */ /* 0x002ee40000300800 */
[----:B------:R-:W3:Y:S02]  /*710d0*/  LDL.LU R22, [R1+0x478] ;  /* 0x0004780001167983 */ /* 0x000ee40000300800 */
[----:B------:R-:W3:Y:S01]  /*710e0*/  LDL.LU R23, [R1+0x47c] ;  /* 0x00047c0001177983 */ /* 0x000ee20000300800 */
[C---:B----4-:R-:W-:Y:S08]  /*710f0*/  HMMA.16816.F32.BF16 R12, R24.reuse, R16, R12 ;  /* 0x00000010180c723c */ /* 0x050ff0000004180c */
[----:B---3--:R-:W-:Y:S11]  /*71100*/  HMMA.16816.F32.BF16 R20, R24, R4, R20 ;  /* 0x000000041814723c */ /* 0x008ff60000041814 */
[----:B------:R-:W-:Y:S11]  /*71110*/  @!UPT UIADD3 URZ, URZ, URZ, URZ ;  /* 0x0000003f3f3ff290 */ /* 0x000ff6000fffe03f */
[----:B------:R-:W-:Y:S01]  /*71120*/  @!UPT UIADD3 URZ, URZ, URZ, URZ ;  /* 0x0000003f3f3ff290 */ /* 0x000fe2000fffe03f */
[----:B------:R-:W-:Y:S01]  /*71130*/  STL.64 [R1+0x470], R20 ;  /* 0x0004701401007387 */ /* 0x000fe20000100a00 */
[----:B------:R0:W-:Y:S02]  /*71140*/  STL.64 [R1+0x478], R22 ;  /* 0x0004781601007387 */ /* 0x0001e40000100a00 */
[----:B0-----:R-:W-:Y:S02]  /*71150*/  IMAD.MOV.U32 R23, RZ, RZ, R4 ;  /* 0x000000ffff177224 */ /* 0x001fe400078e0004 */
[----:B------:R-:W-:Y:S01]  /*71160*/  IMAD.MOV.U32 R22, RZ, RZ, R5 ;  /* 0x000000ffff167224 */ /* 0x000fe200078e0005 */
[----:B------:R-:W3:Y:S01]  /*71170*/  LDL.LU R4, [R1+0x430] ;  /* 0x0004300001047983 */ /* 0x000ee20000300800 */
[----:B------:R-:W3:Y:S02]  /*71180*/  LDL.LU R5, [R1+0x434] ;  /* 0x0004340001057983 */ /* 0x000ee40000300800 */
[----:B------:R-:W3:Y:S02]  /*71190*/  LDL.LU R6, [R1+0x438] ;  /* 0x0004380001067983 */ /* 0x000ee40000300800 */
[----:B------:R-:W3:Y:S01]  /*711a0*/  LDL.LU R7, [R1+0x43c] ;  /* 0x00043c0001077983 */ /* 0x000ee20000300800 */
[----:B------:R-:W-:Y:S01]  /*711b0*/  STL.64 [R1+0x460], R12 ;  /* 0x0004600c01007387 */ /* 0x000fe20000100a00 */
[----:B------:R0:W-:Y:S02]  /*711c0*/  STL.64 [R1+0x468], R14 ;  /* 0x0004680e01007387 */ /* 0x0001e40000100a00 */
[----:B------:R-:W-:-:S02]  /*711d0*/  IMAD.MOV.U32 R20, RZ, RZ, R16 ;  /* 0x000000ffff147224 */ /* 0x000fc400078e0010 */
[----:B------:R-:W-:Y:S01]  /*711e0*/  IMAD.MOV.U32 R21, RZ, RZ, R17 ;  /* 0x000000ffff157224 */ /* 0x000fe200078e0011 */
[----:B0-----:R-:W4:Y:S01]  /*711f0*/  LDL.LU.64 R14, [R1+0x6270] ;  /* 0x00627000010e7983 */ /* 0x001f220000300a00 */
[----:B------:R-:W4:Y:S02]  /*71200*/  LDL.LU.64 R12, [R1+0x6268] ;  /* 0x00626800010c7983 */ /* 0x000f240000300a00 */
[----:B------:R-:W2:Y:S02]  /*71210*/  LDL.LU.64 R18, [R1+0x6260] ;  /* 0x0062600001127983 */ /* 0x000ea40000300a00 */
[----:B------:R-:W4:Y:S01]  /*71220*/  LDL.LU.64 R16, [R1+0x6258] ;  /* 0x0062580001107983 */ /* 0x000f220000300a00 */
[----:B------:R-:W2:Y:S01]  /*71230*/  LDL R2, [R1+0x22bc] ;  /* 0x0022bc0001027983 */ /* 0x000ea20000100800 */
[----:B------:R-:W-:Y:S02]  /*71240*/  STL.64 [R1+0x6210], R22 ;  /* 0x0062101601007387 */ /* 0x000fe40000100a00 */
[----:B------:R0:W-:Y:S02]  /*71250*/  STL.64 [R1+0x6208], R20 ;  /* 0x0062081401007387 */ /* 0x0001e40000100a00 */
[----:B0-----:R-:W2:Y:S01]  /*71260*/  LDL.64 R20, [R1+0x150] ;  /* 0x0001500001147983 */ /* 0x001ea20000100a00 */
[C---:B----4-:R-:W-:Y:S03]  /*71270*/  HMMA.16816.F32.BF16 R12, R24.reuse, R16, R12 ;  /* 0x00000010180c723c */ /* 0x050fe6000004180c */
[----:B--2---:R0:W-:Y:S04]  /*71280*/  STL.64 [R1+0x6220], R20 ;  /* 0x0062201401007387 */ /* 0x0041e80000100a00 */
[----:B0-----:R-:W2:Y:S11]  /*71290*/  LDL.64 R20, [R1+0x30] ;  /* 0x0000300001147983 */ /* 0x001eb60000100a00 */
[----:B------:R-:W-:Y:S05]  /*712a0*/  @!UPT UIADD3 URZ, URZ, URZ, URZ ;  /* 0x0000003f3f3ff290 */ /* 0x000fea000fffe03f */
[----:B------:R-:W-:Y:S02]  /*712b0*/  STL.64 [R1+0x450], R12 ;  /* 0x0004500c01007387 */ /* 0x000fe40000100a00 */
[----:B------:R0:W-:Y:S02]  /*712c0*/  STL.64 [R1+0x458], R14 ;  /* 0x0004580e01007387 */ /* 0x0001e40000100a00 */
[----:B0-----:R-:W4:Y:S01]  /*712d0*/  LDL.LU.64 R14, [R1+0x6250] ;  /* 0x00625000010e7983 */ /* 0x001f220000300a00 */
[----:B------:R-:W2:Y:S02]  /*712e0*/  LDL.LU.64 R12, [R1+0x6248] ;  /* 0x00624800010c7983 */ /* 0x000ea40000300a00 */
[----:B------:R-:W-:Y:S02]  /*712f0*/  STL.64 [R1+0x6128], R18 ;  /* 0x0061281201007387 */ /* 0x000fe40000100a00 */
[----:B------:R0:W-:Y:S02]  /*71300*/  STL.64 [R1+0x6120], R16 ;  /* 0x0061201001007387 */ /* 0x0001e40000100a00 */
[----:B0-----:R-:W2:Y:S04]  /*71310*/  LDL.64 R16, [R1+0x130] ;  /* 0x0001300001107983 */ /* 0x001ea80000100a00 */
[----:B--2---:R0:W-:Y:S04]  /*71320*/  STL.64 [R1+0x6218], R16 ;  /* 0x0062181001007387 */ /* 0x0041e80000100a00 */
[----:B0-----:R-:W2:Y:S01]  /*71330*/  LDL.LU R16, [R1+0x790] ;  /* 0x0007900001107983 */ /* 0x001ea20000300800 */
[----:B------:R-:W2:Y:S02]  /*71340*/  LDL.LU R17, [R1+0x794] ;  /* 0x0007940001117983 */ /* 0x000ea40000300800 */
[----:B------:R-:W2:Y:S02]  /*71350*/  LDL.LU R18, [R1+0x798] ;  /* 0x0007980001127983 */ /* 0x000ea40000300800 */
[----:B------:R-:W2:Y:S01]  /*71360*/  LDL.LU R19, [R1+0x79c] ;  /* 0x00079c0001137983 */ /* 0x000ea20000300800 */
[C---:B------:R-:W-:Y:S01]  /*71370*/  HMMA.16816.F32.BF16 R8, R24.reuse, R12, R8 ;  /* 0x0000000c1808723c */ /* 0x040fe20000041808 */
[----:B--2---:R-:W-:Y:S01]  /*71380*/  STL.64 [R1+0x6230], R18 ;  /* 0x0062301201007387 */ /* 0x004fe20000100a00 */
[----:B------:R0:W-:Y:S03]  /*71390*/  STL.64 [R1+0x6228], R16 ;  /* 0x0062281001007387 */ /* 0x0001e60000100a00 */
[----:B0-----:R-:W2:Y:S01]  /*713a0*/  LDL.LU R16, [R1+0x9b0] ;  /* 0x0009b00001107983 */ /* 0x001ea20000300800 */
[----:B------:R-:W2:Y:S02]  /*713b0*/  LDL.LU R17, [R1+0x9b4] ;  /* 0x0009b40001117983 */ /* 0x000ea40000300800 */
[----:B------:R-:W2:Y:S02]  /*713c0*/  LDL.LU R18, [R1+0x9b8] ;  /* 0x0009b80001127983 */ /* 0x000ea40000300800 */
[----:B------:R-:W2:Y:S11]  /*713d0*/  LDL.LU R19, [R1+0x9bc] ;  /* 0x0009bc0001137983 */ /* 0x000eb60000300800 */
[----:B------:R-:W-:Y:S02]  /*713e0*/  @!UPT UIADD3 URZ, URZ, URZ, URZ ;  /* 0x0000003f3f3ff290 */ /* 0x000fe4000fffe03f */
[----:B------:R-:W-:Y:S01]  /*713f0*/  STL.64 [R1+0x440], R8 ;  /* 0x0004400801007387 */ /* 0x000fe20000100a00 */
[----:B------:R0:W-:Y:S03]  /*71400*/  STL.64 [R1+0x448], R10 ;  /* 0x0004480a01007387 */ /* 0x0001e60000100a00 */
[----:B0-----:R-:W2:Y:S01]  /*71410*/  LDL.LU.64 R10, [R1+0x6240] ;  /* 0x00624000010a7983 */ /* 0x001ea20000300a00 */
[----:B------:R-:W3:Y:S02]  /*71420*/  LDL.LU.64 R8, [R1+0x6238] ;  /* 0x0062380001087983 */ /* 0x000ee40000300a00 */
[----:B----4-:R-:W-:Y:S02]  /*71430*/  STL.64 [R1+0x6118], R14 ;  /* 0x0061180e01007387 */ /* 0x010fe40000100a00 */
[----:B------:R0:W-:Y:S02]  /*71440*/  STL.64 [R1+0x6110], R12 ;  /* 0x0061100c01007387 */ /* 0x0001e40000100a00 */
[----:B0-----:R-:W4:Y:S01]  /*71450*/  LDL.LU R12, [R1+0x770] ;  /* 0x00077000010c7983 */ /* 0x001f220000300800 */
[----:B------:R-:W4:Y:S02]  /*71460*/  LDL.LU R13, [R1+0x774] ;  /* 0x00077400010d7983 */ /* 0x000f240000300800 */
[----:B------:R-:W4:Y:S02]  /*71470*/  LDL.LU R14, [R1+0x778] ;  /* 0x00077800010e7983 */ /* 0x000f240000300800 */
[----:B------:R-:W4:Y:S02]  /*71480*/  LDL.LU R15, [R1+0x77c] ;  /* 0x00077c00010f7983 */ /* 0x000f240000300800 */
[----:B------:R-:W-:Y:S01]  /*71490*/  IMAD.MOV.U32 R0, RZ, RZ, R21 ;  /* 0x000000ffff007224 */ /* 0x000fe200078e0015 */
[C---:B---3--:R-:W-:Y:S01]  /*714a0*/  HMMA.16816.F32.BF16 R4, R24.reuse, R8, R4 ;  /* 0x000000081804723c */ /* 0x048fe20000041804 */
[----:B--2---:R-:W-:Y:S01]  /*714b0*/  STL.64 [R1+0x6138], R10 ;  /* 0x0061380a01007387 */ /* 0x004fe20000100a00 */
[----:B------:R0:W-:Y:S11]  /*714c0*/  STL.64 [R1+0x6130], R8 ;  /* 0x0061300801007387 */ /* 0x0001f60000100a00 */
[----:B------:R-:W-:Y:S10]  /*714d0*/  @!UPT UIADD3 URZ, URZ, URZ, URZ ;  /* 0x0000003f3f3ff290 */ /* 0x000ff4000fffe03f */
[----:B------:R-:W-:Y:S01]  /*714e0*/  STL.64 [R1+0x430], R4 ;  /* 0x0004300401007387 */ /* 0x000fe20000100a00 */
[----:B------:R-:W-:Y:S02]  /*714f0*/  STL.64 [R1+0x438], R6 ;  /* 0x0004380601007387 */ /* 0x000fe40000100a00 */
[----:B------:R1:W2:Y:S01]  /*71500*/  LDSM.16.MT88.4 R4, [R2+0x22000] ;  /* 0x022000000204783b */ /* 0x0002a20000004200 */
[C---:B------:R-:W-:Y:S01]  /*71510*/  HMMA.16816.F32.BF16 R16, R24.reuse, R20, R16 ;  /* 0x000000141810723c */ /* 0x040fe20000041810 */
[----:B0-----:R-:W3:Y:S02]  /*71520*/  LDL.64 R8, [R1+0x140] ;  /* 0x0001400001087983 */ /* 0x001ee40000100a00 */
[----:B-1----:R-:W-:Y:S02]  /*71530*/  IMAD.MOV.U32 R2, RZ, RZ, R20 ;  /* 0x000000ffff027224 */ /* 0x002fe400078e0014 */
[----:B--2---:R-:W-:Y:S01]  /*71540*/  STL.64 [R1+0x6008], R6 ;  /* 0x0060080601007387 */ /* 0x004fe20000100a00 */
[----:B------:R0:W-:Y:S03]  /*71550*/  STL.64 [R1+0x6000], R4 ;  /* 0x0060000401007387 */ /* 0x0001e60000100a00 */
[----:B0-----:R-:W3:Y:S01]  /*71560*/  LDL.LU R4, [R1+0x780] ;  /* 0x0007800001047983 */ /* 0x001ee20000300800 */
[----:B------:R-:W3:Y:S02]  /*71570*/  LDL.LU R5, [R1+0x784] ;  /* 0x0007840001057983 */ /* 0x000ee40000300800 */
[----:B------:R-:W3:Y:S02]  /*71580*/  LDL.LU R6, [R1+0x788] ;  /* 0x0007880001067983 */ /* 0x000ee40000300800 */
[----:B------:R-:W3:Y:S09]  /*71590*/  LDL.LU R7, [R1+0x78c] ;  /* 0x00078c0001077983 */ /* 0x000ef20000300800 */
[----:B------:R-:W-:Y:S01]  /*715a0*/  STL.64 [R1+0x7a0], R16 ;  /* 0x0007a01001007387 */ /* 0x000fe20000100a00 */
[----:B------:R0:W-:Y:S03]  /*715b0*/  STL.64 [R1+0x7a8], R18 ;  /* 0x0007a81201007387 */ /* 0x0001e60000100a00 */
[----:B0-----:R-:W2:Y:S01]  /*715c0*/  LDL.LU.64 R18, [R1+0x6230] ;  /* 0x0062300001127983 */ /* 0x001ea20000300a00 */
[----:B------:R-:W2:Y:S02]  /*715d0*/  LDL.LU.64 R16, [R1+0x6228] ;  /* 0x0062280001107983 */ /* 0x000ea40000300a00 */
[----:B------:R-:W2:Y:S02]  /*715e0*/  LDL.LU.64 R20, [R1+0x6220] ;  /* 0x0062200001147983 */ /* 0x000ea40000300a00 */
[----:B------:R-:W-:Y:S01]  /*715f0*/  STL [R1+0x60dc], R0 ;  /* 0x0060dc0001007387 */ /* 0x000fe20000100800 */
[----:B------:R-:W-:Y:S01]  /*71600*/  STL [R1+0x60d8], R2 ;  /* 0x0060d80201007387 */ /* 0x000fe20000100800 */
[C---:B--2---:R-:W-:Y:S11]  /*71610*/  HMMA.16816.F32.BF16 R16, R24.reuse, R20, R16 ;  /* 0x000000141810723c */ /* 0x044ff60000041810 */
[----:B------:R-:W-:Y:S11]  /*71620*/  @!UPT UIADD3 URZ, URZ, URZ, URZ ;  /* 0x0000003f3f3ff290 */ /* 0x000ff6000fffe03f */
[----:B------:R-:W-:Y:S01]  /*71630*/  @!UPT UIADD3 URZ, URZ, URZ, URZ ;  /* 0x0000003f3f3ff290 */ /* 0x000fe2000fffe03f */
[----:B------:R0:W-:Y:S01]  /*71640*/  STL.64 [R1+0x790], R16 ;  /* 0x0007901001007387 */ /* 0x0001e20000100a00 */
[----:B------:R-:W-:Y:S03]  /*71650*/  STL.64 [R1+0x798], R18 ;  /* 0x0007981201007387 */ /* 0x000fe60000100a00 */
[----:B0-----:R-:W4:Y:S01]  /*71660*/  LDL.LU.64 R16, [R1+0x6218] ;  /* 0x0062180001107983 */ /* 0x001f220000300a00 */
[----:B---3--:R-:W-:Y:S01]  /*71670*/  HMMA.16816.F32.BF16 R4, R24, R8, R4 ;  /* 0x000000081804723c */ /* 0x008fe20000041804 */
[----:B------:R-:W-:Y:S02]  /*71680*/  IMAD.MOV.U32 R3, RZ, RZ, R21 ;  /* 0x000000ffff037224 */ /* 0x000fe400078e0015 */
[----:B------:R-:W-:Y:S01]  /*71690*/  IMAD.MOV.U32 R28, RZ, RZ, R20 ;  /* 0x000000ffff1c7224 */ /* 0x000fe200078e0014 */
[----:B------:R-:W2:Y:S01]  /*716a0*/  LDL.LU.64 R22, [R1+0x6210] ;  /* 0x0062100001167983 */ /* 0x000ea20000300a00 */
[----:B------:R-:W3:Y:S02]  /*716b0*/  LDL.LU.64 R20, [R1+0x6208] ;  /* 0x0062080001147983 */ /* 0x000ee40000300a00 */
[----:B------:R-:W-:Y:S01]  /*716c0*/  STL [R1+0x60e4], R3 ;  /* 0x0060e40301007387 */ /* 0x000fe20000100800 */
[----:B------:R-:W-:Y:S11]  /*716d0*/  STL [R1+0x60e0], R28 ;  /* 0x0060e01c01007387 */ /* 0x000ff60000100800 */
[----:B------:R-:W-:Y:S04]  /*716e0*/  @!UPT UIADD3 URZ, URZ, URZ, URZ ;  /* 0x0000003f3f3ff290 */ /* 0x000fe8000fffe03f */
[----:B------:R-:W-:Y:S01]  /*716f0*/  STL.64 [R1+0x780], R4 ;  /* 0x0007800401007387 */ /* 0x000fe20000100a00 */
[----:B------:R4:W-:Y:S02]  /*71700*/  STL.64 [R1+0x788], R6 ;  /* 0x0007880601007387 */ /* 0x0009e40000100a00 */
[----:B------:R-:W-:Y:S02]  /*71710*/  IMAD.MOV.U32 R2, RZ, RZ, R8 ;  /* 0x000000ffff027224 */ /* 0x000fe400078e0008 */
[----:B------:R-:W-:-:S03]  /*71720*/  IMAD.MOV.U32 R29, RZ, RZ, R9 ;  /* 0x000000ffff1d7224 */ /* 0x000fc600078e0009 */
[----:B------:R-:W-:Y:S02]  /*71730*/  STL [R1+0x60ec], R2 ;  /* 0x0060ec0201007387 */ /* 0x000fe40000100800 */
[----:B------:R-:W-:Y:S01]  /*71740*/  STL [R1+0x60e8], R29 ;  /* 0x0060e81d01007387 */ /* 0x000fe20000100800 */
[----:B----4-:R-:W-:Y:S11]  /*71750*/  HMMA.16816.F32.BF16 R4, R24, R16, R12 ;  /* 0x000000101804723c */ /* 0x010ff6000004180c */
[----:B------:R-:W-:Y:S11]  /*71760*/  @!UPT UIADD3 URZ, URZ, URZ, URZ ;  /* 0x0000003f3f3ff290 */ /* 0x000ff6000fffe03f */
[----:B------:R-:W-:Y:S01]  /*71770*/  @!UPT UIADD3 URZ, URZ, URZ, URZ ;  /* 0x0000003f3f3ff290 */ /* 0x000fe2000fffe03f */
[----:B------:R-:W-:Y:S01]  /*71780*/  STL.64 [R1+0x770], R4 ;  /* 0x0007700401007387 */ /* 0x000fe20000100a00 */
[----:B------:R-:W-:Y:S02]  /*71790*/  STL.64 [R1+0x778], R6 ;  /* 0x0007780601007387 */ /* 0x000fe40000100a00 */
[----:B------:R-:W4:Y:S02]  /*717a0*/  LDL.LU R12, [R1+0x200] ;  /* 0x00020000010c7983 */ /* 0x000f240000300800 */
[----:B------:R-:W4:Y:S01]  /*717b0*/  LDL.LU R13, [R1+0x204] ;  /* 0x00020400010d7983 */ /* 0x000f220000300800 */
[----:B------:R-:W2:Y:S01]  /*717c0*/  LDL.LU R14, [R1+0x208] ;  /* 0x00020800010e7983 */ /* 0x000ea20000300800 */
[----:B------:R-:W2:Y:S02]  /*717d0*/  LDL.LU R15, [R1+0x20c] ;  /* 0x00020c00010f7983 */ /* 0x000ea40000300800 */
[----:B------:R-:W-:Y:S02]  /*717e0*/  IMAD.MOV.U32 R28, RZ, RZ, R16 ;  /* 0x000000ffff1c7224 */ /* 0x000fe400078e0010 */
[----:B------:R-:W-:-:S02]  /*717f0*/  IMAD.MOV.U32 R0, RZ, RZ, R17 ;  /* 0x000000ffff007224 */ /* 0x000fc400078e0011 */
[----:B---3--:R-:W-:Y:S02]  /*71800*/  IMAD.MOV.U32 R16, RZ, RZ, R20 ;  /* 0x000000ffff107224 */ /* 0x008fe400078e0014 */
[----:B------:R-:W-:Y:S01]  /*71810*/  IMAD.MOV.U32 R17, RZ, RZ, R21 ;  /* 0x000000ffff117224 */ /* 0x000fe200078e0015 */
[----:B--2---:R-:W-:Y:S01]  /*71820*/  STL.64 [R1+0x6148], R14 ;  /* 0x0061480e01007387 */ /* 0x004fe20000100a00 */
[----:B----4-:R0:W-:Y:S02]  /*71830*/  STL.64 [R1+0x6140], R12 ;  /* 0x0061400c01007387 */ /* 0x0101e40000100a00 */
[----:B------:R-:W2:Y:S02]  /*71840*/  LDL.LU R20, [R1+0x6204] ;  /* 0x0062040001147983 */ /* 0x000ea40000300800 */
[----:B------:R-:W3:Y:S01]  /*71850*/  LDL.LU R21, [R1+0x6200] ;  /* 0x0062000001157983 */ /* 0x000ee20000300800 */
[----:B------:R1:W-:Y:S01]  /*71860*/  STL.64 [R1+0x6150], R16 ;  /* 0x0061501001007387 */ /* 0x0003e20000100a00 */
[----:B0-----:R-:W-:-:S02]  /*71870*/  IMAD.MOV.U32 R12, RZ, RZ, R23 ;  /* 0x000000ffff0c7224 */ /* 0x001fc400078e0017 */
[----:B------:R-:W-:-:S05]  /*71880*/  IMAD.MOV.U32 R13, RZ, RZ, R22 ;  /* 0x000000ffff0d7224 */ /* 0x000fca00078e0016 */
[----:B------:R2:W-:Y:S01]  /*71890*/  STL.64 [R1+0x6158], R12 ;  /* 0x0061580c01007387 */ /* 0x0005e20000100a00 */
[----:B-1----:R-:W4:Y:S02]  /*718a0*/  LDL.LU R16, [R1+0x220] ;  /* 0x0002200001107983 */ /* 0x002f240000300800 */
[----:B------:R-:W4:Y:S02]  /*718b0*/  LDL.LU R17, [R1+0x224] ;  /* 0x0002240001117983 */ /* 0x000f240000300800 */
[----:B------:R-:W4:Y:S01]  /*718c0*/  LDL.LU R18, [R1+0x228] ;  /* 0x0002280001127983 */ /* 0x000f220000300800 */
[----:B------:R-:W4:Y:S01]  /*718d0*/  LDL.LU R19, [R1+0x22c] ;  /* 0x00022c0001137983 */ /* 0x000f220000300800 */
[----:B--2---:R-:W-:Y:S02]  /*718e0*/  IMAD.MOV.U32 R13, RZ, RZ, R20 ;  /* 0x000000ffff0d7224 */ /* 0x004fe400078e0014 */
[----:B---3--:R-:W-:Y:S01]  /*718f0*/  IMAD.MOV.U32 R12, RZ, RZ, R21 ;  /* 0x000000ffff0c7224 */ /* 0x008fe200078e0015 */
[----:B----4-:R-:W-:Y:S01]  /*71900*/  STL.64 [R1+0x6168], R18 ;  /* 0x0061681201007387 */ /* 0x010fe20000100a00 */
[----:B------:R0:W-:Y:S03]  /*71910*/  STL.64 [R1+0x6160], R16 ;  /* 0x0061601001007387 */ /* 0x0001e60000100a00 */
[----:B------:R-:W-:Y:S01]  /*71920*/  STL.64 [R1+0x6180], R12 ;  /* 0x0061800c01007387 */ /* 0x000fe20000100a00 */
        /* <DEDUP_REMOVED lines=12> */
[----:B0-----:R-:W2:Y:S04]  /*719f0*/  LDL.64 R16, [R1+0xf0] ;  /* 0x0000f00001107983 */ /* 0x001ea80000100a00 */
[----:B--2---:R0:W-:Y:S04]  /*71a00*/  STL.64 [R1+0x61b8], R16 ;  /* 0x0061b81001007387 */ /* 0x0041e80000100a00 */
[----:B0-----:R-:W2:Y:S04]  /*71a10*/  LDL.64 R16, [R1+0x100] ;  /* 0x0001000001107983 */ /* 0x001ea80000100a00 */
[----:B--2---:R0:W-:Y:S04]  /*71a20*/  STL.64 [R1+0x61d0], R16 ;  /* 0x0061d01001007387 */ /* 0x0041e80000100a00 */
[----:B0-----:R-:W2:Y:S04]  /*71a30*/  LDL.64 R16, [R1+0x110] ;  /* 0x0001100001107983 */ /* 0x001ea80000100a00 */
[----:B--2---:R0:W-:Y:S01]  /*71a40*/  STL.64 [R1+0x61e8], R16 ;  /* 0x0061e81001007387 */ /* 0x0041e20000100a00 */
[----:B------:R-:W2:Y:S03]  /*71a50*/  LDL.64 R20, [R1+0xe0] ;  /* 0x0000e00001147983 */ /* 0x000ea60000100a00 */
[----:B0-----:R-:W3:Y:S04]  /*71a60*/  LDL.64 R16, [R1+0x120] ;  /* 0x0001200001107983 */ /* 0x001ee80000100a00 */
[----:B--2---:R0:W-:Y:S04]  /*71a70*/  STL.64 [R1+0x61b0], R20 ;  /* 0x0061b01401007387 */ /* 0x0041e80000100a00 */
        /* <DEDUP_REMOVED lines=34> */
[----:B------:R-:W-:Y:S01]  /*71ca0*/  STL [R1+0x60f4], R28 ;  /* 0x0060f41c01007387 */ /* 0x000fe20000100800 */
[----:B------:R-:W-:Y:S02]  /*71cb0*/  STL [R1+0x60f0], R0 ;  /* 0x0060f00001007387 */ /* 0x000fe40000100800 */
[----:B---3--:R-:W-:-:S02]  /*71cc0*/  IMAD.MOV.U32 R29, RZ, RZ, R16 ;  /* 0x000000ffff1d7224 */ /* 0x008fc400078e0010 */
        /* <DEDUP_REMOVED lines=32> */
[----:B--2---:R-:W-:Y:S01]  /*71ed0*/  HMMA.16816.F32.BF16 R20, R24, R16, R20 ;  /* 0x000000101814723c */ /* 0x004fe20000041814 */
[----:B------:R-:W-:-:S02]  /*71ee0*/  IMAD.MOV.U32 R0, RZ, RZ, R16 ;  /* 0x000000ffff007224 */ /* 0x000fc400078e0010 */
[----:B------:R-:W-:Y:S11]  /*71ef0*/  IMAD.MOV.U32 R3, RZ, RZ, R17 ;  /* 0x000000ffff037224 */ /* 0x000ff600078e0011 */
[----:B------:R-:W-:Y:S09]  /*71f00*/  @!UPT UIADD3 URZ, URZ, URZ, URZ ;  /* 0x0000003f3f3ff290 */ /* 0x000ff2000fffe03f */
[----:B------:R0:W-:Y:S01]  /*71f10*/  STL.64 [R1+0x730], R20 ;  /* 0x0007301401007387 */ /* 0x0001e20000100a00 */
[----:B------:R-:W-:Y:S03]  /*71f20*/  STL.64 [R1+0x738], R22 ;  /* 0x0007381601007387 */ /* 0x000fe60000100a00 */
        /* <DEDUP_REMOVED lines=12> */
[----:B----4-:R-:W-:Y:S01]  /*71ff0*/  HMMA.16816.F32.BF16 R24, R24, R20, R12 ;  /* 0x000000141818723c */ /* 0x010fe2000004180c */
[----:B------:R-:W2:Y:S01]  /*72000*/  LDL.LU.64 R12, [R1+0x6180] ;  /* 0x00618000010c7983 */ /* 0x000ea20000300a00 */
[----:B------:R-:W2:Y:S02]  /*72010*/  LDL.LU.64 R22, [R1+0x6178] ;  /* 0x0061780001167983 */ /* 0x000ea40000300a00 */
[----:B------:R-:W2:Y:S11]  /*72020*/  LDL.LU.64 R20, [R1+0x6170] ;  /* 0x0061700001147983 */ /* 0x000eb60000300a00 */
[----:B------:R-:W-:Y:S08]  /*72030*/  @!UPT UIADD3 URZ, URZ, URZ, URZ ;  /* 0x0000003f3f3ff290 */ /* 0x000ff0000fffe03f */
[----:B------:R-:W-:Y:S01]  /*72040*/  STL.64 [R1+0x420], R24 ;  /* 0x0004201801007387 */ /* 0x000fe20000100a00 */
[----:B------:R0:W-:Y:S03]  /*72050*/  STL.64 [R1+0x428], R26 ;  /* 0x0004281a01007387 */ /* 0x0001e60000100a00 */
[----:B0-----:R-:W3:Y:S01]  /*72060*/  LDL R27, [R1+0x22bc] ;  /* 0x0022bc00011b7983 */ /* 0x001ee20000100800 */
[C---:B--2---:R-:W-:Y:S03]  /*72070*/  HMMA.16816.F32.BF16 R12, R20.reuse, R12, R16 ;  /* 0x0000000c140c723c */ /* 0x044fe60000041810 */
[----:B------:R-:W2:Y:S01]  /*72080*/  LDL.LU.64 R18, [R1+0x6168] ;  /* 0x0061680001127983 */ /* 0x000ea20000300a00 */
[----:B------:R-:W2:Y:S11]  /*72090*/  LDL.LU.64 R16, [R1+0x6160] ;  /* 0x0061600001107983 */ /* 0x000eb60000300a00 */
[----:B------:R-:W-:Y:S08]  /*720a0*/  @!UPT UIADD3 URZ, URZ, URZ, URZ ;  /* 0x0000003f3f3ff290 */ /* 0x000ff0000fffe03f */
[----:B------:R0:W-:Y:S01]  /*720b0*/  STL.64 [R1+0x230], R12 ;  /* 0x0002300c01007387 */ /* 0x0001e20000100a00 */
[----:B------:R2:W-:Y:S03]  /*720c0*/  STL.64 [R1+0x238], R14 ;  /* 0x0002380e01007387 */ /* 0x0005e60000100a00 */
[----:B---3--:R-:W1:Y:S04]  /*720d0*/  LDSM.16.MT88.4 R24, [R27+0x22080] ;  /* 0x022080001b18783b */ /* 0x008e680000004200 */
[----:B0-----:R-:W2:Y:S02]  /*720e0*/  LDL.LU.64 R12, [R1+0x6158] ;  /* 0x00615800010c7983 */ /* 0x001ea40000300a00 */
[C---:B--2---:R-:W-:Y:S02]  /*720f0*/  HMMA.16816.F32.BF16 R12, R20.reuse, R12, R16 ;  /* 0x0000000c140c723c */ /* 0x044fe40000041810 */
[----:B------:R-:W2:Y:S11]  /*72100*/  LDL.LU.64 R16, [R1+0x6150] ;  /* 0x0061500001107983 */ /* 0x000eb60000300a00 */
[----:B------:R-:W-:Y:S10]  /*72110*/  @!UPT UIADD3 URZ, URZ, URZ, URZ ;  /* 0x0000003f3f3ff290 */ /* 0x000ff4000fffe03f */
[----:B------:R-:W-:Y:S01]  /*72120*/  STL.64 [R1+0x220], R12 ;  /* 0x0002200c01007387 */ /* 0x000fe20000100a00 */
[----:B------:R0:W-:Y:S03]  /*72130*/  STL.64 [R1+0x228], R14 ;  /* 0x0002280e01007387 */ /* 0x0001e60000100a00 */
[----:B0-----:R-:W3:Y:S01]  /*72140*/  LDL.LU.64 R14, [R1+0x6148] ;  /* 0x00614800010e7983 */ /* 0x001ee20000300a00 */
[----:B------:R-:W3:Y:S01]  /*72150*/  LDL.LU.64 R12, [R1+0x6140] ;  /* 0x00614000010c7983 */ /* 0x000ee20000300a00 */
        /* <DEDUP_REMOVED lines=15> */
[----:B--2---:R-:W-:Y:S02]  /*72250*/  STL.64 [R1+0x5fe0], R18 ;  /* 0x005fe01201007387 */ /* 0x004fe40000100a00 */
[----:B------:R0:W-:Y:S02]  /*72260*/  STL.64 [R1+0x5fd8], R16 ;  /* 0x005fd81001007387 */ /* 0x0001e40000100a00 */
[----:B0-----:R-:W2:Y:S01]  /*72270*/  LDL.LU R16, [R1+0x1f0] ;  /* 0x0001f00001107983 */ /* 0x001ea20000300800 */
[----:B------:R-:W2:Y:S02]  /*72280*/  LDL.LU R17, [R1+0x1f4] ;  /* 0x0001f40001117983 */ /* 0x000ea40000300800 */
[----:B------:R-:W2:Y:S02]  /*72290*/  LDL.LU R18, [R1+0x1f8] ;  /* 0x0001f80001127983 */ /* 0x000ea40000300800 */
[----:B------:R-:W2:Y:S01]  /*722a0*/  LDL.LU R19, [R1+0x1fc] ;  /* 0x0001fc0001137983 */ /* 0x000ea20000300800 */
[----:B---3--:R-:W-:Y:S01]  /*722b0*/  STL.64 [R1+0x5fd0], R14 ;  /* 0x005fd00e01007387 */ /* 0x008fe20000100a00 */
[----:B----4-:R0:W-:Y:S01]  /*722c0*/  STL.64 [R1+0x5fc8], R12 ;  /* 0x005fc80c01007387 */ /* 0x0101e20000100a00 */
[C---:B--2---:R-:W-:Y:S08]  /*722d0*/  HMMA.16816.F32.BF16 R16, R20.reuse, R12, R16 ;  /* 0x0000000c1410723c */ /* 0x044ff00000041810 */
[----:B0-----:R-:W-:Y:S11]  /*722e0*/  HMMA.16816.F32.BF16 R12, R20, R8, R4 ;  /* 0x00000008140c723c */ /* 0x001ff60000041804 */
[----:B------:R-:W-:Y:S04]  /*722f0*/  @!UPT UIADD3 URZ, URZ, URZ, URZ ;  /* 0x0000003f3f3ff290 */ /* 0x000fe8000fffe03f */
[----:B------:R-:W-:Y:S01]  /*72300*/  STL.64 [R1+0x1f0], R16 ;  /* 0x0001f01001007387 */ /* 0x000fe20000100a00 */
[----:B------:R-:W-:Y:S02]  /*72310*/  STL.64 [R1+0x1f8], R18 ;  /* 0x0001f81201007387 */ /* 0x000fe40000100a00 */
[----:B------:R-:W2:Y:S05]  /*72320*/  LDL.LU R4, [R1+0x5f0] ;  /* 0x0005f00001047983 */ /* 0x000eaa0000300800 */
[----:B------:R-:W-:Y:S01]  /*72330*/  STL.64 [R1+0x1e0], R12 ;  /* 0x0001e00c01007387 */ /* 0x000fe20000100a00 */
[----:B------:R-:W-:Y:S01]  /*72340*/  STL.64 [R1+0x1e8], R14 ;  /* 0x0001e80e01007387 */ /* 0x000fe20000100a00 */
[----:B------:R-:W2:Y:S02]  /*72350*/  LDL.LU R5, [R1+0x5f4] ;  /* 0x0005f40001057983 */ /* 0x000ea40000300800 */
[----:B------:R-:W3:Y:S02]  /*72360*/  LDL.LU R6, [R1+0x5f8] ;  /* 0x0005f80001067983 */ /* 0x000ee40000300800 */
[----:B------:R-:W3:Y:S02]  /*72370*/  LDL.LU R7, [R1+0x5fc] ;  /* 0x0005fc0001077983 */ /* 0x000ee40000300800 */
[----:B---3--:R-:W-:Y:S01]  /*72380*/  STL.64 [R1+0x6018], R6 ;  /* 0x0060180601007387 */ /* 0x008fe20000100a00 */
[----:B--2---:R0:W-:Y:S02]  /*72390*/  STL.64 [R1+0x6010], R4 ;  /* 0x0060100401007387 */ /* 0x0041e40000100a00 */
[----:B0-----:R-:W-:-:S02]  /*723a0*/  IMAD.MOV.U32 R4, RZ, RZ, R29 ;  /* 0x000000ffff047224 */ /* 0x001fc400078e001d */
[----:B------:R-:W-:Y:S01]  /*723b0*/  IMAD.MOV.U32 R5, RZ, RZ, R2 ;  /* 0x000000ffff057224 */ /* 0x000fe200078e0002 */
[----:B------:R-:W2:Y:S01]  /*723c0*/  LDL.LU R29, [R1+0x6108] ;  /* 0x00610800011d7983 */ /* 0x000ea20000300800 */
[----:B------:R-:W3:Y:S03]  /*723d0*/  LDL.LU R2, [R1+0x6104] ;  /* 0x0061040001027983 */ /* 0x000ee60000300800 */
[----:B------:R0:W-:Y:S01]  /*723e0*/  STL.64 [R1+0x6028], R4 ;  /* 0x0060280401007387 */ /* 0x0001e20000100a00 */
[----:B------:R-:W-:Y:S02]  /*723f0*/  STL.64 [R1+0x5fc0], R10 ;  /* 0x005fc00a01007387 */ /* 0x000fe40000100a00 */
[----:B------:R4:W-:Y:S02]  /*72400*/  STL.64 [R1+0x5fb8], R8 ;  /* 0x005fb80801007387 */ /* 0x0009e40000100a00 */
[----:B0-----:R-:W-:-:S02]  /*72410*/  IMAD.MOV.U32 R4, RZ, RZ, R0 ;  /* 0x000000ffff047224 */ /* 0x001fc400078e0000 */
[----:B------:R-:W-:Y:S01]  /*72420*/  IMAD.MOV.U32 R5, RZ, RZ, R3 ;  /* 0x000000ffff057224 */ /* 0x000fe200078e0003 */
[----:B------:R-:W3:Y:S01]  /*72430*/  LDL.LU R0, [R1+0x6100] ;  /* 0x0061000001007983 */ /* 0x000ee20000300800 */
[----:B------:R-:W3:Y:S03]  /*72440*/  LDL.LU R3, [R1+0x60fc] ;  /* 0x0060fc0001037983 */ /* 0x000ee60000300800 */
[----:B------:R2:W-:Y:S01]  /*72450*/  STL.64 [R1+0x6040], R4 ;  /* 0x0060400401007387 */ /* 0x0005e20000100a00 */
[----:B----4-:R-:W4:Y:S02]  /*72460*/  LDL.64 R8, [R1+0x20] ;  /* 0x0000200001087983 */ /* 0x010f240000100a00 */
[----:B--2---:R-:W-:Y:S01]  /*72470*/  IMAD.MOV.U32 R4, RZ, RZ, R29 ;  /* 0x000000ffff047224 */ /* 0x004fe200078e001d */
[----:B----4-:R0:W-:Y:S04]  /*72480*/  STL.64 [R1+0x6020], R8 ;  /* 0x0060200801007387 */ /* 0x0101e80000100a00 */
[----:B0-----:R-:W2:Y:S01]  /*72490*/  LDL.LU R8, [R1+0x600] ;  /* 0x0006000001087983 */ /* 0x001ea20000300800 */
[----:B------:R-:W2:Y:S02]  /*724a0*/  LDL.LU R9, [R1+0x604] ;  /* 0x0006040001097983 */ /* 0x000ea40000300800 */
[----:B------:R-:W4:Y:S02]  /*724b0*/  LDL.LU R10, [R1+0x608] ;  /* 0x00060800010a7983 */ /* 0x000f240000300800 */
[----:B------:R-:W4:Y:S01]  /*724c0*/  LDL.LU R11, [R1+0x60c] ;  /* 0x00060c00010b7983 */ /* 0x000f220000300800 */
[----:B------:R-:W2:Y:S01]  /*724d0*/  LDL.LU R29, [R1+0x60f8] ;  /* 0x0060f800011d7983 */ /* 0x000ea20000300800 */
[----:B------:R-:W-:-:S02]  /*724e0*/  IMAD.MOV.U32 R5, RZ, RZ, R28 ;  /* 0x000000ffff057224 */ /* 0x000fc400078e001c */
[----:B------:R-:W2:Y:S03]  /*724f0*/  LDL.LU R28, [R1+0x60f4] ;  /* 0x0060f400011c7983 */ /* 0x000ea60000300800 */
[----:B------:R3:W-:Y:S02]  /*72500*/  STL.64 [R1+0x6058], R4 ;  /* 0x0060580401007387 */ /* 0x0007e40000100a00 */
[----:B---3--:R-:W-:Y:S02]  /*72510*/  IMAD.MOV.U32 R4, RZ, RZ, R0 ;  /* 0x000000ffff047224 */ /* 0x008fe400078e0000 */
[----:B------:R-:W-:Y:S01]  /*72520*/  IMAD.MOV.U32 R5, RZ, RZ, R2 ;  /* 0x000000ffff057224 */ /* 0x000fe200078e0002 */
[----:B----4-:R-:W-:Y:S01]  /*72530*/  STL.64 [R1+0x6038], R10 ;  /* 0x0060380a01007387 */ /* 0x010fe20000100a00 */
[----:B--2---:R0:W-:Y:S03]  /*72540*/  STL.64 [R1+0x6030], R8 ;  /* 0x0060300801007387 */ /* 0x0041e60000100a00 */
[----:B0-----:R-:W2:Y:S01]  /*72550*/  LDL.LU R8, [R1+0x160] ;  /* 0x0001600001087983 */ /* 0x001ea20000300800 */
[----:B------:R-:W2:Y:S02]  /*72560*/  LDL.LU R9, [R1+0x164] ;  /* 0x0001640001097983 */ /* 0x000ea40000300800 */
[----:B------:R-:W3:Y:S02]  /*72570*/  LDL.LU R10, [R1+0x168] ;  /* 0x00016800010a7983 */ /* 0x000ee40000300800 */
[----:B------:R-:W3:Y:S01]  /*72580*/  LDL.LU R11, [R1+0x16c] ;  /* 0x00016c00010b7983 */ /* 0x000ee20000300800 */
[----:B------:R-:W4:Y:S01]  /*72590*/  LDL.LU R0, [R1+0x60f0] ;  /* 0x0060f00001007983 */ /* 0x000f220000300800 */
[----:B------:R-:W2:Y:S02]  /*725a0*/  LDL.LU R2, [R1+0x60ec] ;  /* 0x0060ec0001027983 */ /* 0x000ea40000300800 */
[----:B------:R0:W-:Y:S02]  /*725b0*/  STL.64 [R1+0x6070], R4 ;  /* 0x0060700401007387 */ /* 0x0001e40000100a00 */
[----:B0-----:R-:W-:-:S02]  /*725c0*/  IMAD.MOV.U32 R4, RZ, RZ, R29 ;  /* 0x000000ffff047224 */ /* 0x001fc400078e001d */
[----:B------:R-:W3:Y:S01]  /*725d0*/  LDL.LU R29, [R1+0x60e8] ;  /* 0x0060e800011d7983 */ /* 0x000ee20000300800 */
[----:B------:R-:W-:Y:S02]  /*725e0*/  IMAD.MOV.U32 R5, RZ, RZ, R3 ;  /* 0x000000ffff057224 */ /* 0x000fe400078e0003 */
[----:B------:R-:W-:Y:S02]  /*725f0*/  IMAD.MOV.U32 R12, RZ, RZ, R28 ;  /* 0x000000ffff0c7224 */ /* 0x000fe400078e001c */
[----:B------:R-:W3:Y:S01]  /*72600*/  LDL.LU R3, [R1+0x60e4] ;  /* 0x0060e40001037983 */ /* 0x000ee20000300800 */
[----:B------:R-:W-:Y:S01]  /*72610*/  STL.64 [R1+0x6088], R4 ;  /* 0x0060880401007387 */ /* 0x000fe20000100a00 */
[----:B------:R-:W3:Y:S02]  /*72620*/  LDL.LU R28, [R1+0x60e0] ;  /* 0x0060e000011c7983 */ /* 0x000ee40000300800 */
[----:B----4-:R-:W-:Y:S02]  /*72630*/  IMAD.MOV.U32 R13, RZ, RZ, R0 ;  /* 0x000000ffff0d7224 */ /* 0x010fe400078e0000 */
[----:B------:R-:W4:Y:S03]  /*72640*/  LDL.LU R0, [R1+0x60dc] ;  /* 0x0060dc0001007983 */ /* 0x000f260000300800 */
[----:B------:R2:W-:Y:S02]  /*72650*/  STL.64 [R1+0x6090], R12 ;  /* 0x0060900c01007387 */ /* 0x0005e40000100a00 */
[----:B--2---:R-:W-:-:S02]  /*72660*/  IMAD.MOV.U32 R12, RZ, RZ, R2 ;  /* 0x000000ffff0c7224 */ /* 0x004fc400078e0002 */
[----:B---3--:R-:W-:Y:S01]  /*72670*/  IMAD.MOV.U32 R13, RZ, RZ, R29 ;  /* 0x000000ffff0d7224 */ /* 0x008fe200078e001d */
[----:B------:R-:W2:Y:S04]  /*72680*/  LDL.LU R2, [R1+0x60d8] ;  /* 0x0060d80001027983 */ /* 0x000ea80000300800 */
[----:B------:R0:W-:Y:S01]  /*72690*/  STL.64 [R1+0x60a8], R12 ;  /* 0x0060a80c01007387 */ /* 0x0001e20000100a00 */
[----:B------:R-:W3:Y:S02]  /*726a0*/  LDL.LU R4, [R1+0x1a0] ;  /* 0x0001a00001047983 */ /* 0x000ee40000300800 */
[----:B------:R-:W3:Y:S02]  /*726b0*/  LDL.LU R5, [R1+0x1a4] ;  /* 0x0001a40001057983 */ /* 0x000ee40000300800 */
[----:B------:R-:W2:Y:S01]  /*726c0*/  LDL.LU R6, [R1+0x1a8] ;  /* 0x0001a80001067983 */ /* 0x000ea20000300800 */
[----:B------:R-:W2:Y:S01]  /*726d0*/  LDL.LU R7, [R1+0x1ac] ;  /* 0x0001ac0001077983 */ /* 0x000ea20000300800 */
[----:B0-----:R-:W-:-:S02]  /*726e0*/  IMAD.MOV.U32 R12, RZ, RZ, R28 ;  /* 0x000000ffff0c7224 */ /* 0x001fc400078e001c */
[----:B------:R-:W-:-:S05]  /*726f0*/  IMAD.MOV.U32 R13, RZ, RZ, R3 ;  /* 0x000000ffff0d7224 */ /* 0x000fca00078e0003 */
[----:B------:R-:W-:Y:S04]  /*72700*/  STL.64 [R1+0x60c0], R12 ;  /* 0x0060c00c01007387 */ /* 0x000fe80000100a00 */
        /* <DEDUP_REMOVED lines=30> */
[----:B------:R-:W-:-:S02]  /*728f0*/  IMAD.MOV.U32 R12, RZ, RZ, R2 ;  /* 0x000000ffff0c7224 */ /* 0x000fc400078e0002 */
[----:B----4-:R-:W-:Y:S01]  /*72900*/  IMAD.MOV.U32 R13, RZ, RZ, R0 ;  /* 0x000000ffff0d7224 */ /* 0x010fe200078e0000 */
[----:B---3--:R-:W-:Y:S01]  /*72910*/  STL.64 [R1+0x6080], R10 ;  /* 0x0060800a01007387 */ /* 0x008fe20000100a00 */
[----:B--2---:R0:W-:Y:S03]  /*72920*/  STL.64 [R1+0x6078], R8 ;  /* 0x0060780801007387 */ /* 0x0041e60000100a00 */
[----:B0-----:R-:W2:Y:S01]  /*72930*/  LDL.LU R8, [R1+0x190] ;  /* 0x0001900001087983 */ /* 0x001ea20000300800 */
[----:B------:R-:W2:Y:S02]  /*72940*/  LDL.LU R9, [R1+0x194] ;  /* 0x0001940001097983 */ /* 0x000ea40000300800 */
[----:B------:R-:W2:Y:S02]  /*72950*/  LDL.LU R10, [R1+0x198] ;  /* 0x00019800010a7983 */ /* 0x000ea40000300800 */
[----:B------:R-:W2:Y:S01]  /*72960*/  LDL.LU R11, [R1+0x19c] ;  /* 0x00019c00010b7983 */ /* 0x000ea20000300800 */
[----:B------:R-:W3:Y:S01]  /*72970*/  LDL.64 R16, [R1] ;  /* 0x0000000001107983 */ /* 0x000ee20000100a00 */
[C---:B------:R-:W-:Y:S03]  /*72980*/  HMMA.16816.F32.BF16 R12, R20.reuse, R12, R4 ;  /* 0x0000000c140c723c */ /* 0x040fe60000041804 */
[----:B---3--:R0:W-:Y:S04]  /*72990*/  STL.64 [R1+0x5ff8], R16 ;  /* 0x005ff81001007387 */ /* 0x0081e80000100a00 */
[----:B0-----:R-:W3:Y:S01]  /*729a0*/  LDL.LU R16, [R1+0x410] ;  /* 0x0004100001107983 */ /* 0x001ee20000300800 */
[----:B------:R-:W3:Y:S02]  /*729b0*/  LDL.LU R17, [R1+0x414] ;  /* 0x0004140001117983 */ /* 0x000ee40000300800 */
[----:B------:R-:W3:Y:S02]  /*729c0*/  LDL.LU R18, [R1+0x418] ;  /* 0x0004180001127983 */ /* 0x000ee40000300800 */
[----:B------:R-:W3:Y:S01]  /*729d0*/  LDL.LU R19, [R1+0x41c] ;  /* 0x00041c0001137983 */ /* 0x000ee20000300800 */
[----:B-1----:R-:W-:Y:S01]  /*729e0*/  STL.64 [R1+0x5f00], R26 ;  /* 0x005f001a01007387 */ /* 0x002fe20000100a00 */
[----:B------:R0:W-:Y:S03]  /*729f0*/  STL.64 [R1+0x5ef8], R24 ;  /* 0x005ef81801007387 */ /* 0x0001e60000100a00 */
[----:B0-----:R-:W4:Y:S01]  /*72a00*/  LDL.64 R24, [R1+0xd0] ;  /* 0x0000d00001187983 */ /* 0x001f220000100a00 */
        /* <DEDUP_REMOVED lines=31> */
[----:B0-----:R-:W2:Y:S01]  /*72c00*/  LDL.LU R12, [R1+0x3f0] ;  /* 0x0003f000010c7983 */ /* 0x001ea20000300800 */
[----:B------:R-:W2:Y:S02]  /*72c10*/  LDL.LU R13, [R1+0x3f4] ;  /* 0x0003f400010d7983 */ /* 0x000ea40000300800 */
[----:B------:R-:W2:Y:S02]  /*72c20*/  LDL.LU R14, [R1+0x3f8] ;  /* 0x0003f800010e7983 */ /* 0x000ea40000300800 */
[----:B------:R-:W2:Y:S01]  /*72c30*/  LDL.LU R15, [R1+0x3fc] ;  /* 0x0003fc00010f7983 */ /* 0x000ea20000300800 */
[----:B------:R-:W3:Y:S01]  /*72c40*/  LDL.LU.64 R10, [R1+0x6080] ;  /* 0x00608000010a7983 */ /* 0x000ee20000300a00 */
[----:B------:R-:W3:Y:S11]  /*72c50*/  LDL.LU.64 R8, [R1+0x6078] ;  /* 0x0060780001087983 */ /* 0x000ef60000300a00 */
[----:B------:R0:W-:Y:S02]  /*72c60*/  STL.64 [R1+0x190], R4 ;  /* 0x0001900401007387 */ /* 0x0001e40000100a00 */
[----:B------:R3:W-:Y:S01]  /*72c70*/  STL.64 [R1+0x198], R6 ;  /* 0x0001980601007387 */ /* 0x0007e20000100a00 */
        /* <DEDUP_REMOVED lines=23> */
[----:B------:R-:W3:Y:S11]  /*72df0*/  LDL.LU.64 R8, [R1+0x6020] ;  /* 0x0060200001087983 */ /* 0x000ef60000300a00 */
[----:B------:R-:W-:Y:S10]  /*72e00*/  @!UPT UIADD3 URZ, URZ, URZ, URZ ;  /* 0x0000003f3f3ff290 */ /* 0x000ff4000fffe03f */
[----:B------:R-:W-:Y:S01]  /*72e10*/  STL.64 [R1+0x600], R4 ;  /* 0x0006000401007387 */ /* 0x000fe20000100a00 */
[----:B------:R0:W-:Y:S03]  /*72e20*/  STL.64 [R1+0x608], R6 ;  /* 0x0006080601007387 */ /* 0x0001e60000100a00 */
[----:B0-----:R-:W4:Y:S01]  /*72e30*/  LDL.LU.64 R6, [R1+0x6018] ;  /* 0x0060180001067983 */ /* 0x001f220000300a00 */
[----:B------:R-:W4:Y:S02]  /*72e40*/  LDL.LU.64 R4, [R1+0x6010] ;  /* 0x0060100001047983 */ /* 0x000f240000300a00 */
[----:B----4-:R-:W-:Y:S01]  /*72e50*/  HMMA.16816.F32.BF16 R20, R20, R24, R4 ;  /* 0x000000181414723c */ /* 0x010fe20000041804 */
[----:B------:R-:W3:Y:S01]  /*72e60*/  LDL.LU.64 R6, [R1+0x6008] ;  /* 0x0060080001067983 */ /* 0x000ee20000300a00 */
[----:B------:R-:W3:Y:S11]  /*72e70*/  LDL.LU.64 R4, [R1+0x6000] ;  /* 0x0060000001047983 */ /* 0x000ef60000300a00 */
[----:B------:R-:W-:Y:S10]  /*72e80*/  @!UPT UIADD3 URZ, URZ, URZ, URZ ;  /* 0x0000003f3f3ff290 */ /* 0x000ff4000fffe03f */
[----:B------:R0:W-:Y:S01]  /*72e90*/  STL.64 [R1+0xc0], R20 ;  /* 0x0000c01401007387 */ /* 0x0001e20000100a00 */
[----:B------:R-:W-:Y:S03]  /*72ea0*/  STL.64 [R1+0xc8], R22 ;  /* 0x0000c81601007387 */ /* 0x000fe60000100a00 */
[----:B0-----:R-:W4:Y:S01]  /*72eb0*/  LDL.64 R20, [R1+0x10] ;  /* 0x0000100001147983 */ /* 0x001f220000100a00 */
[----:B------:R0:W-:Y:S03]  /*72ec0*/  STL.64 [R1+0x5f10], R24 ;  /* 0x005f101801007387 */ /* 0x0001e60000100a00 */
[----:B0-----:R-:W4:Y:S01]  /*72ed0*/  LDL.LU R24, [R1+0x400] ;  /* 0x0004000001187983 */ /* 0x001f220000300800 */
[----:B------:R-:W4:Y:S02]  /*72ee0*/  LDL.LU R25, [R1+0x404] ;  /* 0x0004040001197983 */ /* 0x000f240000300800 */
[----:B------:R-:W4:Y:S02]  /*72ef0*/  LDL.LU R26, [R1+0x408] ;  /* 0x00040800011a7983 */ /* 0x000f240000300800 */
[----:B------:R-:W4:Y:S01]  /*72f00*/  LDL.LU R27, [R1+0x40c] ;  /* 0x00040c00011b7983 */ /* 0x000f220000300800 */
[C---:B---3--:R-:W-:Y:S11]  /*72f10*/  HMMA.16816.F32.BF16 R16, R4.reuse, R8, R16 ;  /* 0x000000080410723c */ /* 0x048ff60000041810 */
[----:B------:R-:W-:Y:S11]  /*72f20*/  @!UPT UIADD3 URZ, URZ, URZ, URZ ;  /* 0x0000003f3f3ff290 */ /* 0x000ff6000fffe03f */
[----:B------:R-:W-:Y:S01]  /*72f30*/  @!UPT UIADD3 URZ, URZ, URZ, URZ ;  /* 0x0000003f3f3ff290 */ /* 0x000fe2000fffe03f */
[----:B------:R0:W-:Y:S01]  /*72f40*/  STL.64 [R1+0x410], R16 ;  /* 0x0004101001007387 */ /* 0x0001e20000100a00 */
[----:B------:R-:W-:Y:S03]  /*72f50*/  STL.64 [R1+0x418], R18 ;  /* 0x0004181201007387 */ /* 0x000fe60000100a00 */
[----:B0-----:R-:W2:Y:S01]  /*72f60*/  LDL.LU.64 R16, [R1+0x5ff8] ;  /* 0x005ff80001107983 */ /* 0x001ea20000300a00 */
[C---:B----4-:R-:W-:Y:S01]  /*72f70*/  HMMA.16816.F32.BF16 R24, R4.reuse, R20, R24 ;  /* 0x000000140418723c */ /* 0x050fe20000041818 */
[----:B------:R-:W-:Y:S02]  /*72f80*/  IMAD.MOV.U32 R2, RZ, RZ, R8 ;  /* 0x000000ffff027224 */ /* 0x000fe400078e0008 */
[----:B------:R-:W-:Y:S01]  /*72f90*/  IMAD.MOV.U32 R0, RZ, RZ, R9 ;  /* 0x000000ffff007224 */ /* 0x000fe200078e0009 */
[----:B------:R-:W3:Y:S01]  /*72fa0*/  LDL.LU R8, [R1+0x3d0] ;  /* 0x0003d00001087983 */ /* 0x000ee20000300800 */
[----:B------:R-:W3:Y:S02]  /*72fb0*/  LDL.LU R9, [R1+0x3d4] ;  /* 0x0003d40001097983 */ /* 0x000ee40000300800 */
[----:B------:R-:W3:Y:S02]  /*72fc0*/  LDL.LU R10, [R1+0x3d8] ;  /* 0x0003d800010a7983 */ /* 0x000ee40000300800 */
[----:B------:R-:W3:Y:S11]  /*72fd0*/  LDL.LU R11, [R1+0x3dc] ;  /* 0x0003dc00010b7983 */ /* 0x000ef60000300800 */
[----:B------:R-:W-:Y:S03]  /*72fe0*/  @!UPT UIADD3 URZ, URZ, URZ, URZ ;  /* 0x0000003f3f3ff290 */ /* 0x000fe6000fffe03f */
[----:B------:R0:W-:Y:S01]  /*72ff0*/  STL.64 [R1+0x400], R24 ;  /* 0x0004001801007387 */ /* 0x0001e20000100a00 */
[----:B------:R1:W-:Y:S02]  /*73000*/  STL.64 [R1+0x408], R26 ;  /* 0x0004081a01007387 */ /* 0x0003e40000100a00 */
[----:B0-----:R-:W-:Y:S02]  /*73010*/  IMAD.MOV.U32 R25, RZ, RZ, R20 ;  /* 0x000000ffff197224 */ /* 0x001fe400078e0014 */
[----:B------:R-:W-:Y:S01]  /*73020*/  IMAD.MOV.U32 R24, RZ, RZ, R21 ;  /* 0x000000ffff187224 */ /* 0x000fe200078e0015 */
[----:B------:R-:W4:Y:S01]  /*73030*/  LDL.LU R20, [R1+0x3c0] ;  /* 0x0003c00001147983 */ /* 0x000f220000300800 */
[----:B------:R-:W4:Y:S02]  /*73040*/  LDL.LU R21, [R1+0x3c4] ;  /* 0x0003c40001157983 */ /* 0x000f240000300800 */
[----:B------:R-:W4:Y:S02]  /*73050*/  LDL.LU R22, [R1+0x3c8] ;  /* 0x0003c80001167983 */ /* 0x000f240000300800 */
[----:B------:R-:W4:Y:S01]  /*73060*/  LDL.LU R23, [R1+0x3cc] ;  /* 0x0003cc0001177983 */ /* 0x000f220000300800 */
[----:B--2---:R-:W-:Y:S01]  /*73070*/  HMMA.16816.F32.BF16 R12, R4, R16, R12 ;  /* 0x00000010040c723c */ /* 0x004fe2000004180c */
[----:B-1----:R-:W-:-:S02]  /*73080*/  IMAD.MOV.U32 R27, RZ, RZ, R16 ;  /* 0x000000ffff1b7224 */ /* 0x002fc400078e0010 */
[----:B------:R-:W-:Y:S11]  /*73090*/  IMAD.MOV.U32 R26, RZ, RZ, R17 ;  /* 0x000000ffff1a7224 */ /* 0x000ff600078e0011 */
[----:B------:R-:W-:Y:S09]  /*730a0*/  @!UPT UIADD3 URZ, URZ, URZ, URZ ;  /* 0x0000003f3f3ff290 */ /* 0x000ff2000fffe03f */
[----:B------:R-:W-:Y:S01]  /*730b0*/  STL.64 [R1+0x3f0], R12 ;  /* 0x0003f00c01007387 */ /* 0x000fe20000100a00 */
[----:B------:R0:W-:Y:S03]  /*730c0*/  STL.64 [R1+0x3f8], R14 ;  /* 0x0003f80e01007387 */ /* 0x0001e60000100a00 */
[----:B0-----:R-:W2:Y:S01]  /*730d0*/  LDL.LU.64 R14, [R1+0x5ff0] ;  /* 0x005ff000010e7983 */ /* 0x001ea20000300a00 */
[----:B------:R-:W2:Y:S02]  /*730e0*/  LDL.LU.64 R12, [R1+0x5fe8] ;  /* 0x005fe800010c7983 */ /* 0x000ea40000300a00 */
[----:B------:R-:W2:Y:S02]  /*730f0*/  LDL.LU.64 R18, [R1+0x5fe0] ;  /* 0x005fe00001127983 */ /* 0x000ea40000300a00 */
[----:B------:R-:W2:Y:S01]  /*73100*/  LDL.LU.64 R16, [R1+0x5fd8] ;  /* 0x005fd80001107983 */ /* 0x000ea20000300a00 */
[----:B------:R-:W3:Y:S01]  /*73110*/  LDL R3, [R1+0x22b8] ;  /* 0x0022b80001037983 */ /* 0x000ee20000100800 */
[----:B------:R-:W-:Y:S02]  /*73120*/  STL.64 [R1+0x5f90], R26 ;  /* 0x005f901a01007387 */ /* 0x000fe40000100a00 */
[----:B------:R0:W-:Y:S02]  /*73130*/  STL.64 [R1+0x5f88], R24 ;  /* 0x005f881801007387 */ /* 0x0001e40000100a00 */
[----:B0-----:R-:W3:Y:S01]  /*73140*/  LDL.64 R24, [R1+0x150] ;  /* 0x0001500001187983 */ /* 0x001ee20000100a00 */
[C---:B--2---:R-:W-:Y:S03]  /*73150*/  HMMA.16816.F32.BF16 R12, R4.reuse, R16, R12 ;  /* 0x00000010040c723c */ /* 0x044fe6000004180c */
[----:B---3--:R0:W-:Y:S04]  /*73160*/  STL.64 [R1+0x5fa0], R24 ;  /* 0x005fa01801007387 */ /* 0x0081e80000100a00 */
[----:B0-----:R-:W2:Y:S11]  /*73170*/  LDL.64 R24, [R1+0x30] ;  /* 0x0000300001187983 */ /* 0x001eb60000100a00 */
[----:B------:R-:W-:Y:S05]  /*73180*/  @!UPT UIADD3 URZ, URZ, URZ, URZ ;  /* 0x0000003f3f3ff290 */ /* 0x000fea000fffe03f */
[----:B------:R-:W-:Y:S02]  /*73190*/  STL.64 [R1+0x3e0], R12 ;  /* 0x0003e00c01007387 */ /* 0x000fe40000100a00 */
[----:B------:R0:W-:Y:S02]  /*731a0*/  STL.64 [R1+0x3e8], R14 ;  /* 0x0003e80e01007387 */ /* 0x0001e40000100a00 */
[----:B0-----:R-:W3:Y:S01]  /*731b0*/  LDL.LU.64 R14, [R1+0x5fd0] ;  /* 0x005fd000010e7983 */ /* 0x001ee20000300a00 */
        /* <DEDUP_REMOVED lines=20> */
[----:B------:R-:W4:Y:S02]  /*73300*/  LDL.LU.64 R8, [R1+0x5fb8] ;  /* 0x005fb80001087983 */ /* 0x000f240000300a00 */
[----:B---3--:R-:W-:Y:S02]  /*73310*/  STL.64 [R1+0x5ea0], R14 ;  /* 0x005ea00e01007387 */ /* 0x008fe40000100a00 */
[----:B------:R0:W-:Y:S02]  /*73320*/  STL.64 [R1+0x5e98], R12 ;  /* 0x005e980c01007387 */ /* 0x0001e40000100a00 */
[----:B0-----:R-:W3:Y:S01]  /*73330*/  LDL.LU R12, [R1+0x6f0] ;  /* 0x0006f000010c7983 */ /* 0x001ee20000300800 */
[----:B------:R-:W3:Y:S02]  /*73340*/  LDL.LU R13, [R1+0x6f4] ;  /* 0x0006f400010d7983 */ /* 0x000ee40000300800 */
[----:B------:R-:W3:Y:S02]  /*73350*/  LDL.LU R14, [R1+0x6f8] ;  /* 0x0006f800010e7983 */ /* 0x000ee40000300800 */
[----:B------:R-:W3:Y:S02]  /*73360*/  LDL.LU R15, [R1+0x6fc] ;  /* 0x0006fc00010f7983 */ /* 0x000ee40000300800 */
[----:B------:R-:W-:Y:S01]  /*73370*/  IMAD.MOV.U32 R28, RZ, RZ, R24 ;  /* 0x000000ffff1c7224 */ /* 0x000fe200078e0018 */
[C---:B----4-:R-:W-:Y:S01]  /*73380*/  HMMA.16816.F32.BF16 R20, R4.reuse, R8, R20 ;  /* 0x000000080414723c */ /* 0x050fe20000041814 */
[----:B--2---:R-:W-:Y:S01]  /*73390*/  STL.64 [R1+0x5ec0], R10 ;  /* 0x005ec00a01007387 */ /* 0x004fe20000100a00 */
[----:B------:R0:W-:Y:S11]  /*733a0*/  STL.64 [R1+0x5eb8], R8 ;  /* 0x005eb80801007387 */ /* 0x0001f60000100a00 */
[----:B------:R-:W-:Y:S10]  /*733b0*/  @!UPT UIADD3 URZ, URZ, URZ, URZ ;  /* 0x0000003f3f3ff290 */ /* 0x000ff4000fffe03f */
[----:B------:R-:W-:Y:S01]  /*733c0*/  STL.64 [R1+0x3c0], R20 ;  /* 0x0003c01401007387 */ /* 0x000fe20000100a00 */
[----:B------:R-:W-:Y:S02]  /*733d0*/  STL.64 [R1+0x3c8], R22 ;  /* 0x0003c81601007387 */ /* 0x000fe40000100a00 */
[----:B------:R1:W2:Y:S01]  /*733e0*/  LDSM.16.MT88.4 R20, [R3+0x22000] ;  /* 0x022000000314783b */ /* 0x0002a20000004200 */
[C---:B------:R-:W-:Y:S01]  /*733f0*/  HMMA.16816.F32.BF16 R16, R4.reuse, R24, R16 ;  /* 0x000000180410723c */ /* 0x040fe20000041810 */
[----:B0-----:R-:W4:Y:S02]  /*73400*/  LDL.64 R8, [R1+0x140] ;  /* 0x0001400001087983 */ /* 0x001f240000100a00 */
[----:B-1----:R-:W-:Y:S02]  /*73410*/  IMAD.MOV.U32 R3, RZ, RZ, R25 ;  /* 0x000000ffff037224 */ /* 0x002fe400078e0019 */
[----:B--2---:R-:W-:Y:S01]  /*73420*/  STL.64 [R1+0x5d88], R22 ;  /* 0x005d881601007387 */ /* 0x004fe20000100a00 */
[----:B------:R0:W-:Y:S03]  /*73430*/  STL.64 [R1+0x5d80], R20 ;  /* 0x005d801401007387 */ /* 0x0001e60000100a00 */
[----:B0-----:R-:W4:Y:S01]  /*73440*/  LDL.LU R20, [R1+0x700] ;  /* 0x0007000001147983 */ /* 0x001f220000300800 */
[----:B------:R-:W4:Y:S02]  /*73450*/  LDL.LU R21, [R1+0x704] ;  /* 0x0007040001157983 */ /* 0x000f240000300800 */
[----:B------:R-:W4:Y:S02]  /*73460*/  LDL.LU R22, [R1+0x708] ;  /* 0x0007080001167983 */ /* 0x000f240000300800 */
[----:B------:R-:W4:Y:S09]  /*73470*/  LDL.LU R23, [R1+0x70c] ;  /* 0x00070c0001177983 */ /* 0x000f320000300800 */
        /* <DEDUP_REMOVED lines=12> */
[----:B0-----:R-:W3:Y:S01]  /*73540*/  LDL.LU.64 R16, [R1+0x5f98] ;  /* 0x005f980001107983 */ /* 0x001ee20000300a00 */
[----:B------:R-:W2:Y:S01]  /*73550*/  LDL.LU.64 R26, [R1+0x5f90] ;  /* 0x005f9000011a7983 */ /* 0x000ea20000300a00 */
[----:B----4-:R-:W-:Y:S01]  /*73560*/  HMMA.16816.F32.BF16 R20, R4, R8, R20 ;  /* 0x000000080414723c */ /* 0x010fe20000041814 */
[----:B------:R-:W-:Y:S02]  /*73570*/  IMAD.MOV.U32 R3, RZ, RZ, R8 ;  /* 0x000000ffff037224 */ /* 0x000fe400078e0008 */
[----:B------:R-:W-:Y:S02]  /*73580*/  IMAD.MOV.U32 R28, RZ, RZ, R9 ;  /* 0x000000ffff1c7224 */ /* 0x000fe400078e0009 */
[----:B------:R-:W-:-:S02]  /*73590*/  IMAD.MOV.U32 R29, RZ, RZ, R25 ;  /* 0x000000ffff1d7224 */ /* 0x000fc400078e0019 */
[----:B------:R-:W4:Y:S03]  /*735a0*/  LDL.LU.64 R24, [R1+0x5f88] ;  /* 0x005f880001187983 */ /* 0x000f260000300a00 */
[----:B------:R0:W-:Y:S11]  /*735b0*/  STL [R1+0x5e70], R29 ;  /* 0x005e701d01007387 */ /* 0x0001f60000100800 */
[----:B------:R-:W-:Y:S02]  /*735c0*/  @!UPT UIADD3 URZ, URZ, URZ, URZ ;  /* 0x0000003f3f3ff290 */ /* 0x000fe4000fffe03f */
[----:B------:R-:W-:Y:S01]  /*735d0*/  STL.64 [R1+0x700], R20 ;  /* 0x0007001401007387 */ /* 0x000fe20000100a00 */
[----:B------:R-:W-:Y:S02]  /*735e0*/  STL.64 [R1+0x708], R22 ;  /* 0x0007081601007387 */ /* 0x000fe40000100a00 */
[----:B------:R-:W-:Y:S02]  /*735f0*/  STL [R1+0x5e78], R28 ;  /* 0x005e781c01007387 */ /* 0x000fe40000100800 */
[----:B------:R-:W-:Y:S01]  /*73600*/  STL [R1+0x5e74], R3 ;  /* 0x005e740301007387 */ /* 0x000fe20000100800 */
[----:B---3--:R-:W-:Y:S01]  /*73610*/  HMMA.16816.F32.BF16 R8, R4, R16, R12 ;  /* 0x000000100408723c */ /* 0x008fe2000004180c */
[----:B0-----:R-:W-:-:S06]  /*73620*/  IMAD.MOV.U32 R29, RZ, RZ, R17 ;  /* 0x000000ffff1d7224 */ /* 0x001fcc00078e0011 */
[----:B--2---:R-:W-:Y:S02]  /*73630*/  IMAD.MOV.U32 R16, RZ, RZ, R27 ;  /* 0x000000ffff107224 */ /* 0x004fe400078e001b */
[----:B------:R-:W-:Y:S11]  /*73640*/  IMAD.MOV.U32 R17, RZ, RZ, R26 ;  /* 0x000000ffff117224 */ /* 0x000ff600078e001a */
[----:B------:R-:W-:Y:S03]  /*73650*/  @!UPT UIADD3 URZ, URZ, URZ, URZ ;  /* 0x0000003f3f3ff290 */ /* 0x000fe6000fffe03f */
[----:B------:R0:W-:Y:S01]  /*73660*/  STL.64 [R1+0x6f0], R8 ;  /* 0x0006f00801007387 */ /* 0x0001e20000100a00 */
[----:B------:R1:W-:Y:S02]  /*73670*/  STL.64 [R1+0x6f8], R10 ;  /* 0x0006f80a01007387 */ /* 0x0003e40000100a00 */
[----:B------:R4:W-:Y:S01]  /*73680*/  STL.64 [R1+0x5ec8], R16 ;  /* 0x005ec81001007387 */ /* 0x0009e20000100a00 */
[----:B0-----:R-:W2:Y:S01]  /*73690*/  LDL.LU R8, [R1+0x5c0] ;  /* 0x0005c00001087983 */ /* 0x001ea20000300800 */
[----:B------:R-:W2:Y:S02]  /*736a0*/  LDL.LU R9, [R1+0x5c4] ;  /* 0x0005c40001097983 */ /* 0x000ea40000300800 */
[----:B-1----:R-:W3:Y:S02]  /*736b0*/  LDL.LU R10, [R1+0x5c8] ;  /* 0x0005c800010a7983 */ /* 0x002ee40000300800 */
[----:B------:R-:W3:Y:S02]  /*736c0*/  LDL.LU R11, [R1+0x5cc] ;  /* 0x0005cc00010b7983 */ /* 0x000ee40000300800 */
[----:B----4-:R-:W-:-:S02]  /*736d0*/  IMAD.MOV.U32 R16, RZ, RZ, R25 ;  /* 0x000000ffff107224 */ /* 0x010fc400078e0019 */
[----:B------:R-:W-:Y:S01]  /*736e0*/  IMAD.MOV.U32 R17, RZ, RZ, R24 ;  /* 0x000000ffff117224 */ /* 0x000fe200078e0018 */
[----:B---3--:R-:W-:Y:S01]  /*736f0*/  STL.64 [R1+0x5ed8], R10 ;  /* 0x005ed80a01007387 */ /* 0x008fe20000100a00 */
[----:B--2---:R0:W-:Y:S03]  /*73700*/  STL.64 [R1+0x5ed0], R8 ;  /* 0x005ed00801007387 */ /* 0x0041e60000100a00 */
[----:B------:R1:W-:Y:S01]  /*73710*/  STL.64 [R1+0x5ee0], R16 ;  /* 0x005ee01001007387 */ /* 0x0003e20000100a00 */
[----:B0-----:R-:W2:Y:S01]  /*73720*/  LDL.LU R8, [R1+0x5d0] ;  /* 0x0005d00001087983 */ /* 0x001ea20000300800 */
[----:B------:R-:W2:Y:S02]  /*73730*/  LDL.LU R9, [R1+0x5d4] ;  /* 0x0005d40001097983 */ /* 0x000ea40000300800 */
[----:B------:R-:W3:Y:S02]  /*73740*/  LDL.LU R10, [R1+0x5d8] ;  /* 0x0005d800010a7983 */ /* 0x000ee40000300800 */
[----:B------:R-:W3:Y:S02]  /*73750*/  LDL.LU R11, [R1+0x5dc] ;  /* 0x0005dc00010b7983 */ /* 0x000ee40000300800 */
[----:B-1----:R-:W-:-:S02]  /*73760*/  IMAD.MOV.U32 R16, RZ, RZ, R2 ;  /* 0x000000ffff107224 */ /* 0x002fc400078e0002 */
[----:B------:R-:W-:Y:S01]  /*73770*/  IMAD.MOV.U32 R17, RZ, RZ, R0 ;  /* 0x000000ffff117224 */ /* 0x000fe200078e0000 */
[----:B---3--:R-:W-:Y:S01]  /*73780*/  STL.64 [R1+0x5ef0], R10 ;  /* 0x005ef00a01007387 */ /* 0x008fe20000100a00 */
[----:B--2---:R-:W-:Y:S02]  /*73790*/  STL.64 [R1+0x5ee8], R8 ;  /* 0x005ee80801007387 */ /* 0x004fe40000100a00 */
[----:B------:R-:W2:Y:S02]  /*737a0*/  LDL.64 R24, [R1+0xe0] ;  /* 0x0000e00001187983 */ /* 0x000ea40000100a00 */
[----:B--2---:R-:W-:Y:S01]  /*737b0*/  STL.64 [R1+0x5f28], R24 ;  /* 0x005f281801007387 */ /* 0x004fe20000100a00 */
[----:B------:R0:W-:Y:S03]  /*737c0*/  STL.64 [R1+0x5f08], R16 ;  /* 0x005f081001007387 */ /* 0x0001e60000100a00 */
[----:B0-----:R-:W2:Y:S01]  /*737d0*/  LDL.LU R16, [R1+0x3a0] ;  /* 0x0003a00001107983 */ /* 0x001ea20000300800 */
[----:B------:R-:W2:Y:S02]  /*737e0*/  LDL.LU R17, [R1+0x3a4] ;  /* 0x0003a40001117983 */ /* 0x000ea40000300800 */
[----:B------:R-:W3:Y:S02]  /*737f0*/  LDL.LU R18, [R1+0x3a8] ;  /* 0x0003a80001127983 */ /* 0x000ee40000300800 */
[----:B------:R-:W3:Y:S01]  /*73800*/  LDL.LU R19, [R1+0x3ac] ;  /* 0x0003ac0001137983 */ /* 0x000ee20000300800 */
[----:B------:R-:W4:Y:S04]  /*73810*/  LDL.64 R24, [R1+0xf0] ;  /* 0x0000f00001187983 */ /* 0x000f280000100a00 */
[----:B----4-:R0:W-:Y:S04]  /*73820*/  STL.64 [R1+0x5f40], R24 ;  /* 0x005f401801007387 */ /* 0x0101e80000100a00 */
[----:B0-----:R-:W4:Y:S04]  /*73830*/  LDL.64 R24, [R1+0x100] ;  /* 0x0001000001187983 */ /* 0x001f280000100a00 */
[----:B----4-:R-:W-:Y:S01]  /*73840*/  STL.64 [R1+0x5f58], R24 ;  /* 0x005f581801007387 */ /* 0x010fe20000100a00 */
[----:B---3--:R-:W-:Y:S02]  /*73850*/  STL.64 [R1+0x5f20], R18 ;  /* 0x005f201201007387 */ /* 0x008fe40000100a00 */
[----:B--2---:R0:W-:Y:S02]  /*73860*/  STL.64 [R1+0x5f18], R16 ;  /* 0x005f181001007387 */ /* 0x0041e40000100a00 */
[----:B0-----:R-:W2:Y:S01]  /*73870*/  LDL.LU R16, [R1+0x6a0] ;  /* 0x0006a00001107983 */ /* 0x001ea20000300800 */
[----:B------:R-:W2:Y:S02]  /*73880*/  LDL.LU R17, [R1+0x6a4] ;  /* 0x0006a40001117983 */ /* 0x000ea40000300800 */
[----:B------:R-:W3:Y:S02]  /*73890*/  LDL.LU R18, [R1+0x6a8] ;  /* 0x0006a80001127983 */ /* 0x000ee40000300800 */
[----:B------:R-:W3:Y:S01]  /*738a0*/  LDL.LU R19, [R1+0x6ac] ;  /* 0x0006ac0001137983 */ /* 0x000ee20000300800 */
[----:B------:R-:W4:Y:S04]  /*738b0*/  LDL.64 R24, [R1+0x110] ;  /* 0x0001100001187983 */ /* 0x000f280000100a00 */
[----:B----4-:R0:W-:Y:S04]  /*738c0*/  STL.64 [R1+0x5f70], R24 ;  /* 0x005f701801007387 */ /* 0x0101e80000100a00 */
[----:B0-----:R-:W4:Y:S01]  /*738d0*/  LDL.64 R24, [R1+0x120] ;  /* 0x0001200001187983 */ /* 0x001f220000100a00 */
        /* <DEDUP_REMOVED lines=36> */
[----:B------:R-:W-:Y:S01]  /*73b20*/  STL [R1+0x5e7c], R29 ;  /* 0x005e7c1d01007387 */ /* 0x000fe20000100800 */
[----:B----4-:R-:W-:-:S02]  /*73b30*/  IMAD.MOV.U32 R28, RZ, RZ, R24 ;  /* 0x000000ffff1c7224 */ /* 0x010fc400078e0018 */
        /* <DEDUP_REMOVED lines=48> */
[----:B--2---:R-:W-:Y:S01]  /*73e40*/  HMMA.16816.F32.BF16 R4, R4, R24, R16 ;  /* 0x000000180404723c */ /* 0x004fe20000041810 */
[----:B------:R-:W3:Y:S01]  /*73e50*/  LDL.LU.64 R16, [R1+0x5f08] ;  /* 0x005f080001107983 */ /* 0x000ee20000300a00 */
[----:B------:R-:W-:-:S02]  /*73e60*/  IMAD.MOV.U32 R2, RZ, RZ, R24 ;  /* 0x000000ffff027224 */ /* 0x000fc400078e0018 */
[----:B------:R-:W-:Y:S11]  /*73e70*/  IMAD.MOV.U32 R0, RZ, RZ, R25 ;  /* 0x000000ffff007224 */ /* 0x000ff600078e0019 */
[----:B------:R-:W-:Y:S08]  /*73e80*/  @!UPT UIADD3 URZ, URZ, URZ, URZ ;  /* 0x0000003f3f3ff290 */ /* 0x000ff0000fffe03f */
[----:B------:R-:W-:Y:S01]  /*73e90*/  STL.64 [R1+0x3a0], R4 ;  /* 0x0003a00401007387 */ /* 0x000fe20000100a00 */
[----:B------:R0:W-:Y:S02]  /*73ea0*/  STL.64 [R1+0x3a8], R6 ;  /* 0x0003a80601007387 */ /* 0x0001e40000100a00 */
[----:B------:R-:W3:Y:S02]  /*73eb0*/  LDL.LU.64 R26, [R1+0x5f00] ;  /* 0x005f0000011a7983 */ /* 0x000ee40000300a00 */
[----:B------:R-:W3:Y:S01]  /*73ec0*/  LDL.LU.64 R24, [R1+0x5ef8] ;  /* 0x005ef80001187983 */ /* 0x000ee20000300a00 */
[----:B0-----:R-:W2:Y:S01]  /*73ed0*/  LDL R7, [R1+0x22b8] ;  /* 0x0022b80001077983 */ /* 0x001ea20000100800 */
[C---:B---3--:R-:W-:Y:S03]  /*73ee0*/  HMMA.16816.F32.BF16 R16, R24.reuse, R16, R8 ;  /* 0x000000101810723c */ /* 0x048fe60000041808 */
[----:B------:R-:W3:Y:S01]  /*73ef0*/  LDL.LU.64 R10, [R1+0x5ef0] ;  /* 0x005ef000010a7983 */ /* 0x000ee20000300a00 */
[----:B------:R-:W3:Y:S03]  /*73f00*/  LDL.LU.64 R8, [R1+0x5ee8] ;  /* 0x005ee80001087983 */ /* 0x000ee60000300a00 */
[----:B--2---:R-:W0:Y:S11]  /*73f10*/  LDSM.16.MT88.4 R4, [R7+0x22080] ;  /* 0x022080000704783b */ /* 0x004e360000004200 */
[----:B------:R-:W-:Y:S05]  /*73f20*/  @!UPT UIADD3 URZ, URZ, URZ, URZ ;  /* 0x0000003f3f3ff290 */ /* 0x000fea000fffe03f */
[----:B------:R1:W-:Y:S01]  /*73f30*/  STL.64 [R1+0x5f0], R16 ;  /* 0x0005f01001007387 */ /* 0x0003e20000100a00 */
[----:B------:R3:W-:Y:S03]  /*73f40*/  STL.64 [R1+0x5f8], R18 ;  /* 0x0005f81201007387 */ /* 0x0007e60000100a00 */
[----:B-1----:R-:W3:Y:S02]  /*73f50*/  LDL.LU.64 R16, [R1+0x5ee0] ;  /* 0x005ee00001107983 */ /* 0x002ee40000300a00 */
[C---:B---3--:R-:W-:Y:S02]  /*73f60*/  HMMA.16816.F32.BF16 R16, R24.reuse, R16, R8 ;  /* 0x000000101810723c */ /* 0x048fe40000041808 */
[----:B------:R-:W2:Y:S01]  /*73f70*/  LDL.LU.64 R10, [R1+0x5ed8] ;  /* 0x005ed800010a7983 */ /* 0x000ea20000300a00 */
[----:B------:R-:W2:Y:S11]  /*73f80*/  LDL.LU.64 R8, [R1+0x5ed0] ;  /* 0x005ed00001087983 */ /* 0x000eb60000300a00 */
[----:B------:R-:W-:Y:S09]  /*73f90*/  @!UPT UIADD3 URZ, URZ, URZ, URZ ;  /* 0x0000003f3f3ff290 */ /* 0x000ff2000fffe03f */
[----:B------:R1:W-:Y:S01]  /*73fa0*/  STL.64 [R1+0x5e0], R16 ;  /* 0x0005e01001007387 */ /* 0x0003e20000100a00 */
[----:B------:R2:W-:Y:S03]  /*73fb0*/  STL.64 [R1+0x5e8], R18 ;  /* 0x0005e81201007387 */ /* 0x0005e60000100a00 */
[----:B-1----:R-:W2:Y:S02]  /*73fc0*/  LDL.LU.64 R16, [R1+0x5ec8] ;  /* 0x005ec80001107983 */ /* 0x002ea40000300a00 */
[C---:B--2---:R-:W-:Y:S02]  /*73fd0*/  HMMA.16816.F32.BF16 R16, R24.reuse, R16, R8 ;  /* 0x000000101810723c */ /* 0x044fe40000041808 */
[----:B------:R-:W2:Y:S01]  /*73fe0*/  LDL.LU.64 R10, [R1+0x5ec0] ;  /* 0x005ec000010a7983 */ /* 0x000ea20000300a00 */
[----:B------:R-:W3:Y:S11]  /*73ff0*/  LDL.LU.64 R8, [R1+0x5eb8] ;  /* 0x005eb80001087983 */ /* 0x000ef60000300a00 */
[----:B------:R-:W-:Y:S09]  /*74000*/  @!UPT UIADD3 URZ, URZ, URZ, URZ ;  /* 0x0000003f3f3ff290 */ /* 0x000ff2000fffe03f */
[----:B------:R-:W-:Y:S01]  /*74010*/  STL.64 [R1+0x5d0], R16 ;  /* 0x0005d01001007387 */ /* 0x000fe20000100a00 */
[----:B------:R1:W-:Y:S03]  /*74020*/  STL.64 [R1+0x5d8], R18 ;  /* 0x0005d81201007387 */ /* 0x0003e60000100a00 */
[----:B-1----:R-:W4:Y:S01]  /*74030*/  LDL.LU.64 R18, [R1+0x5eb0] ;  /* 0x005eb00001127983 */ /* 0x002f220000300a00 */
[----:B------:R-:W2:Y:S02]  /*74040*/  LDL.LU.64 R16, [R1+0x5ea8] ;  /* 0x005ea80001107983 */ /* 0x000ea40000300a00 */
[C---:B--2---:R-:W-:Y:S11]  /*74050*/  HMMA.16816.F32.BF16 R12, R24.reuse, R16, R12 ;  /* 0x00000010180c723c */ /* 0x044ff6000004180c */
[----:B------:R-:W-:Y:S11]  /*74060*/  @!UPT UIADD3 URZ, URZ, URZ, URZ ;  /* 0x0000003f3f3ff290 */ /* 0x000ff6000fffe03f */
[----:B------:R-:W-:Y:S01]  /*74070*/  @!UPT UIADD3 URZ, URZ, URZ, URZ ;  /* 0x0000003f3f3ff290 */ /* 0x000fe2000fffe03f */
[----:B------:R-:W-:Y:S01]  /*74080*/  STL.64 [R1+0x5c0], R12 ;  /* 0x0005c00c01007387 */ /* 0x000fe20000100a00 */
[----:B------:R1:W-:Y:S03]  /*74090*/  STL.64 [R1+0x5c8], R14 ;  /* 0x0005c80e01007387 */ /* 0x0003e60000100a00 */
[----:B-1----:R-:W2:Y:S01]  /*740a0*/  LDL.LU.64 R14, [R1+0x5ea0] ;  /* 0x005ea000010e7983 */ /* 0x002ea20000300a00 */
[----:B------:R-:W3:Y:S02]  /*740b0*/  LDL.LU.64 R12, [R1+0x5e98] ;  /* 0x005e9800010c7983 */ /* 0x000ee40000300a00 */
[----:B----4-:R-:W-:Y:S02]  /*740c0*/  STL.64 [R1+0x5d50], R18 ;  /* 0x005d501201007387 */ /* 0x010fe40000100a00 */
[----:B------:R1:W-:Y:S02]  /*740d0*/  STL.64 [R1+0x5d48], R16 ;  /* 0x005d481001007387 */ /* 0x0003e40000100a00 */
[----:B-1----:R-:W4:Y:S01]  /*740e0*/  LDL.LU R16, [R1+0x5a0] ;  /* 0x0005a00001107983 */ /* 0x002f220000300800 */
[----:B------:R-:W4:Y:S02]  /*740f0*/  LDL.LU R17, [R1+0x5a4] ;  /* 0x0005a40001117983 */ /* 0x000f240000300800 */
[----:B------:R-:W4:Y:S02]  /*74100*/  LDL.LU R18, [R1+0x5a8] ;  /* 0x0005a80001127983 */ /* 0x000f240000300800 */
[----:B------:R-:W4:Y:S01]  /*74110*/  LDL.LU R19, [R1+0x5ac] ;  /* 0x0005ac0001137983 */ /* 0x000f220000300800 */
[----:B--2---:R-:W-:Y:S01]  /*74120*/  STL.64 [R1+0x5d60], R14 ;  /* 0x005d600e01007387 */ /* 0x004fe20000100a00 */
[----:B---3--:R1:W-:Y:S01]  /*74130*/  STL.64 [R1+0x5d58], R12 ;  /* 0x005d580c01007387 */ /* 0x0083e20000100a00 */
[C---:B----4-:R-:W-:Y:S08]  /*74140*/  HMMA.16816.F32.BF16 R16, R24.reuse, R12, R16 ;  /* 0x0000000c1810723c */ /* 0x050ff00000041810 */
[----:B-1----:R-:W-:Y:S11]  /*74150*/  HMMA.16816.F32.BF16 R12, R24, R8, R20 ;  /* 0x00000008180c723c */ /* 0x002ff60000041814 */
        /* <DEDUP_REMOVED lines=11> */
[----:B-1----:R-:W-:-:S02]  /*74210*/  IMAD.MOV.U32 R20, RZ, RZ, R3 ;  /* 0x000000ffff147224 */ /* 0x002fc400078e0003 */
[----:B------:R-:W-:Y:S01]  /*74220*/  IMAD.MOV.U32 R21, RZ, RZ, R28 ;  /* 0x000000ffff157224 */ /* 0x000fe200078e001c */
[----:B------:R-:W2:Y:S01]  /*74230*/  LDL.LU R3, [R1+0x5e90] ;  /* 0x005e900001037983 */ /* 0x000ea20000300800 */
[----:B------:R-:W3:Y:S03]  /*74240*/  LDL.LU R28, [R1+0x5e8c] ;  /* 0x005e8c00011c7983 */ /* 0x000ee60000300800 */
[----:B------:R1:W-:Y:S01]  /*74250*/  STL.64 [R1+0x5da8], R20 ;  /* 0x005da81401007387 */ /* 0x0003e20000100a00 */
[----:B------:R-:W-:Y:S02]  /*74260*/  STL.64 [R1+0x5d40], R10 ;  /* 0x005d400a01007387 */ /* 0x000fe40000100a00 */
[----:B------:R-:W-:Y:S01]  /*74270*/  STL.64 [R1+0x5d38], R8 ;  /* 0x005d380801007387 */ /* 0x000fe20000100a00 */
[----:B-1----:R-:W4:Y:S01]  /*74280*/  LDL R20, [R1+0xf0] ;  /* 0x0000f00001147983 */ /* 0x002f220000100800 */
[----:B------:R-:W-:-:S02]  /*74290*/  IMAD.MOV.U32 R21, RZ, RZ, R29 ;  /* 0x000000ffff157224 */ /* 0x000fc400078e001d */
[----:B------:R-:W2:Y:S03]  /*742a0*/  LDL.LU R29, [R1+0x5e88] ;  /* 0x005e8800011d7983 */ /* 0x000ea60000300800 */
[----:B----4-:R2:W-:Y:S02]  /*742b0*/  STL.64 [R1+0x5dc0], R20 ;  /* 0x005dc01401007387 */ /* 0x0105e40000100a00 */
[----:B--2---:R-:W-:Y:S02]  /*742c0*/  IMAD.MOV.U32 R20, RZ, RZ, R3 ;  /* 0x000000ffff147224 */ /* 0x004fe400078e0003 */
[----:B---3--:R-:W-:Y:S01]  /*742d0*/  IMAD.MOV.U32 R21, RZ, RZ, R28 ;  /* 0x000000ffff157224 */ /* 0x008fe200078e001c */
[----:B------:R-:W2:Y:S01]  /*742e0*/  LDL.LU R3, [R1+0x5e84] ;  /* 0x005e840001037983 */ /* 0x000ea20000300800 */
[----:B------:R-:W3:Y:S03]  /*742f0*/  LDL.LU R28, [R1+0x5e80] ;  /* 0x005e8000011c7983 */ /* 0x000ee60000300800 */
[----:B------:R-:W-:Y:S01]  /*74300*/  STL.64 [R1+0x5dd8], R20 ;  /* 0x005dd81401007387 */ /* 0x000fe20000100a00 */
[----:B------:R-:W4:Y:S03]  /*74310*/  LDL.LU.64 R8, [R1+0x20] ;  /* 0x0000200001087983 */ /* 0x000f260000300a00 */
[----:B----4-:R1:W-:Y:S04]  /*74320*/  STL.64 [R1+0x5da0], R8 ;  /* 0x005da00801007387 */ /* 0x0103e80000100a00 */
[----:B-1----:R-:W4:Y:S01]  /*74330*/  LDL.LU R8, [R1+0x510] ;  /* 0x0005100001087983 */ /* 0x002f220000300800 */
[----:B------:R-:W4:Y:S02]  /*74340*/  LDL.LU R9, [R1+0x514] ;  /* 0x0005140001097983 */ /* 0x000f240000300800 */
[----:B------:R-:W2:Y:S02]  /*74350*/  LDL.LU R10, [R1+0x518] ;  /* 0x00051800010a7983 */ /* 0x000ea40000300800 */
[----:B------:R-:W2:Y:S01]  /*74360*/  LDL.LU R11, [R1+0x51c] ;  /* 0x00051c00010b7983 */ /* 0x000ea20000300800 */
[----:B------:R-:W2:Y:S01]  /*74370*/  LDL R20, [R1+0x110] ;  /* 0x0001100001147983 */ /* 0x000ea20000100800 */
[----:B------:R-:W-:-:S02]  /*74380*/  IMAD.MOV.U32 R21, RZ, RZ, R29 ;  /* 0x000000ffff157224 */ /* 0x000fc400078e001d */
[----:B------:R-:W3:Y:S03]  /*74390*/  LDL.LU R29, [R1+0x5e7c] ;  /* 0x005e7c00011d7983 */ /* 0x000ee60000300800 */
[----:B--2---:R-:W-:Y:S01]  /*743a0*/  STL.64 [R1+0x5df0], R20 ;  /* 0x005df01401007387 */ /* 0x004fe20000100a00 */
[----:B------:R-:W-:Y:S02]  /*743b0*/  STL.64 [R1+0x5db8], R10 ;  /* 0x005db80a01007387 */ /* 0x000fe40000100a00 */
[----:B----4-:R1:W-:Y:S02]  /*743c0*/  STL.64 [R1+0x5db0], R8 ;  /* 0x005db00801007387 */ /* 0x0103e40000100a00 */
[----:B-1----:R-:W2:Y:S01]  /*743d0*/  LDL.LU R8, [R1+0x520] ;  /* 0x0005200001087983 */ /* 0x002ea20000300800 */
[----:B------:R-:W2:Y:S02]  /*743e0*/  LDL.LU R9, [R1+0x524] ;  /* 0x0005240001097983 */ /* 0x000ea40000300800 */
[----:B------:R-:W4:Y:S02]  /*743f0*/  LDL.LU R10, [R1+0x528] ;  /* 0x00052800010a7983 */ /* 0x000f240000300800 */
[----:B------:R-:W4:Y:S02]  /*74400*/  LDL.LU R11, [R1+0x52c] ;  /* 0x00052c00010b7983 */ /* 0x000f240000300800 */
[----:B---3--:R-:W-:-:S02]  /*74410*/  IMAD.MOV.U32 R20, RZ, RZ, R28 ;  /* 0x000000ffff147224 */ /* 0x008fc400078e001c */
[----:B------:R-:W-:Y:S01]  /*74420*/  IMAD.MOV.U32 R21, RZ, RZ, R3 ;  /* 0x000000ffff157224 */ /* 0x000fe200078e0003 */
[----:B------:R-:W3:Y:S01]  /*74430*/  LDL.LU R28, [R1+0x5e78] ;  /* 0x005e7800011c7983 */ /* 0x000ee20000300800 */
[----:B------:R-:W3:Y:S03]  /*74440*/  LDL.LU R3, [R1+0x5e74] ;  /* 0x005e740001037983 */ /* 0x000ee60000300800 */
[----:B------:R-:W-:Y:S04]  /*74450*/  STL.64 [R1+0x5e08], R20 ;  /* 0x005e081401007387 */ /* 0x000fe80000100a00 */
[----:B----4-:R-:W-:Y:S01]  /*74460*/  STL.64 [R1+0x5dd0], R10 ;  /* 0x005dd00a01007387 */ /* 0x010fe20000100a00 */
[----:B--2---:R1:W-:Y:S03]  /*74470*/  STL.64 [R1+0x5dc8], R8 ;  /* 0x005dc80801007387 */ /* 0x0043e60000100a00 */
[----:B-1----:R-:W2:Y:S01]  /*74480*/  LDL.LU R8, [R1+0x530] ;  /* 0x0005300001087983 */ /* 0x002ea20000300800 */
        /* <DEDUP_REMOVED lines=25> */
[----:B------:R-:W-:-:S05]  /*74620*/  IMAD.MOV.U32 R21, RZ, RZ, R29 ;  /* 0x000000ffff157224 */ /* 0x000fca00078e001d */
[----:B--2---:R-:W-:Y:S01]  /*74630*/  STL.64 [R1+0x5e50], R20 ;  /* 0x005e501401007387 */ /* 0x004fe20000100a00 */
[----:B----4-:R-:W-:Y:S02]  /*74640*/  STL.64 [R1+0x5e18], R10 ;  /* 0x005e180a01007387 */ /* 0x010fe40000100a00 */
[----:B------:R1:W-:Y:S02]  /*74650*/  STL.64 [R1+0x5e10], R8 ;  /* 0x005e100801007387 */ /* 0x0003e40000100a00 */
[----:B-1----:R-:W2:Y:S01]  /*74660*/  LDL.LU R8, [R1+0x560] ;  /* 0x0005600001087983 */ /* 0x002ea20000300800 */
[----:B------:R-:W2:Y:S02]  /*74670*/  LDL.LU R9, [R1+0x564] ;  /* 0x0005640001097983 */ /* 0x000ea40000300800 */
[----:B------:R-:W4:Y:S02]  /*74680*/  LDL.LU R10, [R1+0x568] ;  /* 0x00056800010a7983 */ /* 0x000f240000300800 */
[----:B------:R-:W4:Y:S02]  /*74690*/  LDL.LU R11, [R1+0x56c] ;  /* 0x00056c00010b7983 */ /* 0x000f240000300800 */
[----:B----4-:R-:W-:Y:S01]  /*746a0*/  STL.64 [R1+0x5e30], R10 ;  /* 0x005e300a01007387 */ /* 0x010fe20000100a00 */
[----:B--2---:R1:W-:Y:S03]  /*746b0*/  STL.64 [R1+0x5e28], R8 ;  /* 0x005e280801007387 */ /* 0x0043e60000100a00 */
        /* <DEDUP_REMOVED lines=14> */
[----:B------:R-:W2:Y:S02]  /*747a0*/  LDL.LU R10, [R1+0x9a8] ;  /* 0x0009a800010a7983 */ /* 0x000ea40000300800 */
[----:B------:R-:W2:Y:S01]  /*747b0*/  LDL.LU R11, [R1+0x9ac] ;  /* 0x0009ac00010b7983 */ /* 0x000ea20000300800 */
[----:B------:R-:W4:Y:S01]  /*747c0*/  LDL.LU R12, [R1+0x370] ;  /* 0x00037000010c7983 */ /* 0x000f220000300800 */
[----:B------:R-:W4:Y:S02]  /*747d0*/  LDL.LU R13, [R1+0x374] ;  /* 0x00037400010d7983 */ /* 0x000f240000300800 */
[----:B------:R-:W2:Y:S02]  /*747e0*/  LDL.LU R14, [R1+0x378] ;  /* 0x00037800010e7983 */ /* 0x000ea40000300800 */
[----:B------:R-:W2:Y:S02]  /*747f0*/  LDL.LU R15, [R1+0x37c] ;  /* 0x00037c00010f7983 */ /* 0x000ea40000300800 */
[----:B---3--:R-:W-:-:S02]  /*74800*/  IMAD.MOV.U32 R20, RZ, RZ, R28 ;  /* 0x000000ffff147224 */ /* 0x008fc400078e001c */
[----:B------:R-:W-:Y:S01]  /*74810*/  IMAD.MOV.U32 R21, RZ, RZ, R3 ;  /* 0x000000ffff157224 */ /* 0x000fe200078e0003 */
[----:B--2---:R-:W-:Y:S01]  /*74820*/  STL.64 [R1+0x5d70], R14 ;  /* 0x005d700e01007387 */ /* 0x004fe20000100a00 */
[----:B----4-:R1:W-:Y:S03]  /*74830*/  STL.64 [R1+0x5d68], R12 ;  /* 0x005d680c01007387 */ /* 0x0103e60000100a00 */
[----:B-1----:R-:W2:Y:S01]  /*74840*/  LDL.LU.64 R12, [R1+0x10] ;  /* 0x00001000010c7983 */ /* 0x002ea20000300a00 */
[----:B------:R-:W3:Y:S01]  /*74850*/  LDL.LU.64 R16, [R1] ;  /* 0x0000000001107983 */ /* 0x000ee20000300a00 */
[C---:B------:R-:W-:Y:S02]  /*74860*/  HMMA.16816.F32.BF16 R20, R24.reuse, R20, R8 ;  /* 0x000000141814723c */ /* 0x040fe40000041808 */
[----:B---3--:R1:W-:Y:S04]  /*74870*/  STL.64 [R1+0x5d78], R16 ;  /* 0x005d781001007387 */ /* 0x0083e80000100a00 */
[----:B-1----:R-:W2:Y:S01]  /*74880*/  LDL.LU R16, [R1+0x380] ;  /* 0x0003800001107983 */ /* 0x002ea20000300800 */
[----:B------:R-:W2:Y:S02]  /*74890*/  LDL.LU R17, [R1+0x384] ;  /* 0x0003840001117983 */ /* 0x000ea40000300800 */
[----:B------:R-:W2:Y:S02]  /*748a0*/  LDL.LU R18, [R1+0x388] ;  /* 0x0003880001127983 */ /* 0x000ea40000300800 */
[----:B------:R-:W2:Y:S01]  /*748b0*/  LDL.LU R19, [R1+0x38c] ;  /* 0x00038c0001137983 */ /* 0x000ea20000300800 */
[----:B0-----:R-:W-:Y:S01]  /*748c0*/  STL.64 [R1+0x5c88], R6 ;  /* 0x005c880601007387 */ /* 0x001fe20000100a00 */
[----:B------:R-:W-:Y:S02]  /*748d0*/  STL.64 [R1+0x5c80], R4 ;  /* 0x005c800401007387 */ /* 0x000fe40000100a00 */
[----:B------:R-:W3:Y:S02]  /*748e0*/  LDL.LU.64 R10, [R1+0x5e60] ;  /* 0x005e6000010a7983 */ /* 0x000ee40000300a00 */
[----:B------:R-:W3:Y:S06]  /*748f0*/  LDL.LU.64 R8, [R1+0x5e58] ;  /* 0x005e580001087983 */ /* 0x000eec0000300a00 */
        /* <DEDUP_REMOVED lines=52> */
[----:B---3--:R-:W-:Y:S02]  /*74c40*/  HMMA.16816.F32.BF16 R20, R24, R20, R8 ;  /* 0x000000141814723c */ /* 0x008fe40000041808 */
[----:B------:R-:W3:Y:S11]  /*74c50*/  LDL.LU.64 R8, [R1+0x5da0] ;  /* 0x005da00001087983 */ /* 0x000ef60000300a00 */
[----:B------:R-:W-:Y:S10]  /*74c60*/  @!UPT UIADD3 URZ, URZ, URZ, URZ ;  /* 0x0000003f3f3ff290 */ /* 0x000ff4000fffe03f */
[----:B------:R-:W-:Y:S01]  /*74c70*/  STL.64 [R1+0x510], R20 ;  /* 0x0005101401007387 */ /* 0x000fe20000100a00 */
[----:B------:R0:W-:Y:S03]  /*74c80*/  STL.64 [R1+0x518], R22 ;  /* 0x0005181601007387 */ /* 0x0001e60000100a00 */
[----:B0-----:R-:W4:Y:S01]  /*74c90*/  LDL.LU.64 R22, [R1+0x5d98] ;  /* 0x005d980001167983 */ /* 0x001f220000300a00 */
[----:B------:R-:W4:Y:S02]  /*74ca0*/  LDL.LU.64 R20, [R1+0x5d90] ;  /* 0x005d900001147983 */ /* 0x000f240000300a00 */
[----:B------:R-:W-:Y:S02]  /*74cb0*/  IMAD.MOV.U32 R4, RZ, RZ, R2 ;  /* 0x000000ffff047224 */ /* 0x000fe400078e0002 */
[----:B------:R-:W-:-:S07]  /*74cc0*/  IMAD.MOV.U32 R5, RZ, RZ, R0 ;  /* 0x000000ffff057224 */ /* 0x000fce00078e0000 */
[----:B----4-:R-:W-:Y:S01]  /*74cd0*/  HMMA.16816.F32.BF16 R24, R24, R4, R20 ;  /* 0x000000041818723c */ /* 0x010fe20000041814 */
[----:B------:R-:W2:Y:S01]  /*74ce0*/  LDL.LU.64 R22, [R1+0x5d88] ;  /* 0x005d880001167983 */ /* 0x000ea20000300a00 */
        /* <DEDUP_REMOVED lines=8> */
[----:B------:R0:W-:Y:S04]  /*74d70*/  STL.64 [R1+0x5ca0], R4 ;  /* 0x005ca00401007387 */ /* 0x0001e80000100a00 */
[----:B0-----:R-:W3:Y:S01]  /*74d80*/  LDL.LU R4, [R1+0x390] ;  /* 0x0003900001047983 */ /* 0x001ee20000300800 */
[----:B------:R-:W3:Y:S02]  /*74d90*/  LDL.LU R5, [R1+0x394] ;  /* 0x0003940001057983 */ /* 0x000ee40000300800 */
[----:B------:R-:W3:Y:S02]  /*74da0*/  LDL.LU R6, [R1+0x398] ;  /* 0x0003980001067983 */ /* 0x000ee40000300800 */
[----:B------:R-:W3:Y:S01]  /*74db0*/  LDL.LU R7, [R1+0x39c] ;  /* 0x00039c0001077983 */ /* 0x000ee20000300800 */
[C---:B--2---:R-:W-:Y:S08]  /*74dc0*/  HMMA.16816.F32.BF16 R16, R20.reuse, R12, R16 ;  /* 0x0000000c1410723c */ /* 0x044ff00000041810 */
[----:B---3--:R-:W-:Y:S11]  /*74dd0*/  HMMA.16816.F32.BF16 R4, R20, R8, R4 ;  /* 0x000000081404723c */ /* 0x008ff60000041804 */
[----:B------:R-:W-:Y:S11]  /*74de0*/  @!UPT UIADD3 URZ, URZ, URZ, URZ ;  /* 0x0000003f3f3ff290 */ /* 0x000ff6000fffe03f */
[----:B------:R-:W-:Y:S01]  /*74df0*/  @!UPT UIADD3 URZ, URZ, URZ, URZ ;  /* 0x0000003f3f3ff290 */ /* 0x000fe2000fffe03f */
[----:B------:R0:W-:Y:S01]  /*74e00*/  STL.64 [R1+0x390], R4 ;  /* 0x0003900401007387 */ /* 0x0001e20000100a00 */
[----:B------:R1:W-:Y:S02]  /*74e10*/  STL.64 [R1+0x398], R6 ;  /* 0x0003980601007387 */ /* 0x0003e40000100a00 */
[----:B0-----:R-:W-:Y:S02]  /*74e20*/  IMAD.MOV.U32 R5, RZ, RZ, R8 ;  /* 0x000000ffff057224 */ /* 0x001fe400078e0008 */
[----:B------:R-:W-:Y:S01]  /*74e30*/  IMAD.MOV.U32 R4, RZ, RZ, R9 ;  /* 0x000000ffff047224 */ /* 0x000fe200078e0009 */
[----:B------:R-:W2:Y:S01]  /*74e40*/  LDL.LU R8, [R1+0x350] ;  /* 0x0003500001087983 */ /* 0x000ea20000300800 */
[----:B------:R-:W2:Y:S02]  /*74e50*/  LDL.LU R9, [R1+0x354] ;  /* 0x0003540001097983 */ /* 0x000ea40000300800 */
[----:B------:R-:W2:Y:S02]  /*74e60*/  LDL.LU R10, [R1+0x358] ;  /* 0x00035800010a7983 */ /* 0x000ea40000300800 */
[----:B------:R-:W2:Y:S01]  /*74e70*/  LDL.LU R11, [R1+0x35c] ;  /* 0x00035c00010b7983 */ /* 0x000ea20000300800 */
[----:B------:R-:W-:Y:S01]  /*74e80*/  STL [R1+0x5cec], R5 ;  /* 0x005cec0501007387 */ /* 0x000fe20000100800 */
[----:B------:R0:W-:Y:S02]  /*74e90*/  STL.64 [R1+0x380], R16 ;  /* 0x0003801001007387 */ /* 0x0001e40000100a00 */
[----:B------:R-:W-:Y:S02]  /*74ea0*/  STL.64 [R1+0x388], R18 ;  /* 0x0003881201007387 */ /* 0x000fe40000100a00 */
[----:B-1----:R-:W-:-:S02]  /*74eb0*/  IMAD.MOV.U32 R7, RZ, RZ, R12 ;  /* 0x000000ffff077224 */ /* 0x002fc400078e000c */
[----:B------:R-:W-:Y:S01]  /*74ec0*/  IMAD.MOV.U32 R6, RZ, RZ, R13 ;  /* 0x000000ffff067224 */ /* 0x000fe200078e000d */
[----:B0-----:R-:W3:Y:S01]  /*74ed0*/  LDL.LU.64 R16, [R1+0x5d78] ;  /* 0x005d780001107983 */ /* 0x001ee20000300a00 */
[----:B------:R-:W3:Y:S02]  /*74ee0*/  LDL.LU.64 R14, [R1+0x5d70] ;  /* 0x005d7000010e7983 */ /* 0x000ee40000300a00 */
[----:B------:R-:W3:Y:S02]  /*74ef0*/  LDL.LU.64 R12, [R1+0x5d68] ;  /* 0x005d6800010c7983 */ /* 0x000ee40000300a00 */
[C---:B---3--:R-:W-:Y:S01]  /*74f00*/  HMMA.16816.F32.BF16 R12, R20.reuse, R16, R12 ;  /* 0x00000010140c723c */ /* 0x048fe2000004180c */
[----:B------:R-:W-:Y:S02]  /*74f10*/  IMAD.MOV.U32 R5, RZ, RZ, R16 ;  /* 0x000000ffff057224 */ /* 0x000fe400078e0010 */
[----:B------:R-:W-:Y:S11]  /*74f20*/  IMAD.MOV.U32 R2, RZ, RZ, R17 ;  /* 0x000000ffff027224 */ /* 0x000ff600078e0011 */
[----:B------:R-:W-:Y:S09]  /*74f30*/  @!UPT UIADD3 URZ, URZ, URZ, URZ ;  /* 0x0000003f3f3ff290 */ /* 0x000ff2000fffe03f */
[----:B------:R-:W-:Y:S01]  /*74f40*/  STL.64 [R1+0x370], R12 ;  /* 0x0003700c01007387 */ /* 0x000fe20000100a00 */
[----:B------:R0:W-:Y:S03]  /*74f50*/  STL.64 [R1+0x378], R14 ;  /* 0x0003780e01007387 */ /* 0x0001e60000100a00 */
[----:B0-----:R-:W3:Y:S01]  /*74f60*/  LDL.LU.64 R14, [R1+0x5d60] ;  /* 0x005d6000010e7983 */ /* 0x001ee20000300a00 */
[----:B------:R-:W2:Y:S02]  /*74f70*/  LDL.LU.64 R12, [R1+0x5d58] ;  /* 0x005d5800010c7983 */ /* 0x000ea40000300a00 */
[----:B------:R-:W2:Y:S02]  /*74f80*/  LDL.LU.64 R18, [R1+0x5d50] ;  /* 0x005d500001127983 */ /* 0x000ea40000300a00 */
[----:B------:R-:W4:Y:S01]  /*74f90*/  LDL.LU.64 R16, [R1+0x5d48] ;  /* 0x005d480001107983 */ /* 0x000f220000300a00 */
[----:B------:R-:W-:Y:S01]  /*74fa0*/  STL.64 [R1+0x5cf8], R6 ;  /* 0x005cf80601007387 */ /* 0x000fe20000100a00 */
[----:B------:R0:W-:Y:S03]  /*74fb0*/  STL.64 [R1+0x5cf0], R4 ;  /* 0x005cf00401007387 */ /* 0x0001e60000100a00 */
[----:B0-----:R-:W2:Y:S01]  /*74fc0*/  LDL.LU R4, [R1+0x300] ;  /* 0x0003000001047983 */ /* 0x001ea20000300800 */
[C---:B----4-:R-:W-:Y:S11]  /*74fd0*/  HMMA.16816.F32.BF16 R24, R20.reuse, R16, R24 ;  /* 0x000000101418723c */ /* 0x050ff60000041818 */
[----:B------:R-:W-:Y:S11]  /*74fe0*/  @!UPT UIADD3 URZ, URZ, URZ, URZ ;  /* 0x0000003f3f3ff290 */ /* 0x000ff6000fffe03f */
[----:B------:R-:W-:Y:S01]  /*74ff0*/  @!UPT UIADD3 URZ, URZ, URZ, URZ ;  /* 0x0000003f3f3ff290 */ /* 0x000fe2000fffe03f */
[----:B------:R0:W-:Y:S01]  /*75000*/  STL.64 [R1+0x360], R24 ;  /* 0x0003601801007387 */ /* 0x0001e20000100a00 */
[----:B------:R-:W-:Y:S02]  /*75010*/  STL.64 [R1+0x368], R26 ;  /* 0x0003681a01007387 */ /* 0x000fe40000100a00 */
[----:B------:R-:W4:Y:S02]  /*75020*/  LDL.LU R5, [R1+0x304] ;  /* 0x0003040001057983 */ /* 0x000f240000300800 */
[----:B------:R-:W3:Y:S01]  /*75030*/  LDL.LU R6, [R1+0x308] ;  /* 0x0003080001067983 */ /* 0x000ee20000300800 */
[----:B------:R-:W3:Y:S04]  /*75040*/  LDL.LU R7, [R1+0x30c] ;  /* 0x00030c0001077983 */ /* 0x000ee80000300800 */
[----:B0-----:R-:W3:Y:S01]  /*75050*/  LDL.LU.64 R24, [R1+0x30] ;  /* 0x0000300001187983 */ /* 0x001ee20000300a00 */
[C---:B--2---:R-:W-:Y:S03]  /*75060*/  HMMA.16816.F32.BF16 R8, R20.reuse, R12, R8 ;  /* 0x0000000c1408723c */ /* 0x044fe60000041808 */
[----:B---3--:R0:W-:Y:S04]  /*75070*/  STL.64 [R1+0x5d30], R24 ;  /* 0x005d301801007387 */ /* 0x0081e80000100a00 */
[----:B0-----:R-:W2:Y:S01]  /*75080*/  LDL.LU R24, [R1+0x340] ;  /* 0x0003400001187983 */ /* 0x001ea20000300800 */
[----:B------:R-:W2:Y:S02]  /*75090*/  LDL.LU R25, [R1+0x344] ;  /* 0x0003440001197983 */ /* 0x000ea40000300800 */
[----:B------:R-:W2:Y:S02]  /*750a0*/  LDL.LU R26, [R1+0x348] ;  /* 0x00034800011a7983 */ /* 0x000ea40000300800 */
[----:B------:R-:W2:Y:S01]  /*750b0*/  LDL.LU R27, [R1+0x34c] ;  /* 0x00034c00011b7983 */ /* 0x000ea20000300800 */
[----:B------:R-:W3:Y:S01]  /*750c0*/  LDL R3, [R1+0xbd0] ;  /* 0x000bd00001037983 */ /* 0x000ee20000100800 */
[----:B------:R-:W-:Y:S02]  /*750d0*/  STL.64 [R1+0x5d08], R6 ;  /* 0x005d080601007387 */ /* 0x000fe40000100a00 */
[----:B----4-:R0:W-:Y:S02]  /*750e0*/  STL.64 [R1+0x5d00], R4 ;  /* 0x005d000401007387 */ /* 0x0101e40000100a00 */
[----:B0-----:R-:W4:Y:S04]  /*750f0*/  LDL.LU.64 R4, [R1+0x140] ;  /* 0x0001400001047983 */ /* 0x001f280000300a00 */
[----:B----4-:R0:W-:Y:S04]  /*75100*/  STL.64 [R1+0x5d18], R4 ;  /* 0x005d180401007387 */ /* 0x0101e80000100a00 */
[----:B0-----:R-:W4:Y:S01]  /*75110*/  LDL.LU.64 R4, [R1+0x150] ;  /* 0x0001500001047983 */ /* 0x001f220000300a00 */
[----:B------:R-:W-:Y:S02]  /*75120*/  STL.64 [R1+0x5c38], R18 ;  /* 0x005c381201007387 */ /* 0x000fe40000100a00 */
[----:B------:R0:W-:Y:S02]  /*75130*/  STL.64 [R1+0x5c30], R16 ;  /* 0x005c301001007387 */ /* 0x0001e40000100a00 */
[----:B0-----:R-:W2:Y:S01]  /*75140*/  LDL.LU R16, [R1+0x330] ;  /* 0x0003300001107983 */ /* 0x001ea20000300800 */
[----:B------:R-:W2:Y:S02]  /*75150*/  LDL.LU R17, [R1+0x334] ;  /* 0x0003340001117983 */ /* 0x000ea40000300800 */
[----:B------:R-:W2:Y:S02]  /*75160*/  LDL.LU R18, [R1+0x338] ;  /* 0x0003380001127983 */ /* 0x000ea40000300800 */
[----:B------:R-:W2:Y:S01]  /*75170*/  LDL.LU R19, [R1+0x33c] ;  /* 0x00033c0001137983 */ /* 0x000ea20000300800 */
[----:B------:R-:W-:Y:S01]  /*75180*/  STL.64 [R1+0x350], R8 ;  /* 0x0003500801007387 */ /* 0x000fe20000100a00 */
[----:B------:R0:W-:Y:S03]  /*75190*/  STL.64 [R1+0x358], R10 ;  /* 0x0003580a01007387 */ /* 0x0001e60000100a00 */
[----:B0-----:R-:W2:Y:S01]  /*751a0*/  LDL.LU.64 R10, [R1+0x5d40] ;  /* 0x005d4000010a7983 */ /* 0x001ea20000300a00 */
[----:B------:R-:W2:Y:S02]  /*751b0*/  LDL.LU.64 R8, [R1+0x5d38] ;  /* 0x005d380001087983 */ /* 0x000ea40000300a00 */
[----:B------:R-:W-:Y:S02]  /*751c0*/  STL.64 [R1+0x5c28], R14 ;  /* 0x005c280e01007387 */ /* 0x000fe40000100a00 */
[----:B------:R0:W-:Y:S02]  /*751d0*/  STL.64 [R1+0x5c20], R12 ;  /* 0x005c200c01007387 */ /* 0x0001e40000100a00 */
[----:B0-----:R-:W2:Y:S04]  /*751e0*/  LDL.LU.64 R12, [R1+0x120] ;  /* 0x00012000010c7983 */ /* 0x001ea80000300a00 */
        /* <DEDUP_REMOVED lines=13> */
[----:B------:R0:W-:Y:S01]  /*752c0*/  STL.64 [R1+0x340], R24 ;  /* 0x0003401801007387 */ /* 0x0001e20000100a00 */
[----:B------:R-:W-:Y:S03]  /*752d0*/  STL.64 [R1+0x348], R26 ;  /* 0x0003481a01007387 */ /* 0x000fe60000100a00 */
[----:B0-----:R-:W2:Y:S01]  /*752e0*/  LDL.LU.64 R24, [R1+0x5d30] ;  /* 0x005d300001187983 */ /* 0x001ea20000300a00 */
[----:B------:R-:W-:Y:S02]  /*752f0*/  STL.64 [R1+0x5c18], R10 ;  /* 0x005c180a01007387 */ /* 0x000fe40000100a00 */
[----:B------:R0:W-:Y:S02]  /*75300*/  STL.64 [R1+0x5c10], R8 ;  /* 0x005c100801007387 */ /* 0x0001e40000100a00 */
[----:B0-----:R-:W3:Y:S01]  /*75310*/  LDL.LU R8, [R1+0x2f0] ;  /* 0x0002f00001087983 */ /* 0x001ee20000300800 */
[----:B------:R-:W3:Y:S02]  /*75320*/  LDL.LU R9, [R1+0x2f4] ;  /* 0x0002f40001097983 */ /* 0x000ee40000300800 */
[----:B------:R-:W3:Y:S02]  /*75330*/  LDL.LU R10, [R1+0x2f8] ;  /* 0x0002f800010a7983 */ /* 0x000ee40000300800 */
[----:B------:R-:W3:Y:S02]  /*75340*/  LDL.LU R11, [R1+0x2fc] ;  /* 0x0002fc00010b7983 */ /* 0x000ee40000300800 */
[----:B----4-:R-:W-:Y:S01]  /*75350*/  IMAD.MOV.U32 R28, RZ, RZ, R5 ;  /* 0x000000ffff1c7224 */ /* 0x010fe200078e0005 */
[C---:B--2---:R-:W-:Y:S11]  /*75360*/  HMMA.16816.F32.BF16 R16, R20.reuse, R24, R16 ;  /* 0x000000181410723c */ /* 0x044ff60000041810 */
[----:B------:R-:W-:Y:S11]  /*75370*/  @!UPT UIADD3 URZ, URZ, URZ, URZ ;  /* 0x0000003f3f3ff290 */ /* 0x000ff6000fffe03f */
[----:B------:R-:W-:Y:S01]  /*75380*/  @!UPT UIADD3 URZ, URZ, URZ, URZ ;  /* 0x0000003f3f3ff290 */ /* 0x000fe2000fffe03f */
[----:B------:R-:W-:Y:S01]  /*75390*/  STL.64 [R1+0x330], R16 ;  /* 0x0003301001007387 */ /* 0x000fe20000100a00 */
[----:B------:R0:W-:Y:S02]  /*753a0*/  STL.64 [R1+0x338], R18 ;  /* 0x0003381201007387 */ /* 0x0001e40000100a00 */
[----:B0-----:R-:W-:Y:S02]  /*753b0*/  IMAD.MOV.U32 R19, RZ, RZ, R24 ;  /* 0x000000ffff137224 */ /* 0x001fe400078e0018 */
[----:B------:R-:W-:Y:S02]  /*753c0*/  IMAD.MOV.U32 R18, RZ, RZ, R25 ;  /* 0x000000ffff127224 */ /* 0x000fe400078e0019 */
[----:B---3--:R0:W1:Y:S01]  /*753d0*/  LDSM.16.MT88.4 R24, [R3+0x23000] ;  /* 0x023000000318783b */ /* 0x0080620000004200 */
[C---:B------:R-:W-:Y:S01]  /*753e0*/  HMMA.16816.F32.BF16 R12, R20.reuse, R4, R12 ;  /* 0x00000004140c723c */ /* 0x040fe2000004180c */
[----:B0-----:R-:W-:Y:S02]  /*753f0*/  IMAD.MOV.U32 R3, RZ, RZ, R4 ;  /* 0x000000ffff037224 */ /* 0x001fe400078e0004 */
[----:B-1----:R-:W-:Y:S01]  /*75400*/  STL.64 [R1+0x5b00], R26 ;  /* 0x005b001a01007387 */ /* 0x002fe20000100a00 */
[----:B------:R0:W-:Y:S03]  /*75410*/  STL.64 [R1+0x5af8], R24 ;  /* 0x005af81801007387 */ /* 0x0001e60000100a00 */
[----:B0-----:R-:W2:Y:S11]  /*75420*/  LDL.LU.64 R24, [R1+0x130] ;  /* 0x0001300001187983 */ /* 0x001eb60000300a00 */
[----:B------:R-:W-:Y:S05]  /*75430*/  @!UPT UIADD3 URZ, URZ, URZ, URZ ;  /* 0x0000003f3f3ff290 */ /* 0x000fea000fffe03f */
[----:B------:R-:W-:Y:S02]  /*75440*/  STL.64 [R1+0x320], R12 ;  /* 0x0003200c01007387 */ /* 0x000fe40000100a00 */
[----:B------:R0:W-:Y:S02]  /*75450*/  STL.64 [R1+0x328], R14 ;  /* 0x0003280e01007387 */ /* 0x0001e40000100a00 */
[----:B0-----:R-:W3:Y:S01]  /*75460*/  LDL.LU.64 R14, [R1+0x5d28] ;  /* 0x005d2800010e7983 */ /* 0x001ee20000300a00 */
[----:B------:R-:W3:Y:S02]  /*75470*/  LDL.LU.64 R12, [R1+0x5d20] ;  /* 0x005d2000010c7983 */ /* 0x000ee40000300a00 */
[----:B------:R-:W3:Y:S02]  /*75480*/  LDL.LU.64 R4, [R1+0x5d18] ;  /* 0x005d180001047983 */ /* 0x000ee40000300a00 */
[----:B------:R-:W-:Y:S01]  /*75490*/  STL [R1+0x5bdc], R28 ;  /* 0x005bdc1c01007387 */ /* 0x000fe20000100800 */
[----:B------:R-:W-:Y:S01]  /*754a0*/  STL [R1+0x5bd8], R3 ;  /* 0x005bd80301007387 */ /* 0x000fe20000100800 */
[----:B---3--:R-:W-:Y:S01]  /*754b0*/  HMMA.16816.F32.BF16 R12, R20, R4, R12 ;  /* 0x00000004140c723c */ /* 0x008fe2000004180c */
[----:B------:R-:W-:-:S02]  /*754c0*/  IMAD.MOV.U32 R0, RZ, RZ, R4 ;  /* 0x000000ffff007224 */ /* 0x000fc400078e0004 */
[----:B------:R-:W-:Y:S11]  /*754d0*/  IMAD.MOV.U32 R29, RZ, RZ, R5 ;  /* 0x000000ffff1d7224 */ /* 0x000ff600078e0005 */
[----:B------:R-:W-:Y:S09]  /*754e0*/  @!UPT UIADD3 URZ, URZ, URZ, URZ ;  /* 0x0000003f3f3ff290 */ /* 0x000ff2000fffe03f */
[----:B------:R0:W-:Y:S01]  /*754f0*/  STL.64 [R1+0x310], R12 ;  /* 0x0003100c01007387 */ /* 0x0001e20000100a00 */
[----:B------:R-:W-:Y:S03]  /*75500*/  STL.64 [R1+0x318], R14 ;  /* 0x0003180e01007387 */ /* 0x000fe60000100a00 */
[----:B0-----:R-:W3:Y:S01]  /*75510*/  LDL.LU.64 R12, [R1+0x5d10] ;  /* 0x005d1000010c7983 */ /* 0x001ee20000300a00 */
[----:B------:R-:W4:Y:S02]  /*75520*/  LDL.LU.64 R6, [R1+0x5d08] ;  /* 0x005d080001067983 */ /* 0x000f240000300a00 */
[----:B------:R-:W4:Y:S02]  /*75530*/  LDL.LU.64 R4, [R1+0x5d00] ;  /* 0x005d000001047983 */ /* 0x000f240000300a00 */
[----:B------:R0:W-:Y:S01]  /*75540*/  STL [R1+0x5be4], R29 ;  /* 0x005be41d01007387 */ /* 0x0001e20000100800 */
[----:B------:R1:W-:Y:S01]  /*75550*/  STL [R1+0x5be0], R0 ;  /* 0x005be00001007387 */ /* 0x0003e20000100800 */
[----:B--2---:R-:W-:-:S02]  /*75560*/  IMAD.MOV.U32 R3, RZ, RZ, R25 ;  /* 0x000000ffff037224 */ /* 0x004fc400078e0019 */
[----:B------:R-:W-:Y:S01]  /*75570*/  IMAD.MOV.U32 R28, RZ, RZ, R24 ;  /* 0x000000ffff1c7224 */ /* 0x000fe200078e0018 */
[C---:B----4-:R-:W-:Y:S08]  /*75580*/  HMMA.16816.F32.BF16 R4, R20.reuse, R24, R4 ;  /* 0x000000181404723c */ /* 0x050ff00000041804 */
[----:B---3--:R-:W-:Y:S01]  /*75590*/  HMMA.16816.F32.BF16 R8, R20, R12, R8 ;  /* 0x0000000c1408723c */ /* 0x008fe20000041808 */
[----:B0-----:R-:W-:-:S02]  /*755a0*/  IMAD.MOV.U32 R29, RZ, RZ, R12 ;  /* 0x000000ffff1d7224 */ /* 0x001fc400078e000c */
[----:B-1----:R-:W-:Y:S11]  /*755b0*/  IMAD.MOV.U32 R0, RZ, RZ, R13 ;  /* 0x000000ffff007224 */ /* 0x002ff600078e000d */
[----:B------:R-:W-:Y:S01]  /*755c0*/  @!UPT UIADD3 URZ, URZ, URZ, URZ ;  /* 0x0000003f3f3ff290 */ /* 0x000fe2000fffe03f */
[----:B------:R-:W-:Y:S01]  /*755d0*/  STL.64 [R1+0x300], R4 ;  /* 0x0003000401007387 */ /* 0x000fe20000100a00 */
[----:B------:R0:W-:Y:S03]  /*755e0*/  STL.64 [R1+0x308], R6 ;  /* 0x0003080601007387 */ /* 0x0001e60000100a00 */
[----:B0-----:R-:W2:Y:S01]  /*755f0*/  LDL.LU.64 R6, [R1+0x5cf8] ;  /* 0x005cf80001067983 */ /* 0x001ea20000300a00 */
[----:B------:R-:W3:Y:S02]  /*75600*/  LDL.LU.64 R4, [R1+0x5cf0] ;  /* 0x005cf00001047983 */ /* 0x000ee40000300a00 */
[----:B------:R-:W-:Y:S02]  /*75610*/  STL [R1+0x5bec], R3 ;  /* 0x005bec0301007387 */ /* 0x000fe40000100800 */
[----:B------:R-:W-:Y:S01]  /*75620*/  STL [R1+0x5be8], R28 ;  /* 0x005be81c01007387 */ /* 0x000fe20000100800 */
[----:B------:R-:W-:Y:S01]  /*75630*/  STL.64 [R1+0x2f0], R8 ;  /* 0x0002f00801007387 */ /* 0x000fe20000100a00 */
[----:B------:R-:W-:Y:S02]  /*75640*/  STL.64 [R1+0x2f8], R10 ;  /* 0x0002f80a01007387 */ /* 0x000fe40000100a00 */
[----:B------:R-:W4:Y:S02]  /*75650*/  LDL.LU R12, [R1+0x8f0] ;  /* 0x0008f000010c7983 */ /* 0x000f240000300800 */
[----:B------:R-:W4:Y:S01]  /*75660*/  LDL.LU R13, [R1+0x8f4] ;  /* 0x0008f400010d7983 */ /* 0x000f220000300800 */
[----:B------:R-:W2:Y:S01]  /*75670*/  LDL.LU R14, [R1+0x8f8] ;  /* 0x0008f800010e7983 */ /* 0x000ea20000300800 */
[----:B------:R-:W2:Y:S02]  /*75680*/  LDL.LU R15, [R1+0x8fc] ;  /* 0x0008fc00010f7983 */ /* 0x000ea40000300800 */
[----:B------:R-:W-:-:S02]  /*75690*/  IMAD.MOV.U32 R17, RZ, RZ, R2 ;  /* 0x000000ffff117224 */ /* 0x000fc400078e0002 */
[----:B---3--:R-:W-:Y:S01]  /*756a0*/  IMAD.MOV.U32 R16, RZ, RZ, R5 ;  /* 0x000000ffff107224 */ /* 0x008fe200078e0005 */
[----:B--2---:R-:W-:Y:S01]  /*756b0*/  STL.64 [R1+0x5c48], R14 ;  /* 0x005c480e01007387 */ /* 0x004fe20000100a00 */
[----:B----4-:R0:W-:Y:S02]  /*756c0*/  STL.64 [R1+0x5c40], R12 ;  /* 0x005c400c01007387 */ /* 0x0101e40000100a00 */
[----:B------:R-:W2:Y:S02]  /*756d0*/  LDL.LU R5, [R1+0x5cec] ;  /* 0x005cec0001057983 */ /* 0x000ea40000300800 */
[----:B------:R-:W3:Y:S01]  /*756e0*/  LDL.LU R2, [R1+0x5ce8] ;  /* 0x005ce80001027983 */ /* 0x000ee20000300800 */
[----:B------:R1:W-:Y:S04]  /*756f0*/  STL.64 [R1+0x5c50], R16 ;  /* 0x005c501001007387 */ /* 0x0003e80000100a00 */
[----:B0-----:R-:W4:Y:S01]  /*75700*/  LDL.LU R12, [R1+0x900] ;  /* 0x00090000010c7983 */ /* 0x001f220000300800 */
[----:B------:R-:W4:Y:S02]  /*75710*/  LDL.LU R13, [R1+0x904] ;  /* 0x00090400010d7983 */ /* 0x000f240000300800 */
[----:B------:R-:W2:Y:S02]  /*75720*/  LDL.LU R14, [R1+0x908] ;  /* 0x00090800010e7983 */ /* 0x000ea40000300800 */
[----:B------:R-:W2:Y:S02]  /*75730*/  LDL.LU R15, [R1+0x90c] ;  /* 0x00090c00010f7983 */ /* 0x000ea40000300800 */
[----:B-1----:R-:W-:-:S02]  /*75740*/  IMAD.MOV.U32 R16, RZ, RZ, R7 ;  /* 0x000000ffff107224 */ /* 0x002fc400078e0007 */
[----:B------:R-:W-:Y:S01]  /*75750*/  IMAD.MOV.U32 R17, RZ, RZ, R6 ;  /* 0x000000ffff117224 */ /* 0x000fe200078e0006 */
[----:B--2---:R-:W-:Y:S01]  /*75760*/  STL.64 [R1+0x5c60], R14 ;  /* 0x005c600e01007387 */ /* 0x004fe20000100a00 */
[----:B----4-:R0:W-:Y:S03]  /*75770*/  STL.64 [R1+0x5c58], R12 ;  /* 0x005c580c01007387 */ /* 0x0101e60000100a00 */
[----:B------:R1:W-:Y:S01]  /*75780*/  STL.64 [R1+0x5c68], R16 ;  /* 0x005c681001007387 */ /* 0x0003e20000100a00 */
[----:B0-----:R-:W2:Y:S01]  /*75790*/  LDL.LU R12, [R1+0x920] ;  /* 0x00092000010c7983 */ /* 0x001ea20000300800 */
[----:B------:R-:W2:Y:S02]  /*757a0*/  LDL.LU R13, [R1+0x924] ;  /* 0x00092400010d7983 */ /* 0x000ea40000300800 */
[----:B------:R-:W4:Y:S02]  /*757b0*/  LDL.LU R14, [R1+0x928] ;  /* 0x00092800010e7983 */ /* 0x000f240000300800 */
[----:B------:R-:W4:Y:S02]  /*757c0*/  LDL.LU R15, [R1+0x92c] ;  /* 0x00092c00010f7983 */ /* 0x000f240000300800 */
[----:B-1----:R-:W-:-:S02]  /*757d0*/  IMAD.MOV.U32 R16, RZ, RZ, R5 ;  /* 0x000000ffff107224 */ /* 0x002fc400078e0005 */
[----:B------:R-:W-:Y:S01]  /*757e0*/  IMAD.MOV.U32 R17, RZ, RZ, R4 ;  /* 0x000000ffff117224 */ /* 0x000fe200078e0004 */
[----:B----4-:R-:W-:Y:S01]  /*757f0*/  STL.64 [R1+0x5c78], R14 ;  /* 0x005c780e01007387 */ /* 0x010fe20000100a00 */
[----:B--2---:R-:W-:Y:S02]  /*75800*/  STL.64 [R1+0x5c70], R12 ;  /* 0x005c700c01007387 */ /* 0x004fe40000100a00 */
[----:B------:R-:W2:Y:S02]  /*75810*/  LDL.LU R24, [R1+0x2e0] ;  /* 0x0002e00001187983 */ /* 0x000ea40000300800 */
[----:B------:R-:W2:Y:S01]  /*75820*/  LDL.LU R25, [R1+0x2e4] ;  /* 0x0002e40001197983 */ /* 0x000ea20000300800 */
[----:B------:R-:W2:Y:S01]  /*75830*/  LDL.LU R26, [R1+0x2e8] ;  /* 0x0002e800011a7983 */ /* 0x000ea20000300800 */
[----:B------:R-:W2:Y:S02]  /*75840*/  LDL.LU R27, [R1+0x2ec] ;  /* 0x0002ec00011b7983 */ /* 0x000ea40000300800 */
[----:B------:R-:W2:Y:S02]  /*75850*/  LDL.LU.64 R8, [R1+0x110] ;  /* 0x0001100001087983 */ /* 0x000ea40000300a00 */
[----:B------:R-:W4:Y:S02]  /*75860*/  LDL.LU.64 R4, [R1+0xe0] ;  /* 0x0000e00001047983 */ /* 0x000f240000300a00 */
[----:B----4-:R-:W-:Y:S01]  /*75870*/  STL.64 [R1+0x5cb8], R4 ;  /* 0x005cb80401007387 */ /* 0x010fe20000100a00 */
[----:B------:R-:W-:Y:S02]  /*75880*/  STL.64 [R1+0x5c98], R18 ;  /* 0x005c981201007387 */ /* 0x000fe40000100a00 */
[----:B------:R0:W-:Y:S02]  /*75890*/  STL.64 [R1+0x5c90], R16 ;  /* 0x005c901001007387 */ /* 0x0001e40000100a00 */
[----:B0-----:R-:W4:Y:S01]  /*758a0*/  LDL.LU R16, [R1+0x970] ;  /* 0x0009700001107983 */ /* 0x001f220000300800 */
[----:B------:R-:W4:Y:S02]  /*758b0*/  LDL.LU R17, [R1+0x974] ;  /* 0x0009740001117983 */ /* 0x000f240000300800 */
[----:B------:R-:W2:Y:S02]  /*758c0*/  LDL.LU R18, [R1+0x978] ;  /* 0x0009780001127983 */ /* 0x000ea40000300800 */
[----:B------:R-:W2:Y:S01]  /*758d0*/  LDL.LU R19, [R1+0x97c] ;  /* 0x00097c0001137983 */ /* 0x000ea20000300800 */
[----:B------:R-:W2:Y:S04]  /*758e0*/  LDL.LU.64 R4, [R1+0xf0] ;  /* 0x0000f00001047983 */ /* 0x000ea80000300a00 */
[----:B--2---:R0:W-:Y:S04]  /*758f0*/  STL.64 [R1+0x5cd0], R4 ;  /* 0x005cd00401007387 */ /* 0x0041e80000100a00 */
[----:B0-----:R-:W2:Y:S01]  /*75900*/  LDL.LU.64 R4, [R1+0x100] ;  /* 0x0001000001047983 */ /* 0x001ea20000300a00 */
[----:B------:R-:W-:Y:S02]  /*75910*/  STL.64 [R1+0x5cb0], R18 ;  /* 0x005cb01201007387 */ /* 0x000fe40000100a00 */
[----:B----4-:R0:W-:Y:S02]  /*75920*/  STL.64 [R1+0x5ca8], R16 ;  /* 0x005ca81001007387 */ /* 0x0101e40000100a00 */
[----:B0-----:R-:W4:Y:S01]  /*75930*/  LDL.LU R16, [R1+0x2b0] ;  /* 0x0002b00001107983 */ /* 0x001f220000300800 */
[----:B------:R-:W4:Y:S02]  /*75940*/  LDL.LU R17, [R1+0x2b4] ;  /* 0x0002b40001117983 */ /* 0x000f240000300800 */
[----:B------:R-:W2:Y:S02]  /*75950*/  LDL.LU R18, [R1+0x2b8] ;  /* 0x0002b80001127983 */ /* 0x000ea40000300800 */
[----:B------:R-:W2:Y:S01]  /*75960*/  LDL.LU R19, [R1+0x2bc] ;  /* 0x0002bc0001137983 */ /* 0x000ea20000300800 */
[----:B------:R-:W-:Y:S01]  /*75970*/  HMMA.16816.F32.BF16 R24, R20, R8, R24 ;  /* 0x000000081418723c */ /* 0x000fe20000041818 */
[----:B--2---:R-:W-:Y:S01]  /*75980*/  STL.64 [R1+0x5cc8], R18 ;  /* 0x005cc81201007387 */ /* 0x004fe20000100a00 */
[----:B----4-:R0:W-:Y:S03]  /*75990*/  STL.64 [R1+0x5cc0], R16 ;  /* 0x005cc01001007387 */ /* 0x0101e60000100a00 */
[----:B0-----:R-:W2:Y:S01]  /*759a0*/  LDL.LU R16, [R1+0x2c0] ;  /* 0x0002c00001107983 */ /* 0x001ea20000300800 */
[----:B------:R-:W2:Y:S02]  /*759b0*/  LDL.LU R17, [R1+0x2c4] ;  /* 0x0002c40001117983 */ /* 0x000ea40000300800 */
[----:B------:R-:W4:Y:S02]  /*759c0*/  LDL.LU R18, [R1+0x2c8] ;  /* 0x0002c80001127983 */ /* 0x000f240000300800 */
[----:B------:R-:W4:Y:S02]  /*759d0*/  LDL.LU R19, [R1+0x2cc] ;  /* 0x0002cc0001137983 */ /* 0x000f240000300800 */
[----:B------:R-:W-:-:S02]  /*759e0*/  IMAD.MOV.U32 R3, RZ, RZ, R8 ;  /* 0x000000ffff037224 */ /* 0x000fc400078e0008 */
[----:B------:R-:W-:Y:S01]  /*759f0*/  IMAD.MOV.U32 R28, RZ, RZ, R9 ;  /* 0x000000ffff1c7224 */ /* 0x000fe200078e0009 */
        /* <DEDUP_REMOVED lines=10> */
[----:B------:R-:W-:Y:S01]  /*75aa0*/  STL [R1+0x5bf4], R0 ;  /* 0x005bf40001007387 */ /* 0x000fe20000100800 */
[----:B------:R-:W-:Y:S02]  /*75ab0*/  STL [R1+0x5bf0], R29 ;  /* 0x005bf01d01007387 */ /* 0x000fe40000100800 */
[----:B------:R-:W-:Y:S02]  /*75ac0*/  STL.64 [R1+0x2e0], R24 ;  /* 0x0002e01801007387 */ /* 0x000fe40000100a00 */
[----:B------:R0:W-:Y:S01]  /*75ad0*/  STL.64 [R1+0x2e8], R26 ;  /* 0x0002e81a01007387 */ /* 0x0001e20000100a00 */
[----:B------:R-:W3:Y:S01]  /*75ae0*/  LDL.LU R8, [R1+0x8e0] ;  /* 0x0008e00001087983 */ /* 0x000ee20000300800 */
[----:B------:R-:W3:Y:S02]  /*75af0*/  LDL.LU R9, [R1+0x8e4] ;  /* 0x0008e40001097983 */ /* 0x000ee40000300800 */
[----:B------:R-:W3:Y:S02]  /*75b00*/  LDL.LU R10, [R1+0x8e8] ;  /* 0x0008e800010a7983 */ /* 0x000ee40000300800 */
[----:B------:R-:W3:Y:S01]  /*75b10*/  LDL.LU R11, [R1+0x8ec] ;  /* 0x0008ec00010b7983 */ /* 0x000ee20000300800 */
[----:B0-----:R-:W3:Y:S01]  /*75b20*/  LDL R27, [R1+0xbd0] ;  /* 0x000bd000011b7983 */ /* 0x001ee20000100800 */
[----:B------:R-:W-:-:S02]  /*75b30*/  IMAD.MOV.U32 R0, RZ, RZ, R4 ;  /* 0x000000ffff007224 */ /* 0x000fc400078e0004 */
[----:B------:R-:W-:Y:S01]  /*75b40*/  IMAD.MOV.U32 R29, RZ, RZ, R5 ;  /* 0x000000ffff1d7224 */ /* 0x000fe200078e0005 */
[C---:B--2---:R-:W-:Y:S01]  /*75b50*/  HMMA.16816.F32.BF16 R16, R20.reuse, R4, R16 ;  /* 0x000000041410723c */ /* 0x044fe20000041810 */
[----:B---3--:R0:W-:Y:S01]  /*75b60*/  STL [R1+0x5c08], R27 ;  /* 0x005c081b01007387 */ /* 0x0081e20000100800 */
[----:B------:R-:W2:Y:S02]  /*75b70*/  LDL.LU R24, [R1+0x8d0] ;  /* 0x0008d00001187983 */ /* 0x000ea40000300800 */
[----:B------:R-:W2:Y:S02]  /*75b80*/  LDL.LU R25, [R1+0x8d4] ;  /* 0x0008d40001197983 */ /* 0x000ea40000300800 */
[----:B------:R-:W2:Y:S01]  /*75b90*/  LDL.LU R26, [R1+0x8d8] ;  /* 0x0008d800011a7983 */ /* 0x000ea20000300800 */
[----:B0-----:R-:W2:Y:S01]  /*75ba0*/  LDL.LU R27, [R1+0x8dc] ;  /* 0x0008dc00011b7983 */ /* 0x001ea20000300800 */
[----:B------:R-:W-:Y:S02]  /*75bb0*/  STL [R1+0x5bfc], R28 ;  /* 0x005bfc1c01007387 */ /* 0x000fe40000100800 */
[----:B------:R-:W-:Y:S11]  /*75bc0*/  STL [R1+0x5bf8], R3 ;  /* 0x005bf80301007387 */ /* 0x000ff60000100800 */
[----:B------:R-:W-:Y:S02]  /*75bd0*/  @!UPT UIADD3 URZ, URZ, URZ, URZ ;  /* 0x0000003f3f3ff290 */ /* 0x000fe4000fffe03f */
[----:B------:R-:W-:Y:S01]  /*75be0*/  STL.64 [R1+0x2d0], R16 ;  /* 0x0002d01001007387 */ /* 0x000fe20000100a00 */
[----:B------:R0:W-:Y:S04]  /*75bf0*/  STL.64 [R1+0x2d8], R18 ;  /* 0x0002d81201007387 */ /* 0x0001e80000100a00 */
        /* <DEDUP_REMOVED lines=24> */
[----:B------:R-:W3:Y:S01]  /*75d80*/  LDL.LU.64 R18, [R1+0x5c98] ;  /* 0x005c980001127983 */ /* 0x000ee20000300a00 */
[----:B------:R-:W4:Y:S02]  /*75d90*/  LDL.LU.64 R16, [R1+0x5c90] ;  /* 0x005c900001107983 */ /* 0x000f240000300a00 */
[----:B------:R-:W4:Y:S02]  /*75da0*/  LDL.LU.64 R6, [R1+0x5c88] ;  /* 0x005c880001067983 */ /* 0x000f240000300a00 */
[----:B------:R-:W4:Y:S11]  /*75db0*/  LDL.LU.64 R4, [R1+0x5c80] ;  /* 0x005c800001047983 */ /* 0x000f360000300a00 */
[----:B------:R-:W-:Y:S06]  /*75dc0*/  @!UPT UIADD3 URZ, URZ, URZ, URZ ;  /* 0x0000003f3f3ff290 */ /* 0x000fec000fffe03f */
[----:B------:R3:W-:Y:S01]  /*75dd0*/  STL.64 [R1+0xa0], R20 ;  /* 0x0000a01401007387 */ /* 0x0007e20000100a00 */
[----:B------:R-:W-:Y:S02]  /*75de0*/  STL.64 [R1+0xa8], R22 ;  /* 0x0000a81601007387 */ /* 0x000fe40000100a00 */
[----:B---3--:R-:W-:Y:S02]  /*75df0*/  IMAD.MOV.U32 R20, RZ, RZ, R19 ;  /* 0x000000ffff147224 */ /* 0x008fe400078e0013 */
[----:B------:R-:W-:Y:S02]  /*75e00*/  IMAD.MOV.U32 R21, RZ, RZ, R18 ;  /* 0x000000ffff157224 */ /* 0x000fe400078e0012 */
[C---:B----4-:R-:W-:Y:S01]  /*75e10*/  HMMA.16816.F32.BF16 R16, R4.reuse, R16, R12 ;  /* 0x000000100410723c */ /* 0x050fe2000004180c */
[----:B------:R-:W3:Y:S01]  /*75e20*/  LDL.LU.64 R14, [R1+0x5c78] ;  /* 0x005c7800010e7983 */ /* 0x000ee20000300a00 */
[----:B------:R-:W3:Y:S11]  /*75e30*/  LDL.LU.64 R12, [R1+0x5c70] ;  /* 0x005c7000010c7983 */ /* 0x000ef60000300a00 */
[----:B------:R-:W-:Y:S10]  /*75e40*/  @!UPT UIADD3 URZ, URZ, URZ, URZ ;  /* 0x0000003f3f3ff290 */ /* 0x000ff4000fffe03f */
        /* <DEDUP_REMOVED lines=16> */
[----:B0-----:R-:W4:Y:S01]  /*75f50*/  LDL.LU.64 R18, [R1+0x5c38] ;  /* 0x005c380001127983 */ /* 0x001f220000300a00 */
        /* <DEDUP_REMOVED lines=8> */
[----:B----4-:R0:W-:Y:S02]  /*75fe0*/  STL.64 [R1+0x5ac0], R18 ;  /* 0x005ac01201007387 */ /* 0x0101e40000100a00 */
[----:B------:R-:W4:Y:S01]  /*75ff0*/  LDL.LU R16, [R1+0x880] ;  /* 0x0008800001107983 */ /* 0x000f220000300800 */
[----:B------:R-:W4:Y:S04]  /*76000*/  LDL.LU R17, [R1+0x884] ;  /* 0x0008840001117983 */ /* 0x000f280000300800 */
[----:B0-----:R-:W4:Y:S01]  /*76010*/  LDL.LU R18, [R1+0x888] ;  /* 0x0008880001127983 */ /* 0x001f220000300800 */
[----:B--2---:R-:W-:Y:S11]  /*76020*/  HMMA.16816.F32.BF16 R8, R4, R12, R8 ;  /* 0x0000000c0408723c */ /* 0x004ff60000041808 */
[----:B------:R-:W-:Y:S11]  /*76030*/  @!UPT UIADD3 URZ, URZ, URZ, URZ ;  /* 0x0000003f3f3ff290 */ /* 0x000ff6000fffe03f */
[----:B------:R-:W-:Y:S01]  /*76040*/  @!UPT UIADD3 URZ, URZ, URZ, URZ ;  /* 0x0000003f3f3ff290 */ /* 0x000fe2000fffe03f */
[----:B------:R-:W-:Y:S01]  /*76050*/  STL.64 [R1+0x50], R8 ;  /* 0x0000500801007387 */ /* 0x000fe20000100a00 */
[----:B------:R0:W-:Y:S03]  /*76060*/  STL.64 [R1+0x58], R10 ;  /* 0x0000580a01007387 */ /* 0x0001e60000100a00 */
[----:B0-----:R-:W2:Y:S01]  /*76070*/  LDL.LU.64 R10, [R1+0x5c18] ;  /* 0x005c1800010a7983 */ /* 0x001ea20000300a00 */
[----:B------:R-:W2:Y:S02]  /*76080*/  LDL.LU.64 R8, [R1+0x5c10] ;  /* 0x005c100001087983 */ /* 0x000ea40000300a00 */
[----:B------:R-:W-:-:S07]  /*76090*/  IMAD.MOV.U32 R19, RZ, RZ, R2 ;  /* 0x000000ffff137224 */ /* 0x000fce00078e0002 */
[C---:B----4-:R-:W-:Y:S08]  /*760a0*/  HMMA.16816.F32.BF16 R16, R4.reuse, R20, R16 ;  /* 0x000000140410723c */ /* 0x050ff00000041810 */
[----:B--2---:R-:W-:Y:S11]  /*760b0*/  HMMA.16816.F32.BF16 R24, R4, R8, R24 ;  /* 0x000000080418723c */ /* 0x004ff60000041818 */
[----:B------:R-:W-:Y:S11]  /*760c0*/  @!UPT UIADD3 URZ, URZ, URZ, URZ ;  /* 0x0000003f3f3ff290 */ /* 0x000ff6000fffe03f */
[----:B------:R-:W-:Y:S01]  /*760d0*/  @!UPT UIADD3 URZ, URZ, URZ, URZ ;  /* 0x0000003f3f3ff290 */ /* 0x000fe2000fffe03f */
[----:B------:R0:W-:Y:S01]  /*760e0*/  STL.64 [R1+0x40], R24 ;  /* 0x0000401801007387 */ /* 0x0001e20000100a00 */
[----:B------:R1:W-:Y:S02]  /*760f0*/  STL [R1+0x48], R26 ;  /* 0x0000481a01007387 */ /* 0x0003e40000100800 */
[----:B------:R-:W-:Y:S02]  /*76100*/  IMAD.MOV.U32 R2, RZ, RZ, R27 ;  /* 0x000000ffff027224 */ /* 0x000fe400078e001b */
[----:B------:R-:W2:Y:S01]  /*76110*/  LDL.LU R27, [R1+0x5c08] ;  /* 0x005c0800011b7983 */ /* 0x000ea20000300800 */
[----:B------:R-:W-:Y:S02]  /*76120*/  IMAD.MOV.U32 R8, RZ, RZ, R19 ;  /* 0x000000ffff087224 */ /* 0x000fe400078e0013 */
[----:B------:R-:W-:Y:S02]  /*76130*/  IMAD.MOV.U32 R9, RZ, RZ, R18 ;  /* 0x000000ffff097224 */ /* 0x000fe400078e0012 */
[----:B------:R-:W-:Y:S01]  /*76140*/  IMAD.MOV.U32 R12, RZ, RZ, R17 ;  /* 0x000000ffff0c7224 */ /* 0x000fe200078e0011 */
[----:B------:R-:W-:Y:S01]  /*76150*/  STL [R1+0x5378], R2 ;  /* 0x0053780201007387 */ /* 0x000fe20000100800 */
[----:B------:R-:W-:-:S02]  /*76160*/  IMAD.MOV.U32 R13, RZ, RZ, R16 ;  /* 0x000000ffff0d7224 */ /* 0x000fc400078e0010 */
[----:B------:R-:W-:Y:S02]  /*76170*/  STL [R1+0x5540], R8 ;  /* 0x0055400801007387 */ /* 0x000fe40000100800 */
[----:B------:R-:W-:Y:S01]  /*76180*/  STL [R1+0x54e8], R9 ;  /* 0x0054e80901007387 */ /* 0x000fe20000100800 */
[----:B------:R-:W-:Y:S01]  /*76190*/  STL.64 [R1+0x5ab8], R10 ;  /* 0x005ab80a01007387 */ /* 0x000fe20000100a00 */
[----:B------:R-:W-:Y:S02]  /*761a0*/  STL [R1+0x54e4], R12 ;  /* 0x0054e40c01007387 */ /* 0x000fe40000100800 */
[----:B------:R-:W-:Y:S02]  /*761b0*/  STL [R1+0x54e0], R13 ;  /* 0x0054e00d01007387 */ /* 0x000fe40000100800 */
[----:B---3--:R-:W-:Y:S01]  /*761c0*/  STL.64 [R1+0x5ac8], R14 ;  /* 0x005ac80e01007387 */ /* 0x008fe20000100a00 */
[----:B------:R-:W3:Y:S01]  /*761d0*/  LDL.LU R16, [R1+0x4d0] ;  /* 0x0004d00001107983 */ /* 0x000ee20000300800 */
[----:B------:R-:W3:Y:S02]  /*761e0*/  LDL.LU R17, [R1+0x4d4] ;  /* 0x0004d40001117983 */ /* 0x000ee40000300800 */
[----:B------:R-:W4:Y:S02]  /*761f0*/  LDL.LU R18, [R1+0x4d8] ;  /* 0x0004d80001127983 */ /* 0x000f240000300800 */
[----:B------:R-:W4:Y:S01]  /*76200*/  LDL.LU R19, [R1+0x4dc] ;  /* 0x0004dc0001137983 */ /* 0x000f220000300800 */
[----:B0-----:R-:W3:Y:S01]  /*76210*/  LDL.LU R24, [R1+0x500] ;  /* 0x0005000001187983 */ /* 0x001ee20000300800 */
[----:B------:R-:W3:Y:S02]  /*76220*/  LDL.LU R25, [R1+0x504] ;  /* 0x0005040001197983 */ /* 0x000ee40000300800 */
[----:B-1----:R-:W3:Y:S01]  /*76230*/  LDL.LU R26, [R1+0x508] ;  /* 0x00050800011a7983 */ /* 0x002ee20000300800 */
[----:B--2---:R0:W1:Y:S04]  /*76240*/  LDSM.16.MT88.4 R20, [R27+0x23080] ;  /* 0x023080001b14783b */ /* 0x0040680000004200 */
[----:B0-----:R-:W3:Y:S04]  /*76250*/  LDL.LU R27, [R1+0x50c] ;  /* 0x00050c00011b7983 */ /* 0x001ee80000300800 */
[----:B---3--:R-:W-:Y:S01]  /*76260*/  STL.64 [R1+0x5b10], R26 ;  /* 0x005b101a01007387 */ /* 0x008fe20000100a00 */
[----:B------:R0:W-:Y:S02]  /*76270*/  STL.64 [R1+0x5b08], R24 ;  /* 0x005b081801007387 */ /* 0x0001e40000100a00 */
[----:B0-----:R-:W-:-:S02]  /*76280*/  IMAD.MOV.U32 R24, RZ, RZ, R29 ;  /* 0x000000ffff187224 */ /* 0x001fc400078e001d */
[----:B------:R-:W-:Y:S01]  /*76290*/  IMAD.MOV.U32 R25, RZ, RZ, R0 ;  /* 0x000000ffff197224 */ /* 0x000fe200078e0000 */
[----:B------:R-:W2:Y:S01]  /*762a0*/  LDL.LU R29, [R1+0x5c04] ;  /* 0x005c0400011d7983 */ /* 0x000ea20000300800 */
[----:B------:R-:W3:Y:S03]  /*762b0*/  LDL.LU R0, [R1+0x5c00] ;  /* 0x005c000001007983 */ /* 0x000ee60000300800 */
[----:B------:R0:W-:Y:S01]  /*762c0*/  STL.64 [R1+0x5b20], R24 ;  /* 0x005b201801007387 */ /* 0x0001e20000100a00 */
[----:B----4-:R-:W-:Y:S02]  /*762d0*/  STL.64 [R1+0x5ad8], R18 ;  /* 0x005ad81201007387 */ /* 0x010fe40000100a00 */
[----:B------:R-:W-:Y:S02]  /*762e0*/  STL.64 [R1+0x5ad0], R16 ;  /* 0x005ad01001007387 */ /* 0x000fe40000100a00 */
[----:B------:R-:W4:Y:S01]  /*762f0*/  LDL R14, [R1+0x18] ;  /* 0x00001800010e7983 */ /* 0x000f220000100800 */
[----:B------:R-:W4:Y:S01]  /*76300*/  LDL R15, [R1+0x1c] ;  /* 0x00001c00010f7983 */ /* 0x000f220000100800 */
[----:B0-----:R-:W-:-:S02]  /*76310*/  IMAD.MOV.U32 R24, RZ, RZ, R28 ;  /* 0x000000ffff187224 */ /* 0x001fc400078e001c */
[----:B------:R-:W-:Y:S01]  /*76320*/  IMAD.MOV.U32 R25, RZ, RZ, R3 ;  /* 0x000000ffff197224 */ /* 0x000fe200078e0003 */
[----:B------:R-:W2:Y:S01]  /*76330*/  LDL.LU R28, [R1+0x5bfc] ;  /* 0x005bfc00011c7983 */ /* 0x000ea20000300800 */
[----:B------:R-:W2:Y:S03]  /*76340*/  LDL.LU R3, [R1+0x5bf8] ;  /* 0x005bf80001037983 */ /* 0x000ea60000300800 */
[----:B------:R-:W-:Y:S04]  /*76350*/  STL.64 [R1+0x5b38], R24 ;  /* 0x005b381801007387 */ /* 0x000fe80000100a00 */
[----:B----4-:R0:W-:Y:S04]  /*76360*/  STL.64 [R1+0x5ae0], R14 ;  /* 0x005ae00e01007387 */ /* 0x0101e80000100a00 */
[----:B0-----:R-:W4:Y:S01]  /*76370*/  LDL.64 R14, [R1+0x28] ;  /* 0x00002800010e7983 */ /* 0x001f220000100a00 */
[----:B---3--:R-:W-:-:S02]  /*76380*/  IMAD.MOV.U32 R24, RZ, RZ, R0 ;  /* 0x000000ffff187224 */ /* 0x008fc400078e0000 */
[----:B--2---:R-:W-:Y:S01]  /*76390*/  IMAD.MOV.U32 R25, RZ, RZ, R29 ;  /* 0x000000ffff197224 */ /* 0x004fe200078e001d */
[----:B----4-:R0:W-:Y:S01]  /*763a0*/  STL.64 [R1+0x5b18], R14 ;  /* 0x005b180e01007387 */ /* 0x0101e20000100a00 */
[----:B------:R-:W2:Y:S02]  /*763b0*/  LDL.LU R12, [R1+0x840] ;  /* 0x00084000010c7983 */ /* 0x000ea40000300800 */
[----:B------:R-:W2:Y:S01]  /*763c0*/  LDL.LU R13, [R1+0x844] ;  /* 0x00084400010d7983 */ /* 0x000ea20000300800 */
[----:B0-----:R-:W3:Y:S01]  /*763d0*/  LDL.LU R14, [R1+0x848] ;  /* 0x00084800010e7983 */ /* 0x001ee20000300800 */
[----:B------:R-:W3:Y:S02]  /*763e0*/  LDL.LU R15, [R1+0x84c] ;  /* 0x00084c00010f7983 */ /* 0x000ee40000300800 */
[----:B------:R-:W4:Y:S02]  /*763f0*/  LDL.LU R0, [R1+0x5bf4] ;  /* 0x005bf40001007983 */ /* 0x000f240000300800 */
[----:B------:R-:W4:Y:S01]  /*76400*/  LDL.LU R29, [R1+0x5bf0] ;  /* 0x005bf000011d7983 */ /* 0x000f220000300800 */
[----:B------:R0:W-:Y:S02]  /*76410*/  STL.64 [R1+0x5b50], R24 ;  /* 0x005b501801007387 */ /* 0x0001e40000100a00 */
[----:B0-----:R-:W-:-:S02]  /*76420*/  IMAD.MOV.U32 R24, RZ, RZ, R3 ;  /* 0x000000ffff187224 */ /* 0x001fc400078e0003 */
[----:B------:R-:W-:Y:S01]  /*76430*/  IMAD.MOV.U32 R25, RZ, RZ, R28 ;  /* 0x000000ffff197224 */ /* 0x000fe200078e001c */
[----:B------:R-:W4:Y:S01]  /*76440*/  LDL.LU R3, [R1+0x5bec] ;  /* 0x005bec0001037983 */ /* 0x000f220000300800 */
[----:B------:R-:W4:Y:S03]  /*76450*/  LDL.LU R28, [R1+0x5be8] ;  /* 0x005be800011c7983 */ /* 0x000f260000300800 */
[----:B------:R-:W-:Y:S04]  /*76460*/  STL.64 [R1+0x5b68], R24 ;  /* 0x005b681801007387 */ /* 0x000fe80000100a00 */
[----:B---3--:R-:W-:Y:S01]  /*76470*/  STL.64 [R1+0x5b30], R14 ;  /* 0x005b300e01007387 */ /* 0x008fe20000100a00 */
[----:B--2---:R0:W-:Y:S03]  /*76480*/  STL.64 [R1+0x5b28], R12 ;  /* 0x005b280c01007387 */ /* 0x0041e60000100a00 */
[----:B0-----:R-:W2:Y:S01]  /*76490*/  LDL.LU R12, [R1+0x850] ;  /* 0x00085000010c7983 */ /* 0x001ea20000300800 */
[----:B------:R-:W2:Y:S02]  /*764a0*/  LDL.LU R13, [R1+0x854] ;  /* 0x00085400010d7983 */ /* 0x000ea40000300800 */
[----:B------:R-:W3:Y:S02]  /*764b0*/  LDL.LU R14, [R1+0x858] ;  /* 0x00085800010e7983 */ /* 0x000ee40000300800 */
[----:B------:R-:W3:Y:S02]  /*764c0*/  LDL.LU R15, [R1+0x85c] ;  /* 0x00085c00010f7983 */ /* 0x000ee40000300800 */
[----:B----4-:R-:W-:-:S02]  /*764d0*/  IMAD.MOV.U32 R24, RZ, RZ, R29 ;  /* 0x000000ffff187224 */ /* 0x010fc400078e001d */
[----:B------:R-:W-:Y:S01]  /*764e0*/  IMAD.MOV.U32 R25, RZ, RZ, R0 ;  /* 0x000000ffff197224 */ /* 0x000fe200078e0000 */
[----:B------:R-:W4:Y:S01]  /*764f0*/  LDL.LU R29, [R1+0x5be4] ;  /* 0x005be400011d7983 */ /* 0x000f220000300800 */
[----:B------:R-:W4:Y:S03]  /*76500*/  LDL.LU R0, [R1+0x5be0] ;  /* 0x005be00001007983 */ /* 0x000f260000300800 */
[----:B------:R0:W-:Y:S02]  /*76510*/  STL.64 [R1+0x5b80], R24 ;  /* 0x005b801801007387 */ /* 0x0001e40000100a00 */
[----:B0-----:R-:W-:Y:S02]  /*76520*/  IMAD.MOV.U32 R24, RZ, RZ, R28 ;  /* 0x000000ffff187224 */ /* 0x001fe400078e001c */
        /* <DEDUP_REMOVED lines=21> */
[----:B------:R-:W-:-:S02]  /*76680*/  IMAD.MOV.U32 R24, RZ, RZ, R3 ;  /* 0x000000ffff187224 */ /* 0x000fc400078e0003 */
[----:B------:R-:W-:Y:S01]  /*76690*/  IMAD.MOV.U32 R25, RZ, RZ, R28 ;  /* 0x000000ffff197224 */ /* 0x000fe200078e001c */
[----:B------:R-:W4:Y:S01]  /*766a0*/  LDL.LU R3, [R1+0x5bcc] ;  /* 0x005bcc0001037983 */ /* 0x000f220000300800 */
[----:B------:R-:W4:Y:S03]  /*766b0*/  LDL.LU R28, [R1+0x5bc8] ;  /* 0x005bc800011c7983 */ /* 0x000f260000300800 */
        /* <DEDUP_REMOVED lines=28> */
[C---:B--2---:R-:W-:Y:S01]  /*76880*/  HMMA.16816.F32.BF16 R24, R4.reuse, R24, R12 ;  /* 0x000000180418723c */ /* 0x044fe2000004180c */
[----:B---3--:R-:W-:Y:S01]  /*76890*/  STL.64 [R1+0x5af0], R18 ;  /* 0x005af01201007387 */ /* 0x008fe20000100a00 */
[----:B------:R0:W-:Y:S03]  /*768a0*/  STL.64 [R1+0x5ae8], R16 ;  /* 0x005ae81001007387 */ /* 0x0001e60000100a00 */
[----:B0-----:R-:W2:Y:S01]  /*768b0*/  LDL.LU R16, [R1+0x4f0] ;  /* 0x0004f00001107983 */ /* 0x001ea20000300800 */
[----:B------:R-:W2:Y:S02]  /*768c0*/  LDL.LU R17, [R1+0x4f4] ;  /* 0x0004f40001117983 */ /* 0x000ea40000300800 */
[----:B------:R-:W3:Y:S02]  /*768d0*/  LDL.64 R10, [R1+0x8] ;  /* 0x00000800010a7983 */ /* 0x000ee40000100a00 */
[----:B-1----:R-:W-:Y:S01]  /*768e0*/  STL.64 [R1+0x59d0], R22 ;  /* 0x0059d01601007387 */ /* 0x002fe20000100a00 */
[----:B------:R0:W-:Y:S04]  /*768f0*/  STL.64 [R1+0x59c8], R20 ;  /* 0x0059c81401007387 */ /* 0x0001e80000100a00 */
[----:B0-----:R-:W2:Y:S01]  /*76900*/  LDL.LU.64 R20, [R1+0xd0] ;  /* 0x0000d00001147983 */ /* 0x001ea20000300a00 */
[----:B------:R-:W2:Y:S02]  /*76910*/  LDL.64 R22, [R1+0xd8] ;  /* 0x0000d80001167983 */ /* 0x000ea40000100a00 */
[----:B------:R-:W2:Y:S02]  /*76920*/  LDL.LU.64 R14, [R1+0x5bc0] ;  /* 0x005bc000010e7983 */ /* 0x000ea40000300a00 */
[----:B------:R-:W2:Y:S03]  /*76930*/  LDL.LU.64 R12, [R1+0x5bb8] ;  /* 0x005bb800010c7983 */ /* 0x000ea60000300a00 */
        /* <DEDUP_REMOVED lines=26> */
[----:B------:R-:W2:Y:S11]  /*76ae0*/  LDL.LU.64 R12, [R1+0x5b58] ;  /* 0x005b5800010c7983 */ /* 0x000eb60000300a00 */
[----:B------:R-:W-:Y:S09]  /*76af0*/  @!UPT UIADD3 URZ, URZ, URZ, URZ ;  /* 0x0000003f3f3ff290 */ /* 0x000ff2000fffe03f */
[----:B------:R0:W-:Y:S04]  /*76b00*/  STL.64 [R1+0x870], R24 ;  /* 0x0008701801007387 */ /* 0x0001e80000100a00 */
[----:B0-----:R-:W2:Y:S01]  /*76b10*/  LDL.LU.64 R24, [R1+0x5b50] ;  /* 0x005b500001187983 */ /* 0x001ea20000300a00 */
[----:B----4-:R-:W-:Y:S02]  /*76b20*/  IMAD.MOV.U32 R18, RZ, RZ, R28 ;  /* 0x000000ffff127224 */ /* 0x010fe400078e001c */
[----:B------:R-:W-:Y:S02]  /*76b30*/  IMAD.MOV.U32 R19, RZ, RZ, R3 ;  /* 0x000000ffff137224 */ /* 0x000fe400078e0003 */
[----:B------:R-:W-:Y:S02]  /*76b40*/  IMAD.MOV.U32 R28, RZ, RZ, R26 ;  /* 0x000000ffff1c7224 */ /* 0x000fe400078e001a */
[----:B------:R-:W-:-:S05]  /*76b50*/  IMAD.MOV.U32 R3, RZ, RZ, R27 ;  /* 0x000000ffff037224 */ /* 0x000fca00078e001b */
[----:B------:R-:W-:Y:S01]  /*76b60*/  STL [R1+0x5244], R3 ;  /* 0x0052440301007387 */ /* 0x000fe20000100800 */
[----:B------:R-:W-:Y:S01]  /*76b70*/  STL [R1+0x5240], R28 ;  /* 0x0052401c01007387 */ /* 0x000fe20000100800 */
        /* <DEDUP_REMOVED lines=17> */
[----:B------:R-:W-:Y:S01]  /*76c90*/  STL.64 [R1+0x840], R24 ;  /* 0x0008401801007387 */ /* 0x000fe20000100a00 */
[----:B------:R0:W-:Y:S03]  /*76ca0*/  STL.64 [R1+0x848], R26 ;  /* 0x0008481a01007387 */ /* 0x0001e60000100a00 */
[----:B0-----:R-:W4:Y:S01]  /*76cb0*/  LDL.LU.64 R26, [R1+0x5b10] ;  /* 0x005b1000011a7983 */ /* 0x001f220000300a00 */
[----:B------:R-:W4:Y:S02]  /*76cc0*/  LDL.LU.64 R24, [R1+0x5b08] ;  /* 0x005b080001187983 */ /* 0x000f240000300a00 */
[----:B----4-:R-:W-:Y:S01]  /*76cd0*/  HMMA.16816.F32.BF16 R4, R4, R20, R24 ;  /* 0x000000140404723c */ /* 0x010fe20000041818 */
[----:B------:R-:W4:Y:S01]  /*76ce0*/  LDL.LU.64 R26, [R1+0x5b00] ;  /* 0x005b0000011a7983 */ /* 0x000f220000300a00 */
[----:B------:R-:W4:Y:S02]  /*76cf0*/  LDL.LU.64 R24, [R1+0x5af8] ;  /* 0x005af80001187983 */ /* 0x000f240000300a00 */
[----:B--2---:R-:W-:-:S02]  /*76d00*/  IMAD.MOV.U32 R28, RZ, RZ, R14 ;  /* 0x000000ffff1c7224 */ /* 0x004fc400078e000e */
[----:B------:R-:W-:Y:S11]  /*76d10*/  IMAD.MOV.U32 R2, RZ, RZ, R15 ;  /* 0x000000ffff027224 */ /* 0x000ff600078e000f */
[----:B------:R-:W-:Y:S06]  /*76d20*/  @!UPT UIADD3 URZ, URZ, URZ, URZ ;  /* 0x0000003f3f3ff290 */ /* 0x000fec000fffe03f */
[----:B------:R0:W-:Y:S01]  /*76d30*/  STL.64 [R1+0x500], R4 ;  /* 0x0005000401007387 */ /* 0x0001e20000100a00 */
[----:B------:R1:W-:Y:S03]  /*76d40*/  STL.64 [R1+0x508], R6 ;  /* 0x0005080601007387 */ /* 0x0003e60000100a00 */
[----:B0-----:R-:W2:Y:S01]  /*76d50*/  LDL.LU R4, [R1+0x4c0] ;  /* 0x0004c00001047983 */ /* 0x001ea20000300800 */
[----:B------:R-:W2:Y:S02]  /*76d60*/  LDL.LU R5, [R1+0x4c4] ;  /* 0x0004c40001057983 */ /* 0x000ea40000300800 */
[----:B-1----:R-:W2:Y:S02]  /*76d70*/  LDL.LU R6, [R1+0x4c8] ;  /* 0x0004c80001067983 */ /* 0x002ea40000300800 */
[----:B------:R-:W2:Y:S01]  /*76d80*/  LDL.LU R7, [R1+0x4cc] ;  /* 0x0004cc0001077983 */ /* 0x000ea20000300800 */
[----:B------:R0:W-:Y:S01]  /*76d90*/  STL.64 [R1+0x59e0], R22 ;  /* 0x0059e01601007387 */ /* 0x0001e20000100a00 */
[----:B------:R-:W2:Y:S02]  /*76da0*/  LDL.LU R20, [R1+0x4b0] ;  /* 0x0004b00001147983 */ /* 0x000ea40000300800 */
[----:B------:R-:W2:Y:S01]  /*76db0*/  LDL.LU R21, [R1+0x4b4] ;  /* 0x0004b40001157983 */ /* 0x000ea20000300800 */
[----:B0-----:R-:W2:Y:S01]  /*76dc0*/  LDL.LU R22, [R1+0x4b8] ;  /* 0x0004b80001167983 */ /* 0x001ea20000300800 */
[----:B------:R-:W2:Y:S01]  /*76dd0*/  LDL.LU R23, [R1+0x4bc] ;  /* 0x0004bc0001177983 */ /* 0x000ea20000300800 */
[C---:B----4-:R-:W-:Y:S11]  /*76de0*/  HMMA.16816.F32.BF16 R16, R24.reuse, R14, R16 ;  /* 0x0000000e1810723c */ /* 0x050ff60000041810 */
[----:B------:R-:W-:Y:S11]  /*76df0*/  @!UPT UIADD3 URZ, URZ, URZ, URZ ;  /* 0x0000003f3f3ff290 */ /* 0x000ff6000fffe03f */
[----:B------:R-:W-:Y:S01]  /*76e00*/  @!UPT UIADD3 URZ, URZ, URZ, URZ ;  /* 0x0000003f3f3ff290 */ /* 0x000fe2000fffe03f */
[----:B------:R-:W-:Y:S01]  /*76e10*/  STL.64 [R1+0x4f0], R16 ;  /* 0x0004f01001007387 */ /* 0x000fe20000100a00 */
[----:B------:R0:W-:Y:S03]  /*76e20*/  STL.64 [R1+0x4f8], R18 ;  /* 0x0004f81201007387 */ /* 0x0001e60000100a00 */
[----:B0-----:R-:W4:Y:S01]  /*76e30*/  LDL.LU.64 R18, [R1+0x5af0] ;  /* 0x005af00001127983 */ /* 0x001f220000300a00 */
[----:B------:R-:W4:Y:S02]  /*76e40*/  LDL.LU.64 R16, [R1+0x5ae8] ;  /* 0x005ae80001107983 */ /* 0x000f240000300a00 */
[----:B------:R-:W4:Y:S02]  /*76e50*/  LDL.LU.64 R14, [R1+0x5ae0] ;  /* 0x005ae000010e7983 */ /* 0x000f240000300a00 */
[C---:B----4-:R-:W-:Y:S01]  /*76e60*/  HMMA.16816.F32.BF16 R12, R24.reuse, R14, R16 ;  /* 0x0000000e180c723c */ /* 0x050fe20000041810 */
[----:B------:R-:W3:Y:S01]  /*76e70*/  LDL.LU.64 R18, [R1+0x5ad8] ;  /* 0x005ad80001127983 */ /* 0x000ee20000300a00 */
[----:B------:R-:W3:Y:S11]  /*76e80*/  LDL.LU.64 R16, [R1+0x5ad0] ;  /* 0x005ad00001107983 */ /* 0x000ef60000300a00 */
[----:B------:R-:W-:Y:S10]  /*76e90*/  @!UPT UIADD3 URZ, URZ, URZ, URZ ;  /* 0x0000003f3f3ff290 */ /* 0x000ff4000fffe03f */
[----:B------:R-:W-:Y:S01]  /*76ea0*/  STL.64 [R1+0x4e0], R12 ;  /* 0x0004e00c01007387 */ /* 0x000fe20000100a00 */
[----:B------:R0:W-:Y:S03]  /*76eb0*/  STL.64 [R1+0x4e8], R14 ;  /* 0x0004e80e01007387 */ /* 0x0001e60000100a00 */
[----:B0-----:R-:W4:Y:S01]  /*76ec0*/  LDL.LU.64 R14, [R1+0x5ac8] ;  /* 0x005ac800010e7983 */ /* 0x001f220000300a00 */
[C---:B---3--:R-:W-:Y:S11]  /*76ed0*/  HMMA.16816.F32.BF16 R16, R24.reuse, R10, R16 ;  /* 0x0000000a1810723c */ /* 0x048ff60000041810 */
[----:B------:R-:W-:Y:S11]  /*76ee0*/  @!UPT UIADD3 URZ, URZ, URZ, URZ ;  /* 0x0000003f3f3ff290 */ /* 0x000ff6000fffe03f */
[----:B------:R-:W-:Y:S01]  /*76ef0*/  @!UPT UIADD3 URZ, URZ, URZ, URZ ;  /* 0x0000003f3f3ff290 */ /* 0x000fe2000fffe03f */
[----:B------:R-:W-:Y:S01]  /*76f00*/  STL.64 [R1+0x4d0], R16 ;  /* 0x0004d01001007387 */ /* 0x000fe20000100a00 */
[----:B------:R0:W-:Y:S03]  /*76f10*/  STL.64 [R1+0x4d8], R18 ;  /* 0x0004d81201007387 */ /* 0x0001e60000100a00 */
[----:B0-----:R-:W2:Y:S01]  /*76f20*/  LDL.LU.64 R18, [R1+0x5ac0] ;  /* 0x005ac00001127983 */ /* 0x001ea20000300a00 */
[----:B------:R-:W-:Y:S02]  /*76f30*/  IMAD.MOV.U32 R17, RZ, RZ, R10 ;  /* 0x000000ffff117224 */ /* 0x000fe400078e000a */
[----:B------:R-:W-:Y:S02]  /*76f40*/  IMAD.MOV.U32 R16, RZ, RZ, R11 ;  /* 0x000000ffff107224 */ /* 0x000fe400078e000b */
[----:B------:R-:W3:Y:S01]  /*76f50*/  LDL.LU.64 R10, [R1+0x5ab8] ;  /* 0x005ab800010a7983 */ /* 0x000ee20000300a00 */
[----:B--2---:R-:W-:Y:S03]  /*76f60*/  HMMA.16816.F32.BF16 R4, R24, R18, R4 ;  /* 0x000000121804723c */ /* 0x004fe60000041804 */
[----:B------:R4:W-:Y:S01]  /*76f70*/  STL.64 [R1+0x5a30], R18 ;  /* 0x005a301201007387 */ /* 0x0009e20000100a00 */
[----:B------:R3:W-:Y:S03]  /*76f80*/  STL.64 [R1+0x5a28], R16 ;  /* 0x005a281001007387 */ /* 0x0007e60000100a00 */
[----:B----4-:R-:W-:-:S02]  /*76f90*/  IMAD.MOV.U32 R18, RZ, RZ, R15 ;  /* 0x000000ffff127224 */ /* 0x010fc400078e000f */
[----:B---3--:R-:W-:Y:S02]  /*76fa0*/  IMAD.MOV.U32 R16, RZ, RZ, R11 ;  /* 0x000000ffff107224 */ /* 0x008fe400078e000b */
[----:B------:R-:W-:Y:S02]  /*76fb0*/  IMAD.MOV.U32 R19, RZ, RZ, R14 ;  /* 0x000000ffff137224 */ /* 0x000fe400078e000e */
[----:B------:R-:W-:-:S10]  /*76fc0*/  IMAD.MOV.U32 R17, RZ, RZ, R10 ;  /* 0x000000ffff117224 */ /* 0x000fd400078e000a */
[----:B------:R-:W-:Y:S01]  /*76fd0*/  STL.64 [R1+0x4c0], R4 ;  /* 0x0004c00401007387 */ /* 0x000fe20000100a00 */
[----:B------:R-:W-:Y:S02]  /*76fe0*/  STL.64 [R1+0x4c8], R6 ;  /* 0x0004c80601007387 */ /* 0x000fe40000100a00 */
[----:B------:R-:W2:Y:S02]  /*76ff0*/  LDL.LU R11, [R1+0x5ab4] ;  /* 0x005ab400010b7983 */ /* 0x000ea40000300800 */
[----:B------:R-:W3:Y:S01]  /*77000*/  LDL.LU R10, [R1+0x5ab0] ;  /* 0x005ab000010a7983 */ /* 0x000ee20000300800 */
[----:B------:R-:W4:Y:S01]  /*77010*/  LDL.LU R15, [R1+0x5aac] ;  /* 0x005aac00010f7983 */ /* 0x000f220000300800 */
[----:B------:R-:W2:Y:S02]  /*77020*/  LDL.LU R14, [R1+0x5aa8] ;  /* 0x005aa800010e7983 */ /* 0x000ea40000300800 */
[----:B------:R0:W-:Y:S02]  /*77030*/  STL.64 [R1+0x5a40], R18 ;  /* 0x005a401201007387 */ /* 0x0001e40000100a00 */
[----:B------:R-:W-:Y:S01]  /*77040*/  STL.64 [R1+0x5a38], R16 ;  /* 0x005a381001007387 */ /* 0x000fe20000100a00 */
[----:B0-----:R-:W3:Y:S04]  /*77050*/  LDL R18, [R1+0x138] ;  /* 0x0001380001127983 */ /* 0x001ee80000100800 */
[----:B------:R-:W3:Y:S01]  /*77060*/  LDL R19, [R1+0x13c] ;  /* 0x00013c0001137983 */ /* 0x000ee20000100800 */
[----:B------:R-:W3:Y:S02]  /*77070*/  LDL.LU R4, [R1+0x4a0] ;  /* 0x0004a00001047983 */ /* 0x000ee40000300800 */
[----:B------:R-:W3:Y:S02]  /*77080*/  LDL.LU R5, [R1+0x4a4] ;  /* 0x0004a40001057983 */ /* 0x000ee40000300800 */
[----:B----4-:R-:W-:-:S02]  /*77090*/  IMAD.MOV.U32 R7, RZ, RZ, R15 ;  /* 0x000000ffff077224 */ /* 0x010fc400078e000f */
[----:B--2---:R-:W-:Y:S02]  /*770a0*/  IMAD.MOV.U32 R6, RZ, RZ, R14 ;  /* 0x000000ffff067224 */ /* 0x004fe400078e000e */
[----:B------:R-:W2:Y:S01]  /*770b0*/  LDL.LU R14, [R1+0x5aa4] ;  /* 0x005aa400010e7983 */ /* 0x000ea20000300800 */
[----:B------:R-:W2:Y:S03]  /*770c0*/  LDL.LU R15, [R1+0x5aa0] ;  /* 0x005aa000010f7983 */ /* 0x000ea60000300800 */
[----:B---3--:R0:W-:Y:S04]  /*770d0*/  STL.64 [R1+0x5a50], R18 ;  /* 0x005a501201007387 */ /* 0x0081e80000100a00 */
[----:B0-----:R-:W3:Y:S04]  /*770e0*/  LDL.64 R18, [R1+0x148] ;  /* 0x0001480001127983 */ /* 0x001ee80000100a00 */
[----:B---3--:R0:W-:Y:S04]  /*770f0*/  STL.64 [R1+0x5a68], R18 ;  /* 0x005a681201007387 */ /* 0x0081e80000100a00 */
[----:B0-----:R-:W3:Y:S01]  /*77100*/  LDL.64 R18, [R1+0x158] ;  /* 0x0001580001127983 */ /* 0x001ee20000100a00 */
[----:B--2---:R-:W-:Y:S03]  /*77110*/  HMMA.16816.F32.BF16 R20, R24, R14, R20 ;  /* 0x0000000e1814723c */ /* 0x004fe60000041814 */
[----:B---3--:R0:W-:Y:S01]  /*77120*/  STL.64 [R1+0x5a80], R18 ;  /* 0x005a801201007387 */ /* 0x0081e20000100a00 */
[----:B------:R-:W2:Y:S02]  /*77130*/  LDL.LU R16, [R1+0x830] ;  /* 0x0008300001107983 */ /* 0x000ea40000300800 */
[----:B------:R-:W2:Y:S01]  /*77140*/  LDL.LU R17, [R1+0x834] ;  /* 0x0008340001117983 */ /* 0x000ea20000300800 */
[----:B0-----:R-:W2:Y:S01]  /*77150*/  LDL.LU R18, [R1+0x838] ;  /* 0x0008380001127983 */ /* 0x001ea20000300800 */
[----:B------:R-:W2:Y:S02]  /*77160*/  LDL.LU R19, [R1+0x83c] ;  /* 0x00083c0001137983 */ /* 0x000ea40000300800 */
[----:B------:R0:W-:Y:S02]  /*77170*/  STL.64 [R1+0x5a48], R14 ;  /* 0x005a480e01007387 */ /* 0x0001e40000100a00 */
[----:B------:R-:W3:Y:S11]  /*77180*/  LDL.LU R12, [R1+0x800] ;  /* 0x00080000010c7983 */ /* 0x000ef60000300800 */
[----:B------:R-:W-:Y:S01]  /*77190*/  STL.64 [R1+0x4b0], R20 ;  /* 0x0004b01401007387 */ /* 0x000fe20000100a00 */
[----:B------:R-:W-:Y:S02]  /*771a0*/  STL.64 [R1+0x4b8], R22 ;  /* 0x0004b81601007387 */ /* 0x000fe40000100a00 */
[----:B------:R-:W3:Y:S01]  /*771b0*/  LDL.LU R13, [R1+0x804] ;  /* 0x00080400010d7983 */ /* 0x000ee20000300800 */
[----:B0-----:R-:W4:Y:S01]  /*771c0*/  LDL.LU R14, [R1+0x808] ;  /* 0x00080800010e7983 */ /* 0x001f220000300800 */
[----:B------:R-:W4:Y:S03]  /*771d0*/  LDL.LU R15, [R1+0x80c] ;  /* 0x00080c00010f7983 */ /* 0x000f260000300800 */
[----:B----4-:R-:W-:Y:S01]  /*771e0*/  STL.64 [R1+0x5a60], R14 ;  /* 0x005a600e01007387 */ /* 0x010fe20000100a00 */
[----:B---3--:R0:W-:Y:S03]  /*771f0*/  STL.64 [R1+0x5a58], R12 ;  /* 0x005a580c01007387 */ /* 0x0081e60000100a00 */
[----:B0-----:R-:W3:Y:S01]  /*77200*/  LDL.LU R12, [R1+0x810] ;  /* 0x00081000010c7983 */ /* 0x001ee20000300800 */
[----:B------:R-:W3:Y:S02]  /*77210*/  LDL.LU R13, [R1+0x814] ;  /* 0x00081400010d7983 */ /* 0x000ee40000300800 */
[----:B------:R-:W-:-:S02]  /*77220*/  IMAD.MOV.U32 R14, RZ, RZ, R10 ;  /* 0x000000ffff0e7224 */ /* 0x000fc400078e000a */
[----:B------:R-:W-:Y:S01]  /*77230*/  IMAD.MOV.U32 R15, RZ, RZ, R11 ;  /* 0x000000ffff0f7224 */ /* 0x000fe200078e000b */
[----:B------:R-:W4:Y:S01]  /*77240*/  LDL.LU R10, [R1+0x5a9c] ;  /* 0x005a9c00010a7983 */ /* 0x000f220000300800 */
[----:B------:R-:W4:Y:S03]  /*77250*/  LDL.LU R11, [R1+0x5a98] ;  /* 0x005a9800010b7983 */ /* 0x000f260000300800 */
[----:B------:R-:W-:Y:S04]  /*77260*/  STL.64 [R1+0x5a78], R14 ;  /* 0x005a780e01007387 */ /* 0x000fe80000100a00 */
[----:B---3--:R0:W-:Y:S04]  /*77270*/  STL.64 [R1+0x5a70], R12 ;  /* 0x005a700c01007387 */ /* 0x0081e80000100a00 */
[----:B0-----:R-:W3:Y:S01]  /*77280*/  LDL.LU R12, [R1+0x820] ;  /* 0x00082000010c7983 */ /* 0x001ee20000300800 */
[----:B------:R-:W3:Y:S02]  /*77290*/  LDL.LU R13, [R1+0x824] ;  /* 0x00082400010d7983 */ /* 0x000ee40000300800 */
[----:B------:R-:W2:Y:S02]  /*772a0*/  LDL.LU R14, [R1+0x828] ;  /* 0x00082800010e7983 */ /* 0x000ea40000300800 */
[----:B------:R-:W2:Y:S01]  /*772b0*/  LDL.LU R15, [R1+0x82c] ;  /* 0x00082c00010f7983 */ /* 0x000ea20000300800 */
[C---:B----4-:R-:W-:Y:S01]  /*772c0*/  HMMA.16816.F32.BF16 R20, R24.reuse, R10, R4 ;  /* 0x0000000a1814723c */ /* 0x050fe20000041804 */
[----:B------:R-:W0:Y:S04]  /*772d0*/  LDSM.16.MT88.4 R4, [R0+0x23000] ;  /* 0x023000000004783b */ /* 0x000e280000004200 */
[----:B--2---:R1:W-:Y:S01]  /*772e0*/  STL.64 [R1+0x5a90], R14 ;  /* 0x005a900e01007387 */ /* 0x0043e20000100a00 */
[----:B---3--:R-:W-:Y:S03]  /*772f0*/  STL.64 [R1+0x5a88], R12 ;  /* 0x005a880c01007387 */ /* 0x008fe60000100a00 */
[----:B-1----:R-:W2:Y:S11]  /*77300*/  LDL.64 R14, [R1+0x38] ;  /* 0x00003800010e7983 */ /* 0x002eb60000100a00 */
[----:B------:R-:W-:Y:S03]  /*77310*/  @!UPT UIADD3 URZ, URZ, URZ, URZ ;  /* 0x0000003f3f3ff290 */ /* 0x000fe6000fffe03f */
[----:B------:R-:W-:Y:S02]  /*77320*/  STL.64 [R1+0x4a0], R20 ;  /* 0x0004a01401007387 */ /* 0x000fe40000100a00 */
[----:B------:R1:W-:Y:S02]  /*77330*/  STL.64 [R1+0x4a8], R22 ;  /* 0x0004a81601007387 */ /* 0x0003e40000100a00 */
[----:B-1----:R-:W3:Y:S01]  /*77340*/  LDL.64 R22, [R1+0x118] ;  /* 0x0001180001167983 */ /* 0x002ee20000100a00 */
[----:B0-----:R-:W-:Y:S02]  /*77350*/  STL.64 [R1+0x5878], R6 ;  /* 0x0058780601007387 */ /* 0x001fe40000100a00 */
[----:B------:R0:W-:Y:S01]  /*77360*/  STL.64 [R1+0x5870], R4 ;  /* 0x0058700401007387 */ /* 0x0001e20000100a00 */
[----:B--2---:R-:W-:Y:S01]  /*77370*/  HMMA.16816.F32.BF16 R16, R24, R14, R16 ;  /* 0x0000000e1810723c */ /* 0x004fe20000041810 */
[----:B0-----:R-:W-:Y:S02]  /*77380*/  IMAD.MOV.U32 R5, RZ, RZ, R14 ;  /* 0x000000ffff057224 */ /* 0x001fe400078e000e */
[----:B------:R-:W-:-:S02]  /*77390*/  IMAD.MOV.U32 R4, RZ, RZ, R15 ;  /* 0x000000ffff047224 */ /* 0x000fc400078e000f */
[----:B------:R-:W2:Y:S01]  /*773a0*/  LDL.LU.64 R14, [R1+0x5a90] ;  /* 0x005a9000010e7983 */ /* 0x000ea20000300a00 */
[----:B------:R-:W2:Y:S11]  /*773b0*/  LDL.LU.64 R12, [R1+0x5a88] ;  /* 0x005a8800010c7983 */ /* 0x000eb60000300a00 */
[----:B------:R-:W-:Y:S06]  /*773c0*/  @!UPT UIADD3 URZ, URZ, URZ, URZ ;  /* 0x0000003f3f3ff290 */ /* 0x000fec000fffe03f */
[----:B------:R-:W-:Y:S01]  /*773d0*/  STL.64 [R1+0x830], R16 ;  /* 0x0008301001007387 */ /* 0x000fe20000100a00 */
[----:B------:R0:W-:Y:S02]  /*773e0*/  STL [R1+0x838], R18 ;  /* 0x0008381201007387 */ /* 0x0001e40000100800 */
[----:B------:R-:W-:Y:S02]  /*773f0*/  IMAD.MOV.U32 R0, RZ, RZ, R19 ;  /* 0x000000ffff007224 */ /* 0x000fe400078e0013 */
[----:B0-----:R-:W2:Y:S01]  /*77400*/  LDL.LU.64 R18, [R1+0x5a80] ;  /* 0x005a800001127983 */ /* 0x001ea20000300a00 */
[----:B------:R0:W-:Y:S03]  /*77410*/  STL.64 [R1+0x59d8], R4 ;  /* 0x0059d80401007387 */ /* 0x0001e60000100a00 */
[----:B0-----:R-:W3:Y:S01]  /*77420*/  LDL.LU R4, [R1+0x7e0] ;  /* 0x0007e00001047983 */ /* 0x001ee20000300800 */
[----:B------:R-:W3:Y:S02]  /*77430*/  LDL.LU R5, [R1+0x7e4] ;  /* 0x0007e40001057983 */ /* 0x000ee40000300800 */
[----:B------:R-:W3:Y:S02]  /*77440*/  LDL.LU R6, [R1+0x7e8] ;  /* 0x0007e80001067983 */ /* 0x000ee40000300800 */
[----:B------:R-:W3:Y:S01]  /*77450*/  LDL.LU R7, [R1+0x7ec] ;  /* 0x0007ec0001077983 */ /* 0x000ee20000300800 */
[----:B------:R0:W-:Y:S01]  /*77460*/  STL [R1+0x5170], R0 ;  /* 0x0051700001007387 */ /* 0x0001e20000100800 */
[----:B--2---:R-:W-:Y:S01]  /*77470*/  HMMA.16816.F32.BF16 R12, R24, R18, R12 ;  /* 0x00000012180c723c */ /* 0x004fe2000004180c */
[----:B------:R-:W-:-:S02]  /*77480*/  IMAD.MOV.U32 R3, RZ, RZ, R18 ;  /* 0x000000ffff037224 */ /* 0x000fc400078e0012 */
[----:B0-----:R-:W-:Y:S11]  /*77490*/  IMAD.MOV.U32 R0, RZ, RZ, R19 ;  /* 0x000000ffff007224 */ /* 0x001ff600078e0013 */
        /* <DEDUP_REMOVED lines=18> */
[----:B------:R0:W-:Y:S01]  /*775c0*/  STL.64 [R1+0x59f0], R10 ;  /* 0x0059f00a01007387 */ /* 0x0001e20000100a00 */
[----:B------:R-:W-:Y:S03]  /*775d0*/  STL [R1+0x59e8], R8 ;  /* 0x0059e80801007387 */ /* 0x000fe60000100800 */
[----:B0-----:R-:W4:Y:S01]  /*775e0*/  LDL.64 R10, [R1+0x128] ;  /* 0x00012800010a7983 */ /* 0x001f220000100a00 */
[C---:B--2---:R-:W-:Y:S03]  /*775f0*/  HMMA.16816.F32.BF16 R16, R24.reuse, R18, R12 ;  /* 0x000000121810723c */ /* 0x044fe6000004180c */
[----:B------:R-:W2:Y:S11]  /*77600*/  LDL.LU.64 R14, [R1+0x5a48] ;  /* 0x005a4800010e7983 */ /* 0x000eb60000300a00 */
[----:B------:R-:W-:Y:S09]  /*77610*/  @!UPT UIADD3 URZ, URZ, URZ, URZ ;  /* 0x0000003f3f3ff290 */ /* 0x000ff2000fffe03f */
[----:B------:R-:W-:Y:S01]  /*77620*/  STL.64 [R1+0x800], R16 ;  /* 0x0008001001007387 */ /* 0x000fe20000100a00 */
[----:B------:R0:W-:Y:S03]  /*77630*/  STL.64 [R1+0x808], R18 ;  /* 0x0008081201007387 */ /* 0x0001e60000100a00 */
[----:B0-----:R-:W2:Y:S01]  /*77640*/  LDL.LU.64 R18, [R1+0x5a40] ;  /* 0x005a400001127983 */ /* 0x001ea20000300a00 */
[----:B------:R-:W2:Y:S02]  /*77650*/  LDL.LU.64 R16, [R1+0x5a38] ;  /* 0x005a380001107983 */ /* 0x000ea40000300a00 */
[----:B----4-:R-:W-:Y:S02]  /*77660*/  IMAD.MOV.U32 R13, RZ, RZ, R10 ;  /* 0x000000ffff0d7224 */ /* 0x010fe400078e000a */
[----:B------:R-:W-:Y:S01]  /*77670*/  IMAD.MOV.U32 R12, RZ, RZ, R11 ;  /* 0x000000ffff0c7224 */ /* 0x000fe200078e000b */
[C---:B--2---:R-:W-:Y:S11]  /*77680*/  HMMA.16816.F32.BF16 R16, R24.reuse, R10, R16 ;  /* 0x0000000a1810723c */ /* 0x044ff60000041810 */
[----:B------:R-:W-:Y:S11]  /*77690*/  @!UPT UIADD3 URZ, URZ, URZ, URZ ;  /* 0x0000003f3f3ff290 */ /* 0x000ff6000fffe03f */
[----:B------:R-:W-:Y:S01]  /*776a0*/  @!UPT UIADD3 URZ, URZ, URZ, URZ ;  /* 0x0000003f3f3ff290 */ /* 0x000fe2000fffe03f */
[----:B------:R-:W-:Y:S01]  /*776b0*/  STL.64 [R1+0x7f0], R16 ;  /* 0x0007f01001007387 */ /* 0x000fe20000100a00 */
[----:B------:R0:W-:Y:S03]  /*776c0*/  STL.64 [R1+0x7f8], R18 ;  /* 0x0007f81201007387 */ /* 0x0001e60000100a00 */
[----:B0-----:R-:W2:Y:S01]  /*776d0*/  LDL.LU.64 R18, [R1+0x5a30] ;  /* 0x005a300001127983 */ /* 0x001ea20000300a00 */
[----:B------:R-:W4:Y:S02]  /*776e0*/  LDL.LU.64 R16, [R1+0x5a28] ;  /* 0x005a280001107983 */ /* 0x000f240000300a00 */
[----:B------:R-:W-:Y:S02]  /*776f0*/  STL.64 [R1+0x5970], R14 ;  /* 0x0059700e01007387 */ /* 0x000fe40000100a00 */
[----:B------:R0:W-:Y:S02]  /*77700*/  STL.64 [R1+0x5968], R12 ;  /* 0x0059680c01007387 */ /* 0x0001e40000100a00 */
[----:B0-----:R-:W2:Y:S01]  /*77710*/  LDL.LU R12, [R1+0x270] ;  /* 0x00027000010c7983 */ /* 0x001ea20000300800 */
[----:B------:R-:W2:Y:S02]  /*77720*/  LDL.LU R13, [R1+0x274] ;  /* 0x00027400010d7983 */ /* 0x000ea40000300800 */
[----:B------:R-:W2:Y:S02]  /*77730*/  LDL.LU R14, [R1+0x278] ;  /* 0x00027800010e7983 */ /* 0x000ea40000300800 */
[----:B------:R-:W2:Y:S01]  /*77740*/  LDL.LU R15, [R1+0x27c] ;  /* 0x00027c00010f7983 */ /* 0x000ea20000300800 */
[----:B---3--:R-:W-:Y:S01]  /*77750*/  HMMA.16816.F32.BF16 R4, R24, R22, R4 ;  /* 0x000000161804723c */ /* 0x008fe20000041804 */
[----:B--2---:R4:W-:Y:S01]  /*77760*/  STL.64 [R1+0x5980], R14 ;  /* 0x0059800e01007387 */ /* 0x0049e20000100a00 */
[----:B------:R-:W-:Y:S02]  /*77770*/  STL.64 [R1+0x5978], R12 ;  /* 0x0059780c01007387 */ /* 0x000fe40000100a00 */
[----:B----4-:R-:W-:-:S02]  /*77780*/  IMAD.MOV.U32 R14, RZ, RZ, R17 ;  /* 0x000000ffff0e7224 */ /* 0x010fc400078e0011 */
[----:B------:R-:W-:-:S05]  /*77790*/  IMAD.MOV.U32 R15, RZ, RZ, R16 ;  /* 0x000000ffff0f7224 */ /* 0x000fca00078e0010 */
[----:B------:R-:W-:Y:S11]  /*777a0*/  STL.64 [R1+0x5998], R14 ;  /* 0x0059980e01007387 */ /* 0x000ff60000100a00 */
[----:B------:R-:W-:Y:S01]  /*777b0*/  @!UPT UIADD3 URZ, URZ, URZ, URZ ;  /* 0x0000003f3f3ff290 */ /* 0x000fe2000fffe03f */
[----:B------:R-:W-:Y:S02]  /*777c0*/  STL.64 [R1+0x7e0], R4 ;  /* 0x0007e00401007387 */ /* 0x000fe40000100a00 */
[----:B------:R-:W-:Y:S02]  /*777d0*/  STL.64 [R1+0x7e8], R6 ;  /* 0x0007e80601007387 */ /* 0x000fe40000100a00 */
[----:B------:R-:W2:Y:S01]  /*777e0*/  LDL.LU R8, [R1+0x7b0] ;  /* 0x0007b00001087983 */ /* 0x000ea20000300800 */
[----:B------:R-:W2:Y:S01]  /*777f0*/  LDL.LU R9, [R1+0x7b4] ;  /* 0x0007b40001097983 */ /* 0x000ea20000300800 */
[----:B------:R-:W3:Y:S02]  /*77800*/  LDL.LU R10, [R1+0x7b8] ;  /* 0x0007b800010a7983 */ /* 0x000ee40000300800 */
[----:B------:R-:W3:Y:S02]  /*77810*/  LDL.LU R11, [R1+0x7bc] ;  /* 0x0007bc00010b7983 */ /* 0x000ee40000300800 */
[----:B---3--:R0:W-:Y:S01]  /*77820*/  STL.64 [R1+0x5a00], R10 ;  /* 0x005a000a01007387 */ /* 0x0081e20000100a00 */
[----:B--2---:R-:W-:Y:S03]  /*77830*/  STL.64 [R1+0x59f8], R8 ;  /* 0x0059f80801007387 */ /* 0x004fe60000100a00 */
[----:B0-----:R-:W2:Y:S04]  /*77840*/  LDL R10, [R1+0xf8] ;  /* 0x0000f800010a7983 */ /* 0x001ea80000100800 */
[----:B------:R-:W2:Y:S01]  /*77850*/  LDL R11, [R1+0xfc] ;  /* 0x0000fc00010b7983 */ /* 0x000ea20000100800 */
[----:B------:R-:W-:-:S02]  /*77860*/  IMAD.MOV.U32 R17, RZ, RZ, R22 ;  /* 0x000000ffff117224 */ /* 0x000fc400078e0016 */
[----:B------:R-:W-:Y:S01]  /*77870*/  IMAD.MOV.U32 R16, RZ, RZ, R23 ;  /* 0x000000ffff107224 */ /* 0x000fe200078e0017 */
[----:B--2---:R0:W-:Y:S01]  /*77880*/  STL.64 [R1+0x5a10], R10 ;  /* 0x005a100a01007387 */ /* 0x0041e20000100a00 */
[----:B------:R-:W2:Y:S03]  /*77890*/  LDL.64 R22, [R1+0xe8] ;  /* 0x0000e80001167983 */ /* 0x000ea60000100a00 */
[----:B0-----:R-:W3:Y:S04]  /*778a0*/  LDL.64 R10, [R1+0x108] ;  /* 0x00010800010a7983 */ /* 0x001ee80000100a00 */
[----:B--2---:R0:W-:Y:S01]  /*778b0*/  STL.64 [R1+0x5a08], R22 ;  /* 0x005a081601007387 */ /* 0x0041e20000100a00 */
[----:B------:R-:W2:Y:S02]  /*778c0*/  LDL.LU R20, [R1+0x7c0] ;  /* 0x0007c00001147983 */ /* 0x000ea40000300800 */
[----:B------:R-:W2:Y:S01]  /*778d0*/  LDL.LU R21, [R1+0x7c4] ;  /* 0x0007c40001157983 */ /* 0x000ea20000300800 */
[----:B0-----:R-:W4:Y:S01]  /*778e0*/  LDL.LU R22, [R1+0x7c8] ;  /* 0x0007c80001167983 */ /* 0x001f220000300800 */
[----:B------:R-:W4:Y:S03]  /*778f0*/  LDL.LU R23, [R1+0x7cc] ;  /* 0x0007cc0001177983 */ /* 0x000f260000300800 */
[----:B----4-:R-:W-:Y:S01]  /*77900*/  STL.64 [R1+0x5a20], R22 ;  /* 0x005a201601007387 */ /* 0x010fe20000100a00 */
[----:B--2---:R0:W-:Y:S03]  /*77910*/  STL.64 [R1+0x5a18], R20 ;  /* 0x005a181401007387 */ /* 0x0041e60000100a00 */
[----:B0-----:R-:W3:Y:S01]  /*77920*/  LDL.LU R20, [R1+0x7d0] ;  /* 0x0007d00001147983 */ /* 0x001ee20000300800 */
[----:B------:R-:W3:Y:S02]  /*77930*/  LDL.LU R21, [R1+0x7d4] ;  /* 0x0007d40001157983 */ /* 0x000ee40000300800 */
[----:B------:R-:W3:Y:S02]  /*77940*/  LDL.LU R22, [R1+0x7d8] ;  /* 0x0007d80001167983 */ /* 0x000ee40000300800 */
[----:B------:R-:W3:Y:S01]  /*77950*/  LDL.LU R23, [R1+0x7dc] ;  /* 0x0007dc0001177983 */ /* 0x000ee20000300800 */
[----:B------:R-:W2:Y:S04]  /*77960*/  LDL.64 R14, [R1+0x18] ;  /* 0x00001800010e7983 */ /* 0x000ea80000100a00 */
[----:B--2---:R-:W-:Y:S01]  /*77970*/  STL.64 [R1+0x59b0], R14 ;  /* 0x0059b00e01007387 */ /* 0x004fe20000100a00 */
[----:B------:R-:W2:Y:S02]  /*77980*/  LDL.LU R4, [R1+0x490] ;  /* 0x0004900001047983 */ /* 0x000ea40000300800 */
[----:B------:R-:W2:Y:S02]  /*77990*/  LDL.LU R5, [R1+0x494] ;  /* 0x0004940001057983 */ /* 0x000ea40000300800 */
[----:B------:R-:W2:Y:S01]  /*779a0*/  LDL.LU R6, [R1+0x498] ;  /* 0x0004980001067983 */ /* 0x000ea20000300800 */
[----:B------:R-:W2:Y:S01]  /*779b0*/  LDL.LU R7, [R1+0x49c] ;  /* 0x00049c0001077983 */ /* 0x000ea20000300800 */
[----:B------:R-:W-:Y:S02]  /*779c0*/  STL.64 [R1+0x5990], R18 ;  /* 0x0059901201007387 */ /* 0x000fe40000100a00 */
[----:B------:R0:W-:Y:S02]  /*779d0*/  STL.64 [R1+0x5988], R16 ;  /* 0x0059881001007387 */ /* 0x0001e40000100a00 */
[----:B0-----:R-:W4:Y:S01]  /*779e0*/  LDL.LU R16, [R1+0x280] ;  /* 0x0002800001107983 */ /* 0x001f220000300800 */
[----:B------:R-:W4:Y:S02]  /*779f0*/  LDL.LU R17, [R1+0x284] ;  /* 0x0002840001117983 */ /* 0x000f240000300800 */
[----:B------:R-:W2:Y:S02]  /*77a00*/  LDL.LU R18, [R1+0x288] ;  /* 0x0002880001127983 */ /* 0x000ea40000300800 */
[----:B------:R-:W2:Y:S01]  /*77a10*/  LDL.LU R19, [R1+0x28c] ;  /* 0x00028c0001137983 */ /* 0x000ea20000300800 */
[----:B---3--:R-:W-:Y:S01]  /*77a20*/  HMMA.16816.F32.BF16 R20, R24, R10, R20 ;  /* 0x0000000a1814723c */ /* 0x008fe20000041814 */
[----:B--2---:R-:W-:Y:S01]  /*77a30*/  STL.64 [R1+0x59a8], R18 ;  /* 0x0059a81201007387 */ /* 0x004fe20000100a00 */
[----:B----4-:R0:W-:Y:S03]  /*77a40*/  STL.64 [R1+0x59a0], R16 ;  /* 0x0059a01001007387 */ /* 0x0101e60000100a00 */
[----:B0-----:R-:W2:Y:S01]  /*77a50*/  LDL.LU R16, [R1+0x290] ;  /* 0x0002900001107983 */ /* 0x001ea20000300800 */
[----:B------:R-:W2:Y:S02]  /*77a60*/  LDL.LU R17, [R1+0x294] ;  /* 0x0002940001117983 */ /* 0x000ea40000300800 */
[----:B------:R-:W3:Y:S02]  /*77a70*/  LDL.LU R18, [R1+0x298] ;  /* 0x0002980001127983 */ /* 0x000ee40000300800 */
[----:B------:R-:W3:Y:S02]  /*77a80*/  LDL.LU R19, [R1+0x29c] ;  /* 0x00029c0001137983 */ /* 0x000ee40000300800 */
[----:B------:R-:W-:-:S02]  /*77a90*/  IMAD.MOV.U32 R14, RZ, RZ, R28 ;  /* 0x000000ffff0e7224 */ /* 0x000fc400078e001c */
[----:B------:R-:W-:Y:S02]  /*77aa0*/  IMAD.MOV.U32 R3, RZ, RZ, R10 ;  /* 0x000000ffff037224 */ /* 0x000fe400078e000a */
[----:B------:R-:W-:Y:S01]  /*77ab0*/  IMAD.MOV.U32 R28, RZ, RZ, R11 ;  /* 0x000000ffff1c7224 */ /* 0x000fe200078e000b */
        /* <DEDUP_REMOVED lines=8> */
[----:B0-----:R-:W3:Y:S01]  /*77b40*/  LDL.LU.64 R22, [R1+0x5a20] ;  /* 0x005a200001167983 */ /* 0x001ee20000300a00 */
[----:B------:R-:W3:Y:S02]  /*77b50*/  LDL.LU.64 R20, [R1+0x5a18] ;  /* 0x005a180001147983 */ /* 0x000ee40000300a00 */
[----:B------:R-:W3:Y:S02]  /*77b60*/  LDL.LU.64 R10, [R1+0x5a10] ;  /* 0x005a1000010a7983 */ /* 0x000ee40000300a00 */
[C---:B---3--:R-:W-:Y:S01]  /*77b70*/  HMMA.16816.F32.BF16 R8, R24.reuse, R10, R20 ;  /* 0x0000000a1808723c */ /* 0x048fe20000041814 */
[----:B------:R-:W3:Y:S11]  /*77b80*/  LDL.LU.64 R22, [R1+0x5a08] ;  /* 0x005a080001167983 */ /* 0x000ef60000300a00 */
[----:B------:R-:W-:Y:S11]  /*77b90*/  @!UPT UIADD3 URZ, URZ, URZ, URZ ;  /* 0x0000003f3f3ff290 */ /* 0x000ff6000fffe03f */
[----:B------:R-:W-:Y:S01]  /*77ba0*/  STL.64 [R1+0x7c0], R8 ;  /* 0x0007c00801007387 */ /* 0x000fe20000100a00 */
[----:B------:R0:W-:Y:S03]  /*77bb0*/  STL.64 [R1+0x7c8], R10 ;  /* 0x0007c80a01007387 */ /* 0x0001e60000100a00 */
[----:B0-----:R-:W4:Y:S01]  /*77bc0*/  LDL.LU.64 R10, [R1+0x5a00] ;  /* 0x005a0000010a7983 */ /* 0x001f220000300a00 */
[----:B------:R-:W4:Y:S02]  /*77bd0*/  LDL.LU.64 R8, [R1+0x59f8] ;  /* 0x0059f80001087983 */ /* 0x000f240000300a00 */
[----:B---3--:R-:W-:Y:S01]  /*77be0*/  IMAD.MOV.U32 R0, RZ, RZ, R23 ;  /* 0x000000ffff007224 */ /* 0x008fe200078e0017 */
[C---:B----4-:R-:W-:Y:S11]  /*77bf0*/  HMMA.16816.F32.BF16 R8, R24.reuse, R22, R8 ;  /* 0x000000161808723c */ /* 0x050ff60000041808 */
[----:B------:R-:W-:Y:S11]  /*77c00*/  @!UPT UIADD3 URZ, URZ, URZ, URZ ;  /* 0x0000003f3f3ff290 */ /* 0x000ff6000fffe03f */
[----:B------:R-:W-:Y:S01]  /*77c10*/  @!UPT UIADD3 URZ, URZ, URZ, URZ ;  /* 0x0000003f3f3ff290 */ /* 0x000fe2000fffe03f */
[----:B------:R0:W-:Y:S01]  /*77c20*/  STL.64 [R1+0x7b0], R8 ;  /* 0x0007b00801007387 */ /* 0x0001e20000100a00 */
[----:B------:R1:W-:Y:S02]  /*77c30*/  STL.64 [R1+0x7b8], R10 ;  /* 0x0007b80a01007387 */ /* 0x0003e40000100a00 */
[----:B0-----:R-:W-:Y:S01]  /*77c40*/  IMAD.MOV.U32 R9, RZ, RZ, R22 ;  /* 0x000000ffff097224 */ /* 0x001fe200078e0016 */
[----:B-1----:R-:W3:Y:S01]  /*77c50*/  LDL.LU.64 R10, [R1+0x59f0] ;  /* 0x0059f000010a7983 */ /* 0x002ee20000300a00 */
[----:B------:R-:W4:Y:S02]  /*77c60*/  LDL.LU R8, [R1+0x59e8] ;  /* 0x0059e80001087983 */ /* 0x000f240000300800 */
[----:B------:R-:W2:Y:S02]  /*77c70*/  LDL.LU.64 R22, [R1+0x59e0] ;  /* 0x0059e00001167983 */ /* 0x000ea40000300a00 */
[----:B--2---:R-:W-:Y:S01]  /*77c80*/  HMMA.16816.F32.BF16 R24, R24, R22, R4 ;  /* 0x000000161818723c */ /* 0x004fe20000041804 */
[----:B---3--:R-:W-:Y:S01]  /*77c90*/  STL.64 [R1+0x5960], R10 ;  /* 0x0059600a01007387 */ /* 0x008fe20000100a00 */
[----:B----4-:R0:W-:Y:S05]  /*77ca0*/  STL.64 [R1+0x5958], R8 ;  /* 0x0059580801007387 */ /* 0x0101ea0000100a00 */
[----:B------:R-:W-:-:S02]  /*77cb0*/  IMAD.MOV.U32 R7, RZ, RZ, R22 ;  /* 0x000000ffff077224 */ /* 0x000fc400078e0016 */
[----:B------:R-:W-:Y:S01]  /*77cc0*/  IMAD.MOV.U32 R6, RZ, RZ, R23 ;  /* 0x000000ffff067224 */ /* 0x000fe200078e0017 */
[----:B0-----:R-:W2:Y:S01]  /*77cd0*/  LDL.LU R8, [R1+0x260] ;  /* 0x0002600001087983 */ /* 0x001ea20000300800 */
[----:B------:R-:W2:Y:S02]  /*77ce0*/  LDL.LU R9, [R1+0x264] ;  /* 0x0002640001097983 */ /* 0x000ea40000300800 */
[----:B------:R-:W2:Y:S02]  /*77cf0*/  LDL.LU R10, [R1+0x268] ;  /* 0x00026800010a7983 */ /* 0x000ea40000300800 */
[----:B------:R-:W2:Y:S01]  /*77d00*/  LDL.LU R11, [R1+0x26c] ;  /* 0x00026c00010b7983 */ /* 0x000ea20000300800 */
[----:B------:R-:W3:Y:S07]  /*77d10*/  LDL.LU.64 R4, [R1+0x59d8] ;  /* 0x0059d80001047983 */ /* 0x000eee0000300a00 */
[----:B------:R-:W-:Y:S01]  /*77d20*/  STL.64 [R1+0x490], R24 ;  /* 0x0004901801007387 */ /* 0x000fe20000100a00 */
[----:B------:R-:W-:Y:S02]  /*77d30*/  STL.64 [R1+0x498], R26 ;  /* 0x0004981a01007387 */ /* 0x000fe40000100a00 */
[----:B------:R-:W4:Y:S02]  /*77d40*/  LDL.LU.64 R22, [R1+0x59d0] ;  /* 0x0059d00001167983 */ /* 0x000f240000300a00 */
[----:B------:R-:W4:Y:S02]  /*77d50*/  LDL.LU.64 R20, [R1+0x59c8] ;  /* 0x0059c80001147983 */ /* 0x000f240000300a00 */
[----:B------:R-:W-:Y:S01]  /*77d60*/  IMAD.MOV.U32 R15, RZ, RZ, R2 ;  /* 0x000000ffff0f7224 */ /* 0x000fe200078e0002 */
[----:B------:R-:W-:Y:S06]  /*77d70*/  STL.64 [R1+0x5950], R6 ;  /* 0x0059500601007387 */ /* 0x000fec0000100a00 */
[----:B----4-:R-:W-:Y:S01]  /*77d80*/  HMMA.16816.F32.BF16 R12, R20, R14, R16 ;  /* 0x0000000e140c723c */ /* 0x010fe20000041810 */
[----:B---3--:R0:W-:Y:S04]  /*77d90*/  STL.64 [R1+0x5948], R4 ;  /* 0x0059480401007387 */ /* 0x0081e80000100a00 */
[----:B0-----:R-:W3:Y:S01]  /*77da0*/  LDL.LU R4, [R1+0x250] ;  /* 0x0002500001047983 */ /* 0x001ee20000300800 */
[----:B------:R-:W3:Y:S02]  /*77db0*/  LDL.LU R5, [R1+0x254] ;  /* 0x0002540001057983 */ /* 0x000ee40000300800 */
[----:B------:R-:W3:Y:S02]  /*77dc0*/  LDL.LU R6, [R1+0x258] ;  /* 0x0002580001067983 */ /* 0x000ee40000300800 */
[----:B------:R-:W4:Y:S01]  /*77dd0*/  LDL R27, [R1+0x22c0] ;  /* 0x0022c000011b7983 */ /* 0x000f220000100800 */
[----:B------:R-:W2:Y:S01]  /*77de0*/  LDL.LU.64 R18, [R1+0x59c0] ;  /* 0x0059c00001127983 */ /* 0x000ea20000300a00 */
[----:B------:R-:W2:Y:S11]  /*77df0*/  LDL.LU.64 R16, [R1+0x59b8] ;  /* 0x0059b80001107983 */ /* 0x000eb60000300a00 */
[----:B------:R-:W-:Y:S01]  /*77e00*/  STL.64 [R1+0x2a0], R12 ;  /* 0x0002a00c01007387 */ /* 0x000fe20000100a00 */
[----:B------:R0:W-:Y:S03]  /*77e10*/  STL.64 [R1+0x2a8], R14 ;  /* 0x0002a80e01007387 */ /* 0x0001e60000100a00 */
[----:B0-----:R-:W2:Y:S01]  /*77e20*/  LDL.LU.64 R14, [R1+0x59b0] ;  /* 0x0059b000010e7983 */ /* 0x001ea20000300a00 */
[----:B------:R-:W-:-:S03]  /*77e30*/  IMAD.MOV.U32 R7, RZ, RZ, R29 ;  /* 0x000000ffff077224 */ /* 0x000fc600078e001d */
[----:B----4-:R-:W0:Y:S01]  /*77e40*/  LDSM.16.MT88.4 R24, [R27+0x23080] ;  /* 0x023080001b18783b */ /* 0x010e220000004200 */
[C---:B--2---:R-:W-:Y:S01]  /*77e50*/  HMMA.16816.F32.BF16 R16, R20.reuse, R14, R16 ;  /* 0x0000000e1410723c */ /* 0x044fe20000041810 */
[----:B------:R-:W-:Y:S11]  /*77e60*/  IMAD.MOV.U32 R2, RZ, RZ, R15 ;  /* 0x000000ffff027224 */ /* 0x000ff600078e000f */
[----:B------:R-:W-:Y:S11]  /*77e70*/  @!UPT UIADD3 URZ, URZ, URZ, URZ ;  /* 0x0000003f3f3ff290 */ /* 0x000ff6000fffe03f */
[----:B------:R-:W-:Y:S01]  /*77e80*/  STL.64 [R1+0x290], R16 ;  /* 0x0002901001007387 */ /* 0x000fe20000100a00 */
[----:B------:R1:W-:Y:S03]  /*77e90*/  STL.64 [R1+0x298], R18 ;  /* 0x0002981201007387 */ /* 0x0003e60000100a00 */
[----:B-1----:R-:W2:Y:S01]  /*77ea0*/  LDL.LU.64 R18, [R1+0x59a8] ;  /* 0x0059a80001127983 */ /* 0x002ea20000300a00 */
[----:B------:R-:W2:Y:S02]  /*77eb0*/  LDL.LU.64 R16, [R1+0x59a0] ;  /* 0x0059a00001107983 */ /* 0x000ea40000300a00 */
[----:B------:R-:W2:Y:S02]  /*77ec0*/  LDL.LU.64 R14, [R1+0x5998] ;  /* 0x00599800010e7983 */ /* 0x000ea40000300a00 */
[C---:B--2---:R-:W-:Y:S01]  /*77ed0*/  HMMA.16816.F32.BF16 R12, R20.reuse, R14, R16 ;  /* 0x0000000e140c723c */ /* 0x044fe20000041810 */
[----:B------:R-:W2:Y:S01]  /*77ee0*/  LDL.LU.64 R18, [R1+0x5990] ;  /* 0x0059900001127983 */ /* 0x000ea20000300a00 */
[----:B------:R-:W4:Y:S11]  /*77ef0*/  LDL.LU.64 R16, [R1+0x5988] ;  /* 0x0059880001107983 */ /* 0x000f360000300a00 */
[----:B------:R-:W-:Y:S10]  /*77f00*/  @!UPT UIADD3 URZ, URZ, URZ, URZ ;  /* 0x0000003f3f3ff290 */ /* 0x000ff4000fffe03f */
[----:B------:R-:W-:Y:S01]  /*77f10*/  STL.64 [R1+0x280], R12 ;  /* 0x0002800c01007387 */ /* 0x000fe20000100a00 */
[----:B------:R1:W-:Y:S03]  /*77f20*/  STL.64 [R1+0x288], R14 ;  /* 0x0002880e01007387 */ /* 0x0003e60000100a00 */
[----:B-1----:R-:W2:Y:S01]  /*77f30*/  LDL.LU.64 R14, [R1+0x5980] ;  /* 0x00598000010e7983 */ /* 0x002ea20000300a00 */
        /* <DEDUP_REMOVED lines=8> */
[----:B------:R-:W-:Y:S01]  /*77fc0*/  STL.64 [R1+0x5840], R18 ;  /* 0x0058401201007387 */ /* 0x000fe20000100a00 */
[C---:B--2---:R-:W-:Y:S11]  /*77fd0*/  HMMA.16816.F32.BF16 R8, R20.reuse, R14, R8 ;  /* 0x0000000e1408723c */ /* 0x044ff60000041808 */
[----:B------:R-:W-:Y:S11]  /*77fe0*/  @!UPT UIADD3 URZ, URZ, URZ, URZ ;  /* 0x0000003f3f3ff290 */ /* 0x000ff6000fffe03f */
[----:B------:R-:W-:Y:S01]  /*77ff0*/  @!UPT UIADD3 URZ, URZ, URZ, URZ ;  /* 0x0000003f3f3ff290 */ /* 0x000fe2000fffe03f */
[----:B------:R-:W-:Y:S01]  /*78000*/  STL.64 [R1+0x260], R8 ;  /* 0x0002600801007387 */ /* 0x000fe20000100a00 */
[----:B------:R1:W-:Y:S03]  /*78010*/  STL.64 [R1+0x268], R10 ;  /* 0x0002680a01007387 */ /* 0x0003e60000100a00 */
[----:B-1----:R-:W3:Y:S01]  /*78020*/  LDL.LU.64 R10, [R1+0x5960] ;  /* 0x00596000010a7983 */ /* 0x002ee20000300a00 */
[----:B------:R-:W2:Y:S02]  /*78030*/  LDL.LU.64 R8, [R1+0x5958] ;  /* 0x0059580001087983 */ /* 0x000ea40000300a00 */
[----:B------:R-:W-:Y:S01]  /*78040*/  STL.64 [R1+0x5848], R14 ;  /* 0x0058480e01007387 */ /* 0x000fe20000100a00 */
[----:B---3--:R-:W-:Y:S11]  /*78050*/  HMMA.16816.F32.BF16 R4, R20, R10, R4 ;  /* 0x0000000a1404723c */ /* 0x008ff60000041804 */
[----:B------:R-:W-:Y:S11]  /*78060*/  @!UPT UIADD3 URZ, URZ, URZ, URZ ;  /* 0x0000003f3f3ff290 */ /* 0x000ff6000fffe03f */
[----:B------:R-:W-:Y:S01]  /*78070*/  @!UPT UIADD3 URZ, URZ, URZ, URZ ;  /* 0x0000003f3f3ff290 */ /* 0x000fe2000fffe03f */
[----:B------:R-:W-:Y:S01]  /*78080*/  STL.64 [R1+0x250], R4 ;  /* 0x0002500401007387 */ /* 0x000fe20000100a00 */
[----:B------:R1:W-:Y:S02]  /*78090*/  STL [R1+0x258], R6 ;  /* 0x0002580601007387 */ /* 0x0003e40000100800 */
[----:B------:R-:W-:Y:S02]  /*780a0*/  IMAD.MOV.U32 R29, RZ, RZ, R7 ;  /* 0x000000ffff1d7224 */ /* 0x000fe400078e0007 */
[----:B-1----:R-:W3:Y:S01]  /*780b0*/  LDL.LU.64 R6, [R1+0x5950] ;  /* 0x0059500001067983 */ /* 0x002ee20000300a00 */
[----:B------:R-:W2:Y:S02]  /*780c0*/  LDL.LU.64 R4, [R1+0x5948] ;  /* 0x0059480001047983 */ /* 0x000ea40000300a00 */
[----:B------:R-:W-:Y:S02]  /*780d0*/  STL.64 [R1+0x5898], R10 ;  /* 0x0058980a01007387 */ /* 0x000fe40000100a00 */
[----:B------:R-:W-:Y:S01]  /*780e0*/  STL [R1+0x5120], R29 ;  /* 0x0051201d01007387 */ /* 0x000fe20000100800 */
[----:B0-----:R3:W-:Y:S01]  /*780f0*/  STL.64 [R1+0x5790], R26 ;  /* 0x0057901a01007387 */ /* 0x0017e20000100a00 */
[----:B------:R-:W-:Y:S02]  /*78100*/  STL.64 [R1+0x5788], R24 ;  /* 0x0057881801007387 */ /* 0x000fe40000100a00 */
[----:B---3--:R-:W-:-:S02]  /*78110*/  IMAD.MOV.U32 R26, RZ, RZ, R7 ;  /* 0x000000ffff1a7224 */ /* 0x008fc400078e0007 */
[----:B------:R-:W-:-:S05]  /*78120*/  IMAD.MOV.U32 R27, RZ, RZ, R6 ;  /* 0x000000ffff1b7224 */ /* 0x000fca00078e0006 */
[----:B------:R2:W-:Y:S02]  /*78130*/  STL.64 [R1+0x58a0], R26 ;  /* 0x0058a01a01007387 */ /* 0x0005e40000100a00 */
[----:B--2---:R-:W-:Y:S02]  /*78140*/  IMAD.MOV.U32 R27, RZ, RZ, R4 ;  /* 0x000000ffff1b7224 */ /* 0x004fe400078e0004 */
[----:B------:R-:W-:Y:S01]  /*78150*/  IMAD.MOV.U32 R26, RZ, RZ, R5 ;  /* 0x000000ffff1a7224 */ /* 0x000fe200078e0005 */
[----:B------:R-:W2:Y:S01]  /*78160*/  LDL.LU R4, [R1+0x240] ;  /* 0x0002400001047983 */ /* 0x000ea20000300800 */
[----:B------:R-:W2:Y:S02]  /*78170*/  LDL.LU R5, [R1+0x244] ;  /* 0x0002440001057983 */ /* 0x000ea40000300800 */
[----:B------:R-:W3:Y:S02]  /*78180*/  LDL.LU R6, [R1+0x248] ;  /* 0x0002480001067983 */ /* 0x000ee40000300800 */
[----:B------:R-:W3:Y:S02]  /*78190*/  LDL.LU R7, [R1+0x24c] ;  /* 0x00024c0001077983 */ /* 0x000ee40000300800 */
[----:B---3--:R0:W-:Y:S01]  /*781a0*/  STL.64 [R1+0x5888], R6 ;  /* 0x0058880601007387 */ /* 0x0081e20000100a00 */
[----:B--2---:R1:W-:Y:S02]  /*781b0*/  STL.64 [R1+0x5880], R4 ;  /* 0x0058800401007387 */ /* 0x0043e40000100a00 */
[----:B0-----:R-:W-:-:S02]  /*781c0*/  IMAD.MOV.U32 R6, RZ, RZ, R9 ;  /* 0x000000ffff067224 */ /* 0x001fc400078e0009 */
[----:B------:R-:W-:Y:S01]  /*781d0*/  IMAD.MOV.U32 R7, RZ, RZ, R0 ;  /* 0x000000ffff077224 */ /* 0x000fe200078e0000 */
[----:B------:R-:W2:Y:S01]  /*781e0*/  LDL.LU R9, [R1+0x5940] ;  /* 0x0059400001097983 */ /* 0x000ea20000300800 */
[----:B------:R-:W3:Y:S03]  /*781f0*/  LDL.LU R0, [R1+0x593c] ;  /* 0x00593c0001007983 */ /* 0x000ee60000300800 */
[----:B------:R0:W-:Y:S01]  /*78200*/  STL.64 [R1+0x58a8], R6 ;  /* 0x0058a80601007387 */ /* 0x0001e20000100a00 */
[----:B-1----:R-:W2:Y:S02]  /*78210*/  LDL.LU R4, [R1+0x690] ;  /* 0x0006900001047983 */ /* 0x002ea40000300800 */
[----:B------:R-:W2:Y:S01]  /*78220*/  LDL.LU R5, [R1+0x694] ;  /* 0x0006940001057983 */ /* 0x000ea20000300800 */
[----:B0-----:R-:W2:Y:S01]  /*78230*/  LDL.LU R6, [R1+0x698] ;  /* 0x0006980001067983 */ /* 0x001ea20000300800 */
[----:B------:R-:W2:Y:S02]  /*78240*/  LDL.LU R7, [R1+0x69c] ;  /* 0x00069c0001077983 */ /* 0x000ea40000300800 */
[----:B------:R-:W3:Y:S01]  /*78250*/  LDL.LU R24, [R1+0x620] ;  /* 0x0006200001187983 */ /* 0x000ee20000300800 */
[----:B--2---:R-:W-:Y:S11]  /*78260*/  HMMA.16816.F32.BF16 R4, R20, R26, R4 ;  /* 0x0000001a1404723c */ /* 0x004ff60000041804 */
[----:B------:R-:W-:Y:S11]  /*78270*/  @!UPT UIADD3 URZ, URZ, URZ, URZ ;  /* 0x0000003f3f3ff290 */ /* 0x000ff6000fffe03f */
[----:B------:R-:W-:Y:S01]  /*78280*/  @!UPT UIADD3 URZ, URZ, URZ, URZ ;  /* 0x0000003f3f3ff290 */ /* 0x000fe2000fffe03f */
[----:B------:R-:W-:Y:S01]  /*78290*/  STL.64 [R1+0x690], R4 ;  /* 0x0006900401007387 */ /* 0x000fe20000100a00 */
[----:B------:R0:W-:Y:S02]  /*782a0*/  STL.64 [R1+0x698], R6 ;  /* 0x0006980601007387 */ /* 0x0001e40000100a00 */
[----:B------:R-:W3:Y:S02]  /*782b0*/  LDL.LU R25, [R1+0x624] ;  /* 0x0006240001197983 */ /* 0x000ee40000300800 */
[----:B------:R-:W2:Y:S01]  /*782c0*/  LDL.LU R26, [R1+0x628] ;  /* 0x00062800011a7983 */ /* 0x000ea20000300800 */
[----:B------:R-:W2:Y:S01]  /*782d0*/  LDL.LU R27, [R1+0x62c] ;  /* 0x00062c00011b7983 */ /* 0x000ea20000300800 */
[----:B0-----:R-:W-:Y:S02]  /*782e0*/  IMAD.MOV.U32 R6, RZ, RZ, R3 ;  /* 0x000000ffff067224 */ /* 0x001fe400078e0003 */
[----:B------:R-:W-:Y:S01]  /*782f0*/  IMAD.MOV.U32 R7, RZ, RZ, R28 ;  /* 0x000000ffff077224 */ /* 0x000fe200078e001c */
[----:B--2---:R-:W-:Y:S01]  /*78300*/  STL.64 [R1+0x58b8], R26 ;  /* 0x0058b81a01007387 */ /* 0x004fe20000100a00 */
[----:B---3--:R-:W-:Y:S02]  /*78310*/  STL.64 [R1+0x58b0], R24 ;  /* 0x0058b01801007387 */ /* 0x008fe40000100a00 */
[----:B------:R-:W2:Y:S02]  /*78320*/  LDL.LU R3, [R1+0x5938] ;  /* 0x0059380001037983 */ /* 0x000ea40000300800 */
[----:B------:R4:W-:Y:S02]  /*78330*/  STL.64 [R1+0x58c0], R6 ;  /* 0x0058c00601007387 */ /* 0x0009e40000100a00 */
[----:B----4-:R-:W-:-:S02]  /*78340*/  IMAD.MOV.U32 R6, RZ, RZ, R17 ;  /* 0x000000ffff067224 */ /* 0x010fc400078e0011 */
[----:B------:R-:W-:-:S05]  /*78350*/  IMAD.MOV.U32 R7, RZ, RZ, R16 ;  /* 0x000000ffff077224 */ /* 0x000fca00078e0010 */
[----:B------:R0:W-:Y:S01]  /*78360*/  STL.64 [R1+0x58d8], R6 ;  /* 0x0058d80601007387 */ /* 0x0001e20000100a00 */
[----:B------:R-:W3:Y:S02]  /*78370*/  LDL.LU R24, [R1+0x630] ;  /* 0x0006300001187983 */ /* 0x000ee40000300800 */
[----:B------:R-:W3:Y:S02]  /*78380*/  LDL.LU R25, [R1+0x634] ;  /* 0x0006340001197983 */ /* 0x000ee40000300800 */
[----:B------:R-:W4:Y:S01]  /*78390*/  LDL.LU R26, [R1+0x638] ;  /* 0x00063800011a7983 */ /* 0x000f220000300800 */
[----:B------:R-:W4:Y:S01]  /*783a0*/  LDL.LU R27, [R1+0x63c] ;  /* 0x00063c00011b7983 */ /* 0x000f220000300800 */
[----:B0-----:R-:W-:Y:S02]  /*783b0*/  IMAD.MOV.U32 R6, RZ, RZ, R13 ;  /* 0x000000ffff067224 */ /* 0x001fe400078e000d */
[----:B------:R-:W-:-:S05]  /*783c0*/  IMAD.MOV.U32 R7, RZ, RZ, R12 ;  /* 0x000000ffff077224 */ /* 0x000fca00078e000c */
[----:B------:R-:W-:Y:S04]  /*783d0*/  STL.64 [R1+0x58f0], R6 ;  /* 0x0058f00601007387 */ /* 0x000fe80000100a00 */
[----:B----4-:R-:W-:Y:S01]  /*783e0*/  STL.64 [R1+0x58d0], R26 ;  /* 0x0058d01a01007387 */ /* 0x010fe20000100a00 */
[----:B---3--:R0:W-:Y:S03]  /*783f0*/  STL.64 [R1+0x58c8], R24 ;  /* 0x0058c81801007387 */ /* 0x0081e60000100a00 */
[----:B0-----:R-:W3:Y:S01]  /*78400*/  LDL.LU R24, [R1+0x640] ;  /* 0x0006400001187983 */ /* 0x001ee20000300800 */
[----:B------:R-:W3:Y:S02]  /*78410*/  LDL.LU R25, [R1+0x644] ;  /* 0x0006440001197983 */ /* 0x000ee40000300800 */
[----:B------:R-:W4:Y:S02]  /*78420*/  LDL.LU R26, [R1+0x648] ;  /* 0x00064800011a7983 */ /* 0x000f240000300800 */
[----:B------:R-:W4:Y:S01]  /*78430*/  LDL.LU R27, [R1+0x64c] ;  /* 0x00064c00011b7983 */ /* 0x000f220000300800 */
[----:B------:R-:W2:Y:S04]  /*78440*/  LDL.64 R6, [R1+0x138] ;  /* 0x0001380001067983 */ /* 0x000ea80000100a00 */
[----:B--2---:R-:W-:Y:S01]  /*78450*/  STL.64 [R1+0x5908], R6 ;  /* 0x0059080601007387 */ /* 0x004fe20000100a00 */
[----:B----4-:R-:W-:Y:S02]  /*78460*/  STL.64 [R1+0x58e8], R26 ;  /* 0x0058e81a01007387 */ /* 0x010fe40000100a00 */
[----:B---3--:R0:W-:Y:S02]  /*78470*/  STL.64 [R1+0x58e0], R24 ;  /* 0x0058e01801007387 */ /* 0x0081e40000100a00 */
[----:B0-----:R-:W2:Y:S01]  /*78480*/  LDL.LU R24, [R1+0x650] ;  /* 0x0006500001187983 */ /* 0x001ea20000300800 */
[----:B------:R-:W2:Y:S02]  /*78490*/  LDL.LU R25, [R1+0x654] ;  /* 0x0006540001197983 */ /* 0x000ea40000300800 */
[----:B------:R-:W3:Y:S02]  /*784a0*/  LDL.LU R26, [R1+0x658] ;  /* 0x00065800011a7983 */ /* 0x000ee40000300800 */
[----:B------:R-:W3:Y:S02]  /*784b0*/  LDL.LU R27, [R1+0x65c] ;  /* 0x00065c00011b7983 */ /* 0x000ee40000300800 */
[----:B------:R-:W-:-:S02]  /*784c0*/  IMAD.MOV.U32 R6, RZ, RZ, R9 ;  /* 0x000000ffff067224 */ /* 0x000fc400078e0009 */
[----:B------:R-:W-:-:S05]  /*784d0*/  IMAD.MOV.U32 R7, RZ, RZ, R8 ;  /* 0x000000ffff077224 */ /* 0x000fca00078e0008 */
[----:B------:R-:W-:Y:S04]  /*784e0*/  STL.64 [R1+0x5920], R6 ;  /* 0x0059200601007387 */ /* 0x000fe80000100a00 */
        /* <DEDUP_REMOVED lines=18> */
[----:B------:R-:W3:Y:S01]  /*78610*/  LDL.64 R10, [R1+0xf8] ;  /* 0x0000f800010a7983 */ /* 0x000ee20000100a00 */
[----:B------:R-:W4:Y:S02]  /*78620*/  LDL.LU R12, [R1+0x470] ;  /* 0x00047000010c7983 */ /* 0x000f240000300800 */
[----:B------:R-:W4:Y:S02]  /*78630*/  LDL.LU R13, [R1+0x474] ;  /* 0x00047400010d7983 */ /* 0x000f240000300800 */
[----:B------:R-:W2:Y:S01]  /*78640*/  LDL.LU R14, [R1+0x478] ;  /* 0x00047800010e7983 */ /* 0x000ea20000300800 */
[----:B------:R-:W2:Y:S04]  /*78650*/  LDL.LU R15, [R1+0x47c] ;  /* 0x00047c00010f7983 */ /* 0x000ea80000300800 */
[----:B--2---:R0:W-:Y:S01]  /*78660*/  STL.64 [R1+0x5858], R14 ;  /* 0x0058580e01007387 */ /* 0x0041e20000100a00 */
[----:B----4-:R1:W-:Y:S03]  /*78670*/  STL.64 [R1+0x5850], R12 ;  /* 0x0058500c01007387 */ /* 0x0103e60000100a00 */
[----:B0-----:R-:W2:Y:S01]  /*78680*/  LDL.64 R14, [R1+0x28] ;  /* 0x00002800010e7983 */ /* 0x001ea20000100a00 */
[----:B------:R-:W-:-:S02]  /*78690*/  IMAD.MOV.U32 R6, RZ, RZ, R3 ;  /* 0x000000ffff067224 */ /* 0x000fc400078e0003 */
[----:B------:R-:W-:Y:S01]  /*786a0*/  IMAD.MOV.U32 R7, RZ, RZ, R0 ;  /* 0x000000ffff077224 */ /* 0x000fe200078e0000 */
[----:B--2---:R0:W-:Y:S01]  /*786b0*/  STL.64 [R1+0x5890], R14 ;  /* 0x0058900e01007387 */ /* 0x0041e20000100a00 */
[----:B-1----:R-:W2:Y:S02]  /*786c0*/  LDL.LU R12, [R1+0x610] ;  /* 0x00061000010c7983 */ /* 0x002ea40000300800 */
[----:B------:R-:W2:Y:S01]  /*786d0*/  LDL.LU R13, [R1+0x614] ;  /* 0x00061400010d7983 */ /* 0x000ea20000300800 */
[----:B0-----:R-:W2:Y:S01]  /*786e0*/  LDL.LU R14, [R1+0x618] ;  /* 0x00061800010e7983 */ /* 0x001ea20000300800 */
[----:B------:R-:W2:Y:S02]  /*786f0*/  LDL.LU R15, [R1+0x61c] ;  /* 0x00061c00010f7983 */ /* 0x000ea40000300800 */
[----:B------:R-:W4:Y:S02]  /*78700*/  LDL.LU R16, [R1+0x460] ;  /* 0x0004600001107983 */ /* 0x000f240000300800 */
[----:B------:R-:W4:Y:S01]  /*78710*/  LDL.LU R17, [R1+0x464] ;  /* 0x0004640001117983 */ /* 0x000f220000300800 */
[----:B------:R-:W2:Y:S01]  /*78720*/  LDL.LU R18, [R1+0x468] ;  /* 0x0004680001127983 */ /* 0x000ea20000300800 */
[----:B------:R-:W2:Y:S01]  /*78730*/  LDL.LU R19, [R1+0x46c] ;  /* 0x00046c0001137983 */ /* 0x000ea20000300800 */
[C---:B------:R-:W-:Y:S02]  /*78740*/  HMMA.16816.F32.BF16 R4, R20.reuse, R6, R24 ;  /* 0x000000061404723c */ /* 0x040fe40000041818 */
[----:B--2---:R-:W-:Y:S01]  /*78750*/  STL.64 [R1+0x5868], R18 ;  /* 0x0058681201007387 */ /* 0x004fe20000100a00 */
[----:B----4-:R0:W-:Y:S03]  /*78760*/  STL.64 [R1+0x5860], R16 ;  /* 0x0058601001007387 */ /* 0x0101e60000100a00 */
[----:B0-----:R-:W2:Y:S01]  /*78770*/  LDL.LU R16, [R1+0x480] ;  /* 0x0004800001107983 */ /* 0x001ea20000300800 */
[----:B------:R-:W2:Y:S02]  /*78780*/  LDL.LU R17, [R1+0x484] ;  /* 0x0004840001117983 */ /* 0x000ea40000300800 */
[----:B------:R-:W2:Y:S02]  /*78790*/  LDL.LU R18, [R1+0x488] ;  /* 0x0004880001127983 */ /* 0x000ea40000300800 */
[----:B------:R-:W2:Y:S01]  /*787a0*/  LDL.LU R19, [R1+0x48c] ;  /* 0x00048c0001137983 */ /* 0x000ea20000300800 */
[----:B------:R-:W4:Y:S01]  /*787b0*/  LDL.LU.64 R26, [R1+0x5930] ;  /* 0x00593000011a7983 */ /* 0x000f220000300a00 */
[----:B------:R-:W4:Y:S10]  /*787c0*/  LDL.LU.64 R24, [R1+0x5928] ;  /* 0x0059280001187983 */ /* 0x000f340000300a00 */
[----:B------:R-:W-:Y:S02]  /*787d0*/  STL.64 [R1+0x680], R4 ;  /* 0x0006800401007387 */ /* 0x000fe40000100a00 */
[----:B------:R0:W-:Y:S02]  /*787e0*/  STL.64 [R1+0x688], R6 ;  /* 0x0006880601007387 */ /* 0x0001e40000100a00 */
        /* <DEDUP_REMOVED lines=37> */
[----:B0-----:R-:W2:Y:S01]  /*78a40*/  LDL.LU.64 R6, [R1+0x58a8] ;  /* 0x0058a80001067983 */ /* 0x001ea20000300a00 */
[----:B---3--:R-:W-:Y:S01]  /*78a50*/  IMAD.MOV.U32 R9, RZ, RZ, R11 ;  /* 0x000000ffff097224 */ /* 0x008fe200078e000b */
[C---:B----4-:R-:W-:Y:S08]  /*78a60*/  HMMA.16816.F32.BF16 R24, R20.reuse, R10, R24 ;  /* 0x0000000a1418723c */ /* 0x050ff00000041818 */
[C---:B--2---:R-:W-:Y:S11]  /*78a70*/  HMMA.16816.F32.BF16 R4, R20.reuse, R6, R12 ;  /* 0x000000061404723c */ /* 0x044ff6000004180c */
[----:B------:R-:W-:Y:S04]  /*78a80*/  @!UPT UIADD3 URZ, URZ, URZ, URZ ;  /* 0x0000003f3f3ff290 */ /* 0x000fe8000fffe03f */
[----:B------:R0:W-:Y:S01]  /*78a90*/  STL.64 [R1+0x620], R24 ;  /* 0x0006201801007387 */ /* 0x0001e20000100a00 */
[----:B------:R1:W-:Y:S02]  /*78aa0*/  STL.64 [R1+0x628], R26 ;  /* 0x0006281a01007387 */ /* 0x0003e40000100a00 */
[----:B0-----:R-:W-:Y:S01]  /*78ab0*/  IMAD.MOV.U32 R24, RZ, RZ, R10 ;  /* 0x000000ffff187224 */ /* 0x001fe200078e000a */
[----:B-1----:R-:W2:Y:S01]  /*78ac0*/  LDL.LU.64 R26, [R1+0x58a0] ;  /* 0x0058a000011a7983 */ /* 0x002ea20000300a00 */
[----:B------:R-:W3:Y:S02]  /*78ad0*/  LDL.LU.64 R10, [R1+0x5898] ;  /* 0x00589800010a7983 */ /* 0x000ee40000300a00 */
[----:B------:R-:W4:Y:S01]  /*78ae0*/  LDL.LU.64 R14, [R1+0x5890] ;  /* 0x00589000010e7983 */ /* 0x000f220000300a00 */
[----:B------:R-:W-:Y:S01]  /*78af0*/  STL.64 [R1+0x610], R4 ;  /* 0x0006100401007387 */ /* 0x000fe20000100a00 */
[----:B------:R0:W-:Y:S03]  /*78b00*/  STL.64 [R1+0x618], R6 ;  /* 0x0006180601007387 */ /* 0x0001e60000100a00 */
[----:B0-----:R-:W2:Y:S01]  /*78b10*/  LDL.LU.64 R6, [R1+0x5888] ;  /* 0x0058880001067983 */ /* 0x001ea20000300a00 */
[----:B------:R-:W2:Y:S02]  /*78b20*/  LDL.LU.64 R4, [R1+0x5880] ;  /* 0x0058800001047983 */ /* 0x000ea40000300a00 */
[----:B--2---:R-:W-:Y:S01]  /*78b30*/  HMMA.16816.F32.BF16 R20, R20, R26, R4 ;  /* 0x0000001a1414723c */ /* 0x004fe20000041804 */
[----:B------:R-:W2:Y:S01]  /*78b40*/  LDL.LU.64 R6, [R1+0x5878] ;  /* 0x0058780001067983 */ /* 0x000ea20000300a00 */
[----:B------:R-:W2:Y:S02]  /*78b50*/  LDL.LU.64 R4, [R1+0x5870] ;  /* 0x0058700001047983 */ /* 0x000ea40000300a00 */
[----:B----4-:R-:W-:-:S02]  /*78b60*/  IMAD.MOV.U32 R8, RZ, RZ, R14 ;  /* 0x000000ffff087224 */ /* 0x010fc400078e000e */
[----:B------:R-:W-:Y:S11]  /*78b70*/  IMAD.MOV.U32 R3, RZ, RZ, R15 ;  /* 0x000000ffff037224 */ /* 0x000ff600078e000f */
[----:B------:R-:W-:Y:S06]  /*78b80*/  @!UPT UIADD3 URZ, URZ, URZ, URZ ;  /* 0x0000003f3f3ff290 */ /* 0x000fec000fffe03f */
[----:B------:R0:W-:Y:S01]  /*78b90*/  STL.64 [R1+0x240], R20 ;  /* 0x0002401401007387 */ /* 0x0001e20000100a00 */
[----:B------:R1:W-:Y:S03]  /*78ba0*/  STL.64 [R1+0x248], R22 ;  /* 0x0002481601007387 */ /* 0x0003e60000100a00 */
[----:B0-----:R-:W4:Y:S01]  /*78bb0*/  LDL.LU R20, [R1+0x450] ;  /* 0x0004500001147983 */ /* 0x001f220000300800 */
[----:B------:R-:W4:Y:S02]  /*78bc0*/  LDL.LU R21, [R1+0x454] ;  /* 0x0004540001157983 */ /* 0x000f240000300800 */
[----:B-1----:R-:W4:Y:S02]  /*78bd0*/  LDL.LU R22, [R1+0x458] ;  /* 0x0004580001167983 */ /* 0x002f240000300800 */
[----:B------:R-:W4:Y:S01]  /*78be0*/  LDL.LU R23, [R1+0x45c] ;  /* 0x00045c0001177983 */ /* 0x000f220000300800 */
[----:B------:R0:W-:Y:S01]  /*78bf0*/  STL.64 [R1+0x57a0], R26 ;  /* 0x0057a01a01007387 */ /* 0x0001e20000100a00 */
[----:B------:R-:W-:Y:S03]  /*78c00*/  STL [R1+0x5828], R24 ;  /* 0x0058281801007387 */ /* 0x000fe60000100800 */
        /* <DEDUP_REMOVED lines=8> */
[----:B------:R-:W2:Y:S02]  /*78c90*/  LDL.LU.64 R14, [R1+0x5858] ;  /* 0x00585800010e7983 */ /* 0x000ea40000300a00 */
[----:B------:R-:W2:Y:S01]  /*78ca0*/  LDL.LU.64 R12, [R1+0x5850] ;  /* 0x00585000010c7983 */ /* 0x000ea20000300a00 */
[----:B---3--:R0:W-:Y:S01]  /*78cb0*/  STL.64 [R1+0x5838], R10 ;  /* 0x0058380a01007387 */ /* 0x0081e20000100a00 */
[----:B------:R2:W-:Y:S03]  /*78cc0*/  STL.64 [R1+0x5830], R8 ;  /* 0x0058300801007387 */ /* 0x0005e60000100a00 */
[----:B0-----:R-:W2:Y:S01]  /*78cd0*/  LDL R10, [R1+0x18] ;  /* 0x00001800010a7983 */ /* 0x001ea20000100800 */
[----:B------:R-:W-:Y:S01]  /*78ce0*/  IMAD.MOV.U32 R11, RZ, RZ, R2 ;  /* 0x000000ffff0b7224 */ /* 0x000fe200078e0002 */
[C---:B----4-:R-:W-:Y:S08]  /*78cf0*/  HMMA.16816.F32.BF16 R16, R4.reuse, R26, R16 ;  /* 0x0000001a0410723c */ /* 0x050ff00000041810 */
[C---:B--2---:R-:W-:Y:S01]  /*78d00*/  HMMA.16816.F32.BF16 R8, R4.reuse, R10, R12 ;  /* 0x0000000a0408723c */ /* 0x044fe2000004180c */
[----:B------:R-:W2:Y:S11]  /*78d10*/  LDL.LU.64 R14, [R1+0x5848] ;  /* 0x00584800010e7983 */ /* 0x000eb60000300a00 */
[----:B------:R-:W-:Y:S11]  /*78d20*/  @!UPT UIADD3 URZ, URZ, URZ, URZ ;  /* 0x0000003f3f3ff290 */ /* 0x000ff6000fffe03f */
[----:B------:R0:W-:Y:S01]  /*78d30*/  STL.64 [R1+0x470], R8 ;  /* 0x0004700801007387 */ /* 0x0001e20000100a00 */
[----:B------:R1:W-:Y:S03]  /*78d40*/  STL.64 [R1+0x478], R10 ;  /* 0x0004780a01007387 */ /* 0x0003e60000100a00 */
[----:B0-----:R-:W2:Y:S01]  /*78d50*/  LDL.LU R8, [R1+0x440] ;  /* 0x0004400001087983 */ /* 0x001ea20000300800 */
[----:B------:R-:W2:Y:S02]  /*78d60*/  LDL.LU R9, [R1+0x444] ;  /* 0x0004440001097983 */ /* 0x000ea40000300800 */
[----:B-1----:R-:W2:Y:S02]  /*78d70*/  LDL.LU R10, [R1+0x448] ;  /* 0x00044800010a7983 */ /* 0x002ea40000300800 */
[----:B------:R-:W2:Y:S01]  /*78d80*/  LDL.LU R11, [R1+0x44c] ;  /* 0x00044c00010b7983 */ /* 0x000ea20000300800 */
[----:B------:R-:W-:Y:S01]  /*78d90*/  STL.64 [R1+0x460], R16 ;  /* 0x0004601001007387 */ /* 0x000fe20000100a00 */
[----:B------:R0:W-:Y:S03]  /*78da0*/  STL.64 [R1+0x468], R18 ;  /* 0x0004681201007387 */ /* 0x0001e60000100a00 */
[----:B0-----:R-:W3:Y:S02]  /*78db0*/  LDL.LU.64 R18, [R1+0x5840] ;  /* 0x0058400001127983 */ /* 0x001ee40000300a00 */
[----:B---3--:R-:W-:Y:S02]  /*78dc0*/  HMMA.16816.F32.BF16 R20, R4, R18, R20 ;  /* 0x000000120414723c */ /* 0x008fe40000041814 */
[----:B------:R0:W-:Y:S01]  /*78dd0*/  STL.64 [R1+0x57d8], R18 ;  /* 0x0057d81201007387 */ /* 0x0001e20000100a00 */
[----:B------:R-:W3:Y:S11]  /*78de0*/  LDL.LU R16, [R1+0x760] ;  /* 0x0007600001107983 */ /* 0x000ef60000300800 */
[----:B------:R-:W-:Y:S09]  /*78df0*/  @!UPT UIADD3 URZ, URZ, URZ, URZ ;  /* 0x0000003f3f3ff290 */ /* 0x000ff2000fffe03f */
[----:B------:R1:W-:Y:S01]  /*78e00*/  STL.64 [R1+0x450], R20 ;  /* 0x0004501401007387 */ /* 0x0003e20000100a00 */
[----:B------:R4:W-:Y:S02]  /*78e10*/  STL.64 [R1+0x458], R22 ;  /* 0x0004581601007387 */ /* 0x0009e40000100a00 */
[----:B------:R-:W3:Y:S02]  /*78e20*/  LDL.LU R17, [R1+0x764] ;  /* 0x0007640001117983 */ /* 0x000ee40000300800 */
[----:B0-----:R-:W2:Y:S01]  /*78e30*/  LDL.LU R18, [R1+0x768] ;  /* 0x0007680001127983 */ /* 0x001ea20000300800 */
[----:B------:R-:W2:Y:S01]  /*78e40*/  LDL.LU R19, [R1+0x76c] ;  /* 0x00076c0001137983 */ /* 0x000ea20000300800 */
[----:B------:R-:W-:-:S03]  /*78e50*/  IMAD.MOV.U32 R13, RZ, RZ, R26 ;  /* 0x000000ffff0d7224 */ /* 0x000fc600078e001a */
[----:B-1----:R-:W3:Y:S01]  /*78e60*/  LDL.LU R20, [R1+0x430] ;  /* 0x0004300001147983 */ /* 0x002ee20000300800 */
[----:B------:R-:W3:Y:S02]  /*78e70*/  LDL.LU R21, [R1+0x434] ;  /* 0x0004340001157983 */ /* 0x000ee40000300800 */
[----:B----4-:R-:W4:Y:S02]  /*78e80*/  LDL.LU R22, [R1+0x438] ;  /* 0x0004380001167983 */ /* 0x010f240000300800 */
[----:B------:R-:W4:Y:S01]  /*78e90*/  LDL.LU R23, [R1+0x43c] ;  /* 0x00043c0001177983 */ /* 0x000f220000300800 */
[----:B------:R-:W4:Y:S01]  /*78ea0*/  LDL R2, [R1+0x22bc] ;  /* 0x0022bc0001027983 */ /* 0x000f220000100800 */
[----:B------:R-:W4:Y:S02]  /*78eb0*/  LDL.LU R24, [R1+0x7a0] ;  /* 0x0007a00001187983 */ /* 0x000f240000300800 */
[----:B------:R-:W4:Y:S02]  /*78ec0*/  LDL.LU R25, [R1+0x7a4] ;  /* 0x0007a40001197983 */ /* 0x000f240000300800 */
[----:B------:R-:W-:Y:S01]  /*78ed0*/  IMAD.MOV.U32 R12, RZ, RZ, R27 ;  /* 0x000000ffff0c7224 */ /* 0x000fe200078e001b */
[----:B------:R-:W4:Y:S01]  /*78ee0*/  LDL.LU R26, [R1+0x7a8] ;  /* 0x0007a800011a7983 */ /* 0x000f220000300800 */
[----:B------:R-:W4:Y:S03]  /*78ef0*/  LDL.LU R27, [R1+0x7ac] ;  /* 0x0007ac00011b7983 */ /* 0x000f260000300800 */
[----:B--2---:R0:W-:Y:S01]  /*78f00*/  STL.64 [R1+0x57e8], R18 ;  /* 0x0057e81201007387 */ /* 0x0041e20000100a00 */
[----:B---3--:R1:W-:Y:S02]  /*78f10*/  STL.64 [R1+0x57e0], R16 ;  /* 0x0057e01001007387 */ /* 0x0083e40000100a00 */
[----:B0-----:R-:W-:-:S02]  /*78f20*/  IMAD.MOV.U32 R18, RZ, RZ, R28 ;  /* 0x000000ffff127224 */ /* 0x001fc400078e001c */
[----:B------:R-:W-:-:S05]  /*78f30*/  IMAD.MOV.U32 R19, RZ, RZ, R0 ;  /* 0x000000ffff137224 */ /* 0x000fca00078e0000 */
[----:B------:R0:W-:Y:S01]  /*78f40*/  STL.64 [R1+0x57f8], R18 ;  /* 0x0057f81201007387 */ /* 0x0001e20000100a00 */
[----:B-1----:R-:W2:Y:S02]  /*78f50*/  LDL.LU R16, [R1+0x780] ;  /* 0x0007800001107983 */ /* 0x002ea40000300800 */
[----:B------:R-:W2:Y:S01]  /*78f60*/  LDL.LU R17, [R1+0x784] ;  /* 0x0007840001117983 */ /* 0x000ea20000300800 */
[----:B0-----:R-:W3:Y:S01]  /*78f70*/  LDL.LU R18, [R1+0x788] ;  /* 0x0007880001127983 */ /* 0x001ee20000300800 */
[----:B------:R-:W3:Y:S01]  /*78f80*/  LDL.LU R19, [R1+0x78c] ;  /* 0x00078c0001137983 */ /* 0x000ee20000300800 */
[C---:B------:R-:W-:Y:S02]  /*78f90*/  HMMA.16816.F32.BF16 R8, R4.reuse, R14, R8 ;  /* 0x0000000e0408723c */ /* 0x040fe40000041808 */
[----:B---3--:R0:W-:Y:S01]  /*78fa0*/  STL.64 [R1+0x5808], R18 ;  /* 0x0058081201007387 */ /* 0x0081e20000100a00 */
[----:B--2---:R-:W-:Y:S03]  /*78fb0*/  STL.64 [R1+0x5800], R16 ;  /* 0x0058001001007387 */ /* 0x004fe60000100a00 */
[----:B0-----:R-:W2:Y:S04]  /*78fc0*/  LDL.64 R18, [R1+0x158] ;  /* 0x0001580001127983 */ /* 0x001ea80000100a00 */
[----:B--2---:R0:W-:Y:S04]  /*78fd0*/  STL.64 [R1+0x5820], R18 ;  /* 0x0058201201007387 */ /* 0x0041e80000100a00 */
[----:B0-----:R-:W2:Y:S09]  /*78fe0*/  LDL.64 R18, [R1+0x38] ;  /* 0x0000380001127983 */ /* 0x001eb20000100a00 */
[----:B------:R-:W-:Y:S02]  /*78ff0*/  STL.64 [R1+0x440], R8 ;  /* 0x0004400801007387 */ /* 0x000fe40000100a00 */
[----:B------:R0:W-:Y:S02]  /*79000*/  STL.64 [R1+0x448], R10 ;  /* 0x0004480a01007387 */ /* 0x0001e40000100a00 */
[----:B0-----:R-:W4:Y:S01]  /*79010*/  LDL.LU.64 R10, [R1+0x5838] ;  /* 0x00583800010a7983 */ /* 0x001f220000300a00 */
[----:B------:R-:W3:Y:S02]  /*79020*/  LDL.LU.64 R8, [R1+0x5830] ;  /* 0x0058300001087983 */ /* 0x000ee40000300a00 */
[----:B------:R-:W-:Y:S02]  /*79030*/  STL.64 [R1+0x57a8], R14 ;  /* 0x0057a80e01007387 */ /* 0x000fe40000100a00 */
[----:B------:R0:W-:Y:S02]  /*79040*/  STL.64 [R1+0x57f0], R12 ;  /* 0x0057f00c01007387 */ /* 0x0001e40000100a00 */
[----:B0-----:R-:W2:Y:S01]  /*79050*/  LDL.LU R12, [R1+0x770] ;  /* 0x00077000010c7983 */ /* 0x001ea20000300800 */
[----:B------:R-:W2:Y:S02]  /*79060*/  LDL.LU R13, [R1+0x774] ;  /* 0x00077400010d7983 */ /* 0x000ea40000300800 */
[----:B------:R-:W2:Y:S02]  /*79070*/  LDL.LU R14, [R1+0x778] ;  /* 0x00077800010e7983 */ /* 0x000ea40000300800 */
[----:B------:R-:W2:Y:S01]  /*79080*/  LDL.LU R15, [R1+0x77c] ;  /* 0x00077c00010f7983 */ /* 0x000ea20000300800 */
[C---:B----4-:R-:W-:Y:S01]  /*79090*/  HMMA.16816.F32.BF16 R20, R4.reuse, R10, R20 ;  /* 0x0000000a0414723c */ /* 0x050fe20000041814 */
        /* <DEDUP_REMOVED lines=8> */
[----:B------:R-:W-:Y:S02]  /*79120*/  STL.64 [R1+0x438], R22 ;  /* 0x0004381601007387 */ /* 0x000fe40000100a00 */
[----:B------:R-:W0:Y:S01]  /*79130*/  LDSM.16.MT88.4 R20, [R2+0x23000] ;  /* 0x023000000214783b */ /* 0x000e220000004200 */
[C---:B------:R-:W-:Y:S01]  /*79140*/  HMMA.16816.F32.BF16 R24, R4.reuse, R18, R24 ;  /* 0x000000120418723c */ /* 0x040fe20000041818 */
[----:B0-----:R0:W-:Y:S02]  /*79150*/  STL.64 [R1+0x5658], R22 ;  /* 0x0056581601007387 */ /* 0x0011e40000100a00 */
[----:B------:R-:W-:Y:S02]  /*79160*/  STL.64 [R1+0x5650], R20 ;  /* 0x0056501401007387 */ /* 0x000fe40000100a00 */
[----:B0-----:R-:W4:Y:S11]  /*79170*/  LDL.64 R22, [R1+0x148] ;  /* 0x0001480001167983 */ /* 0x001f360000100a00 */
[----:B------:R-:W-:Y:S07]  /*79180*/  @!UPT UIADD3 URZ, URZ, URZ, URZ ;  /* 0x0000003f3f3ff290 */ /* 0x000fee000fffe03f */
[----:B------:R0:W-:Y:S02]  /*79190*/  STL.64 [R1+0x7a0], R24 ;  /* 0x0007a01801007387 */ /* 0x0001e40000100a00 */
[----:B------:R1:W-:Y:S01]  /*791a0*/  STL.64 [R1+0x7a8], R26 ;  /* 0x0007a81a01007387 */ /* 0x0003e20000100a00 */
[----:B0-----:R-:W2:Y:S01]  /*791b0*/  LDL.LU R24, [R1+0x5828] ;  /* 0x0058280001187983 */ /* 0x001ea20000300800 */
        /* <DEDUP_REMOVED lines=19> */
[----:B------:R0:W-:Y:S03]  /*792f0*/  STL.64 [R1+0x56e8], R22 ;  /* 0x0056e81601007387 */ /* 0x0001e60000100a00 */
[----:B0-----:R-:W4:Y:S01]  /*79300*/  LDL.64 R22, [R1+0x128] ;  /* 0x0001280001167983 */ /* 0x001f220000100a00 */
[C---:B--2---:R-:W-:Y:S03]  /*79310*/  HMMA.16816.F32.BF16 R16, R4.reuse, R18, R12 ;  /* 0x000000120410723c */ /* 0x044fe6000004180c */
[----:B------:R-:W2:Y:S11]  /*79320*/  LDL.LU.64 R12, [R1+0x57f0] ;  /* 0x0057f000010c7983 */ /* 0x000eb60000300a00 */
[----:B------:R-:W-:Y:S09]  /*79330*/  @!UPT UIADD3 URZ, URZ, URZ, URZ ;  /* 0x0000003f3f3ff290 */ /* 0x000ff2000fffe03f */
[----:B------:R-:W-:Y:S01]  /*79340*/  STL.64 [R1+0x770], R16 ;  /* 0x0007701001007387 */ /* 0x000fe20000100a00 */
[----:B------:R0:W-:Y:S03]  /*79350*/  STL.64 [R1+0x778], R18 ;  /* 0x0007781201007387 */ /* 0x0001e60000100a00 */
[----:B0-----:R-:W4:Y:S01]  /*79360*/  LDL.LU.64 R18, [R1+0x57e8] ;  /* 0x0057e80001127983 */ /* 0x001f220000300a00 */
[----:B------:R-:W4:Y:S02]  /*79370*/  LDL.LU.64 R16, [R1+0x57e0] ;  /* 0x0057e00001107983 */ /* 0x000f240000300a00 */
[----:B----4-:R-:W-:Y:S11]  /*79380*/  HMMA.16816.F32.BF16 R16, R4, R22, R16 ;  /* 0x000000160410723c */ /* 0x010ff60000041810 */
[----:B------:R-:W-:Y:S11]  /*79390*/  @!UPT UIADD3 URZ, URZ, URZ, URZ ;  /* 0x0000003f3f3ff290 */ /* 0x000ff6000fffe03f */
[----:B------:R-:W-:Y:S01]  /*793a0*/  @!UPT UIADD3 URZ, URZ, URZ, URZ ;  /* 0x0000003f3f3ff290 */ /* 0x000fe2000fffe03f */
[----:B------:R-:W-:Y:S01]  /*793b0*/  STL.64 [R1+0x760], R16 ;  /* 0x0007601001007387 */ /* 0x000fe20000100a00 */
[----:B------:R0:W-:Y:S03]  /*793c0*/  STL.64 [R1+0x768], R18 ;  /* 0x0007681201007387 */ /* 0x0001e60000100a00 */
[----:B0-----:R-:W4:Y:S01]  /*793d0*/  LDL.LU.64 R18, [R1+0x57d8] ;  /* 0x0057d80001127983 */ /* 0x001f220000300a00 */
[----:B------:R-:W2:Y:S02]  /*793e0*/  LDL.LU R20, [R1+0x1c0] ;  /* 0x0001c00001147983 */ /* 0x000ea40000300800 */
[----:B------:R-:W-:Y:S02]  /*793f0*/  IMAD.MOV.U32 R17, RZ, RZ, R22 ;  /* 0x000000ffff117224 */ /* 0x000fe400078e0016 */
[----:B------:R-:W2:Y:S02]  /*79400*/  LDL.LU R21, [R1+0x1c4] ;  /* 0x0001c40001157983 */ /* 0x000ea40000300800 */
[----:B------:R-:W-:Y:S01]  /*79410*/  IMAD.MOV.U32 R16, RZ, RZ, R23 ;  /* 0x000000ffff107224 */ /* 0x000fe200078e0017 */
[----:B------:R-:W2:Y:S01]  /*79420*/  LDL.LU R22, [R1+0x1c8] ;  /* 0x0001c80001167983 */ /* 0x000ea20000300800 */
[----:B------:R-:W2:Y:S02]  /*79430*/  LDL.LU R23, [R1+0x1cc] ;  /* 0x0001cc0001177983 */ /* 0x000ea40000300800 */
[----:B------:R-:W3:Y:S01]  /*79440*/  LDL.64 R14, [R1+0x118] ;  /* 0x00011800010e7983 */ /* 0x000ee20000100a00 */
[----:B--2---:R0:W-:Y:S01]  /*79450*/  STL.64 [R1+0x56f8], R22 ;  /* 0x0056f81601007387 */ /* 0x0041e20000100a00 */
[----:B------:R1:W-:Y:S02]  /*79460*/  STL.64 [R1+0x56f0], R20 ;  /* 0x0056f01401007387 */ /* 0x0003e40000100a00 */
[----:B0-----:R-:W-:-:S02]  /*79470*/  IMAD.MOV.U32 R22, RZ, RZ, R26 ;  /* 0x000000ffff167224 */ /* 0x001fc400078e001a */
[----:B------:R-:W-:-:S05]  /*79480*/  IMAD.MOV.U32 R23, RZ, RZ, R25 ;  /* 0x000000ffff177224 */ /* 0x000fca00078e0019 */
[----:B------:R0:W-:Y:S01]  /*79490*/  STL.64 [R1+0x5710], R22 ;  /* 0x0057101601007387 */ /* 0x0001e20000100a00 */
[----:B-1----:R-:W2:Y:S02]  /*794a0*/  LDL.LU R20, [R1+0x1e0] ;  /* 0x0001e00001147983 */ /* 0x002ea40000300800 */
[----:B------:R-:W2:Y:S01]  /*794b0*/  LDL.LU R21, [R1+0x1e4] ;  /* 0x0001e40001157983 */ /* 0x000ea20000300800 */
[----:B0-----:R-:W2:Y:S01]  /*794c0*/  LDL.LU R22, [R1+0x1e8] ;  /* 0x0001e80001167983 */ /* 0x001ea20000300800 */
[----:B------:R-:W2:Y:S03]  /*794d0*/  LDL.LU R23, [R1+0x1ec] ;  /* 0x0001ec0001177983 */ /* 0x000ea60000300800 */
[----:B--2---:R-:W-:Y:S01]  /*794e0*/  STL.64 [R1+0x5720], R22 ;  /* 0x0057201601007387 */ /* 0x004fe20000100a00 */
        /* <DEDUP_REMOVED lines=10> */
[----:B------:R-:W2:Y:S02]  /*79590*/  LDL.LU R23, [R1+0x20c] ;  /* 0x00020c0001177983 */ /* 0x000ea40000300800 */
[----:B--2---:R0:W-:Y:S01]  /*795a0*/  STL.64 [R1+0x5740], R22 ;  /* 0x0057401601007387 */ /* 0x0041e20000100a00 */
[----:B------:R-:W-:Y:S02]  /*795b0*/  STL.64 [R1+0x5738], R20 ;  /* 0x0057381401007387 */ /* 0x000fe40000100a00 */
[----:B0-----:R-:W-:-:S02]  /*795c0*/  IMAD.MOV.U32 R22, RZ, RZ, R13 ;  /* 0x000000ffff167224 */ /* 0x001fc400078e000d */
[----:B------:R-:W-:-:S05]  /*795d0*/  IMAD.MOV.U32 R23, RZ, RZ, R12 ;  /* 0x000000ffff177224 */ /* 0x000fca00078e000c */
[----:B------:R0:W-:Y:S04]  /*795e0*/  STL.64 [R1+0x5758], R22 ;  /* 0x0057581601007387 */ /* 0x0001e80000100a00 */
[----:B0-----:R-:W2:Y:S04]  /*795f0*/  LDL.64 R22, [R1+0x18] ;  /* 0x0000180001167983 */ /* 0x001ea80000100a00 */
[----:B--2---:R0:W-:Y:S01]  /*79600*/  STL.64 [R1+0x5770], R22 ;  /* 0x0057701601007387 */ /* 0x0041e20000100a00 */
[----:B------:R-:W2:Y:S02]  /*79610*/  LDL.LU R20, [R1+0x750] ;  /* 0x0007500001147983 */ /* 0x000ea40000300800 */
[----:B------:R-:W2:Y:S01]  /*79620*/  LDL.LU R21, [R1+0x754] ;  /* 0x0007540001157983 */ /* 0x000ea20000300800 */
[----:B0-----:R-:W2:Y:S01]  /*79630*/  LDL.LU R22, [R1+0x758] ;  /* 0x0007580001167983 */ /* 0x001ea20000300800 */
[----:B------:R-:W2:Y:S02]  /*79640*/  LDL.LU R23, [R1+0x75c] ;  /* 0x00075c0001177983 */ /* 0x000ea40000300800 */
[----:B------:R-:W-:Y:S02]  /*79650*/  STL [R1+0x56e4], R16 ;  /* 0x0056e41001007387 */ /* 0x000fe40000100800 */
[----:B------:R-:W-:Y:S01]  /*79660*/  STL [R1+0x56e0], R17 ;  /* 0x0056e01101007387 */ /* 0x000fe20000100800 */
[----:B----4-:R2:W-:Y:S01]  /*79670*/  STL.64 [R1+0x57d0], R18 ;  /* 0x0057d01201007387 */ /* 0x0105e20000100a00 */
[----:B------:R-:W4:Y:S02]  /*79680*/  LDL.LU R12, [R1+0x720] ;  /* 0x00072000010c7983 */ /* 0x000f240000300800 */
[----:B---3--:R-:W-:Y:S01]  /*79690*/  IMAD.MOV.U32 R28, RZ, RZ, R15 ;  /* 0x000000ffff1c7224 */ /* 0x008fe200078e000f */
[----:B--2---:R-:W-:Y:S11]  /*796a0*/  HMMA.16816.F32.BF16 R16, R4, R14, R20 ;  /* 0x0000000e0410723c */ /* 0x004ff60000041814 */
[----:B------:R-:W-:Y:S11]  /*796b0*/  @!UPT UIADD3 URZ, URZ, URZ, URZ ;  /* 0x0000003f3f3ff290 */ /* 0x000ff6000fffe03f */
[----:B------:R-:W-:Y:S01]  /*796c0*/  @!UPT UIADD3 URZ, URZ, URZ, URZ ;  /* 0x0000003f3f3ff290 */ /* 0x000fe2000fffe03f */
[----:B------:R0:W-:Y:S01]  /*796d0*/  STL.64 [R1+0x750], R16 ;  /* 0x0007501001007387 */ /* 0x0001e20000100a00 */
[----:B------:R1:W-:Y:S02]  /*796e0*/  STL.64 [R1+0x758], R18 ;  /* 0x0007581201007387 */ /* 0x0003e40000100a00 */
[----:B------:R-:W4:Y:S02]  /*796f0*/  LDL.LU R13, [R1+0x724] ;  /* 0x00072400010d7983 */ /* 0x000f240000300800 */
[----:B------:R-:W2:Y:S01]  /*79700*/  LDL.LU R14, [R1+0x728] ;  /* 0x00072800010e7983 */ /* 0x000ea20000300800 */
[----:B------:R-:W2:Y:S04]  /*79710*/  LDL.LU R15, [R1+0x72c] ;  /* 0x00072c00010f7983 */ /* 0x000ea80000300800 */
[----:B--2---:R2:W-:Y:S01]  /*79720*/  STL.64 [R1+0x57b8], R14 ;  /* 0x0057b80e01007387 */ /* 0x0045e20000100a00 */
[----:B----4-:R-:W-:Y:S02]  /*79730*/  STL.64 [R1+0x57b0], R12 ;  /* 0x0057b00c01007387 */ /* 0x010fe40000100a00 */
[----:B0-----:R-:W3:Y:S02]  /*79740*/  LDL.LU R16, [R1+0x740] ;  /* 0x0007400001107983 */ /* 0x001ee40000300800 */
[----:B------:R-:W3:Y:S01]  /*79750*/  LDL.LU R17, [R1+0x744] ;  /* 0x0007440001117983 */ /* 0x000ee20000300800 */
[----:B-1----:R-:W3:Y:S01]  /*79760*/  LDL.LU R18, [R1+0x748] ;  /* 0x0007480001127983 */ /* 0x002ee20000300800 */
[----:B------:R-:W3:Y:S02]  /*79770*/  LDL.LU R19, [R1+0x74c] ;  /* 0x00074c0001137983 */ /* 0x000ee40000300800 */
[----:B--2---:R-:W-:-:S02]  /*79780*/  IMAD.MOV.U32 R14, RZ, RZ, R24 ;  /* 0x000000ffff0e7224 */ /* 0x004fc400078e0018 */
[----:B------:R-:W-:-:S05]  /*79790*/  IMAD.MOV.U32 R15, RZ, RZ, R9 ;  /* 0x000000ffff0f7224 */ /* 0x000fca00078e0009 */
[----:B------:R0:W-:Y:S01]  /*797a0*/  STL.64 [R1+0x57c8], R14 ;  /* 0x0057c80e01007387 */ /* 0x0001e20000100a00 */
[----:B------:R-:W2:Y:S02]  /*797b0*/  LDL.64 R26, [R1+0xe8] ;  /* 0x0000e800011a7983 */ /* 0x000ea40000100a00 */
[----:B------:R-:W-:Y:S02]  /*797c0*/  IMAD.MOV.U32 R22, RZ, RZ, R8 ;  /* 0x000000ffff167224 */ /* 0x000fe400078e0008 */
[----:B------:R-:W-:Y:S01]  /*797d0*/  IMAD.MOV.U32 R23, RZ, RZ, R3 ;  /* 0x000000ffff177224 */ /* 0x000fe200078e0003 */
[----:B0-----:R-:W3:Y:S04]  /*797e0*/  LDL.64 R14, [R1+0x108] ;  /* 0x00010800010e7983 */ /* 0x001ee80000100a00 */
[----:B--2---:R0:W-:Y:S01]  /*797f0*/  STL.64 [R1+0x57c0], R26 ;  /* 0x0057c01a01007387 */ /* 0x0041e20000100a00 */
[----:B------:R-:W2:Y:S02]  /*79800*/  LDL.LU R24, [R1+0x730] ;  /* 0x0007300001187983 */ /* 0x000ea40000300800 */
[----:B------:R-:W2:Y:S01]  /*79810*/  LDL.LU R25, [R1+0x734] ;  /* 0x0007340001197983 */ /* 0x000ea20000300800 */
[----:B0-----:R-:W2:Y:S01]  /*79820*/  LDL.LU R26, [R1+0x738] ;  /* 0x00073800011a7983 */ /* 0x001ea20000300800 */
[----:B------:R-:W2:Y:S02]  /*79830*/  LDL.LU R27, [R1+0x73c] ;  /* 0x00073c00011b7983 */ /* 0x000ea40000300800 */
[----:B------:R0:W-:Y:S02]  /*79840*/  STL.64 [R1+0x5798], R22 ;  /* 0x0057981601007387 */ /* 0x0001e40000100a00 */
[----:B------:R-:W4:Y:S01]  /*79850*/  LDL.LU R20, [R1+0x420] ;  /* 0x0004200001147983 */ /* 0x000f220000300800 */
[----:B------:R-:W4:Y:S04]  /*79860*/  LDL.LU R21, [R1+0x424] ;  /* 0x0004240001157983 */ /* 0x000f280000300800 */
[----:B0-----:R-:W4:Y:S01]  /*79870*/  LDL.LU R22, [R1+0x428] ;  /* 0x0004280001167983 */ /* 0x001f220000300800 */
[----:B------:R-:W4:Y:S02]  /*79880*/  LDL.LU R23, [R1+0x42c] ;  /* 0x00042c0001177983 */ /* 0x000f240000300800 */
[----:B------:R-:W2:Y:S02]  /*79890*/  LDL R8, [R1+0x22b8] ;  /* 0x0022b80001087983 */ /* 0x000ea40000100800 */
[----:B------:R-:W-:Y:S01]  /*798a0*/  STL.64 [R1+0x5750], R10 ;  /* 0x0057500a01007387 */ /* 0x000fe20000100a00 */
[----:B--2---:R0:W-:Y:S04]  /*798b0*/  STL [R1+0x5748], R8 ;  /* 0x0057480801007387 */ /* 0x0041e80000100800 */
[----:B0-----:R-:W2:Y:S01]  /*798c0*/  LDL.LU R8, [R1+0x210] ;  /* 0x0002100001087983 */ /* 0x001ea20000300800 */
[----:B------:R-:W2:Y:S02]  /*798d0*/  LDL.LU R9, [R1+0x214] ;  /* 0x0002140001097983 */ /* 0x000ea40000300800 */
[----:B------:R-:W2:Y:S02]  /*798e0*/  LDL.LU R10, [R1+0x218] ;  /* 0x00021800010a7983 */ /* 0x000ea40000300800 */
[----:B------:R-:W2:Y:S01]  /*798f0*/  LDL.LU R11, [R1+0x21c] ;  /* 0x00021c00010b7983 */ /* 0x000ea20000300800 */
[----:B---3--:R-:W-:Y:S01]  /*79900*/  HMMA.16816.F32.BF16 R16, R4, R14, R16 ;  /* 0x0000000e0410723c */ /* 0x008fe20000041810 */
[----:B--2---:R-:W-:Y:S01]  /*79910*/  STL.64 [R1+0x5768], R10 ;  /* 0x0057680a01007387 */ /* 0x004fe20000100a00 */
[----:B------:R0:W-:Y:S03]  /*79920*/  STL.64 [R1+0x5760], R8 ;  /* 0x0057600801007387 */ /* 0x0001e60000100a00 */
        /* <DEDUP_REMOVED lines=10> */
[----:B------:R0:W-:Y:S01]  /*799d0*/  STL.64 [R1+0x740], R16 ;  /* 0x0007401001007387 */ /* 0x0001e20000100a00 */
[----:B------:R1:W-:Y:S02]  /*799e0*/  STL.64 [R1+0x748], R18 ;  /* 0x0007481201007387 */ /* 0x0003e40000100a00 */
[----:B0-----:R-:W-:Y:S01]  /*799f0*/  IMAD.MOV.U32 R16, RZ, RZ, R14 ;  /* 0x000000ffff107224 */ /* 0x001fe200078e000e */
[----:B-1----:R-:W3:Y:S01]  /*79a00*/  LDL.LU.64 R18, [R1+0x57d0] ;  /* 0x0057d00001127983 */ /* 0x002ee20000300a00 */
[----:B------:R-:W-:-:S02]  /*79a10*/  IMAD.MOV.U32 R17, RZ, RZ, R15 ;  /* 0x000000ffff117224 */ /* 0x000fc400078e000f */
        /* <DEDUP_REMOVED lines=16> */
[----:B------:R-:W4:Y:S02]  /*79b20*/  LDL.LU.64 R26, [R1+0x57a0] ;  /* 0x0057a000011a7983 */ /* 0x000f240000300a00 */
[----:B----4-:R-:W-:Y:S01]  /*79b30*/  HMMA.16816.F32.BF16 R4, R4, R26, R20 ;  /* 0x0000001a0404723c */ /* 0x010fe20000041814 */
[----:B------:R-:W4:Y:S01]  /*79b40*/  LDL.LU.64 R22, [R1+0x5798] ;  /* 0x0057980001167983 */ /* 0x000f220000300a00 */
[----:B------:R-:W4:Y:S02]  /*79b50*/  LDL.LU.64 R26, [R1+0x5790] ;  /* 0x00579000011a7983 */ /* 0x000f240000300a00 */
[----:B------:R-:W4:Y:S11]  /*79b60*/  LDL.LU.64 R24, [R1+0x5788] ;  /* 0x0057880001187983 */ /* 0x000f360000300a00 */
[----:B------:R-:W-:Y:S08]  /*79b70*/  @!UPT UIADD3 URZ, URZ, URZ, URZ ;  /* 0x0000003f3f3ff290 */ /* 0x000ff0000fffe03f */
[----:B------:R0:W-:Y:S01]  /*79b80*/  STL.64 [R1+0x420], R4 ;  /* 0x0004200401007387 */ /* 0x0001e20000100a00 */
[----:B------:R1:W-:Y:S03]  /*79b90*/  STL.64 [R1+0x428], R6 ;  /* 0x0004280601007387 */ /* 0x0003e60000100a00 */
[----:B0-----:R-:W2:Y:S01]  /*79ba0*/  LDL.LU R4, [R1+0x1b0] ;  /* 0x0001b00001047983 */ /* 0x001ea20000300800 */
[----:B------:R-:W2:Y:S02]  /*79bb0*/  LDL.LU R5, [R1+0x1b4] ;  /* 0x0001b40001057983 */ /* 0x000ea40000300800 */
[----:B-1----:R-:W2:Y:S02]  /*79bc0*/  LDL.LU R6, [R1+0x1b8] ;  /* 0x0001b80001067983 */ /* 0x002ea40000300800 */
[----:B------:R-:W2:Y:S01]  /*79bd0*/  LDL.LU R7, [R1+0x1bc] ;  /* 0x0001bc0001077983 */ /* 0x000ea20000300800 */
[C---:B----4-:R-:W-:Y:S01]  /*79be0*/  HMMA.16816.F32.BF16 R20, R24.reuse, R22, R8 ;  /* 0x000000161814723c */ /* 0x050fe20000041808 */
[----:B--2---:R-:W-:Y:S01]  /*79bf0*/  STL.64 [R1+0x5708], R6 ;  /* 0x0057080601007387 */ /* 0x004fe20000100a00 */
[----:B------:R0:W-:Y:S03]  /*79c00*/  STL.64 [R1+0x5700], R4 ;  /* 0x0057000401007387 */ /* 0x0001e60000100a00 */
[----:B0-----:R-:W2:Y:S01]  /*79c10*/  LDL.LU R4, [R1+0x1d0] ;  /* 0x0001d00001047983 */ /* 0x001ea20000300800 */
[----:B------:R-:W2:Y:S02]  /*79c20*/  LDL.LU R5, [R1+0x1d4] ;  /* 0x0001d40001057983 */ /* 0x000ea40000300800 */
[----:B------:R-:W2:Y:S02]  /*79c30*/  LDL.LU R6, [R1+0x1d8] ;  /* 0x0001d80001067983 */ /* 0x000ea40000300800 */
[----:B------:R-:W2:Y:S01]  /*79c40*/  LDL.LU R7, [R1+0x1dc] ;  /* 0x0001dc0001077983 */ /* 0x000ea20000300800 */
[----:B------:R-:W4:Y:S01]  /*79c50*/  LDL.LU.64 R10, [R1+0x5780] ;  /* 0x00578000010a7983 */ /* 0x000f220000300a00 */
[----:B------:R-:W4:Y:S11]  /*79c60*/  LDL.LU.64 R8, [R1+0x5778] ;  /* 0x0057780001087983 */ /* 0x000f360000300a00 */
[----:B------:R-:W-:Y:S02]  /*79c70*/  STL.64 [R1+0x230], R20 ;  /* 0x0002301401007387 */ /* 0x000fe40000100a00 */
[----:B------:R0:W-:Y:S02]  /*79c80*/  STL.64 [R1+0x238], R22 ;  /* 0x0002381601007387 */ /* 0x0001e40000100a00 */
[----:B0-----:R-:W4:Y:S02]  /*79c90*/  LDL.LU.64 R22, [R1+0x5770] ;  /* 0x0057700001167983 */ /* 0x001f240000300a00 */
[----:B----4-:R-:W-:Y:S01]  /*79ca0*/  HMMA.16816.F32.BF16 R8, R24, R22, R8 ;  /* 0x000000161808723c */ /* 0x010fe20000041808 */
[----:B------:R-:W-:-:S02]  /*79cb0*/  IMAD.MOV.U32 R29, RZ, RZ, R22 ;  /* 0x000000ffff1d7224 */ /* 0x000fc400078e0016 */
        /* <DEDUP_REMOVED lines=9> */
[----:B------:R-:W2:Y:S11]  /*79d50*/  LDL.LU R8, [R1+0x5748] ;  /* 0x0057480001087983 */ /* 0x000eb60000300800 */
[----:B------:R-:W-:Y:S10]  /*79d60*/  @!UPT UIADD3 URZ, URZ, URZ, URZ ;  /* 0x0000003f3f3ff290 */ /* 0x000ff4000fffe03f */
[----:B------:R-:W-:Y:S01]  /*79d70*/  STL.64 [R1+0x210], R20 ;  /* 0x0002101401007387 */ /* 0x000fe20000100a00 */
[----:B------:R0:W-:Y:S03]  /*79d80*/  STL.64 [R1+0x218], R22 ;  /* 0x0002181601007387 */ /* 0x0001e60000100a00 */
[----:B0-----:R-:W3:Y:S01]  /*79d90*/  LDL.LU.64 R22, [R1+0x5740] ;  /* 0x0057400001167983 */ /* 0x001ee20000300a00 */
[----:B------:R-:W3:Y:S02]  /*79da0*/  LDL.LU.64 R20, [R1+0x5738] ;  /* 0x0057380001147983 */ /* 0x000ee40000300a00 */
[C---:B---3--:R-:W-:Y:S11]  /*79db0*/  HMMA.16816.F32.BF16 R20, R24.reuse, R18, R20 ;  /* 0x000000121814723c */ /* 0x048ff60000041814 */
[----:B------:R-:W-:Y:S11]  /*79dc0*/  @!UPT UIADD3 URZ, URZ, URZ, URZ ;  /* 0x0000003f3f3ff290 */ /* 0x000ff6000fffe03f */
[----:B------:R-:W-:Y:S01]  /*79dd0*/  @!UPT UIADD3 URZ, URZ, URZ, URZ ;  /* 0x0000003f3f3ff290 */ /* 0x000fe2000fffe03f */
[----:B------:R-:W-:Y:S01]  /*79de0*/  STL.64 [R1+0x200], R20 ;  /* 0x0002001401007387 */ /* 0x000fe20000100a00 */
[----:B------:R0:W-:Y:S03]  /*79df0*/  STL.64 [R1+0x208], R22 ;  /* 0x0002081601007387 */ /* 0x0001e60000100a00 */
[----:B0-----:R-:W3:Y:S01]  /*79e00*/  LDL.LU.64 R22, [R1+0x5730] ;  /* 0x0057300001167983 */ /* 0x001ee20000300a00 */
[----:B------:R-:W3:Y:S02]  /*79e10*/  LDL.LU.64 R20, [R1+0x5728] ;  /* 0x0057280001147983 */ /* 0x000ee40000300a00 */
[----:B------:R-:W-:Y:S01]  /*79e20*/  STL.64 [R1+0x56d0], R18 ;  /* 0x0056d01201007387 */ /* 0x000fe20000100a00 */
        /* <DEDUP_REMOVED lines=8> */
[C---:B----4-:R-:W-:Y:S11]  /*79eb0*/  HMMA.16816.F32.BF16 R20, R24.reuse, R10, R20 ;  /* 0x0000000a1814723c */ /* 0x050ff60000041814 */
[----:B------:R-:W-:Y:S11]  /*79ec0*/  @!UPT UIADD3 URZ, URZ, URZ, URZ ;  /* 0x0000003f3f3ff290 */ /* 0x000ff6000fffe03f */
[----:B------:R-:W-:Y:S01]  /*79ed0*/  @!UPT UIADD3 URZ, URZ, URZ, URZ ;  /* 0x0000003f3f3ff290 */ /* 0x000fe2000fffe03f */
[----:B------:R-:W-:Y:S01]  /*79ee0*/  STL.64 [R1+0x8d0], R20 ;  /* 0x0008d01401007387 */ /* 0x000fe20000100a00 */
[----:B------:R0:W-:Y:S03]  /*79ef0*/  STL.64 [R1+0x8d8], R22 ;  /* 0x0008d81601007387 */ /* 0x0001e60000100a00 */
[----:B0-----:R-:W3:Y:S01]  /*79f00*/  LDL.LU.64 R22, [R1+0x5710] ;  /* 0x0057100001167983 */ /* 0x001ee20000300a00 */
[----:B------:R-:W-:Y:S02]  /*79f10*/  STL.64 [R1+0x5600], R10 ;  /* 0x0056000a01007387 */ /* 0x000fe40000100a00 */
[----:B--2---:R-:W-:Y:S01]  /*79f20*/  STL [R1+0x55f8], R8 ;  /* 0x0055f80801007387 */ /* 0x004fe20000100800 */
[----:B---3--:R-:W-:Y:S01]  /*79f30*/  HMMA.16816.F32.BF16 R20, R24, R22, R4 ;  /* 0x000000161814723c */ /* 0x008fe20000041804 */
[----:B------:R-:W2:Y:S01]  /*79f40*/  LDL.LU.64 R6, [R1+0x5708] ;  /* 0x0057080001067983 */ /* 0x000ea20000300a00 */
        /* <DEDUP_REMOVED lines=8> */
[C---:B---3--:R-:W-:Y:S01]  /*79fd0*/  HMMA.16816.F32.BF16 R8, R24.reuse, R10, R20 ;  /* 0x0000000a1808723c */ /* 0x048fe20000041814 */
[----:B------:R-:W2:Y:S11]  /*79fe0*/  LDL.LU.64 R22, [R1+0x56e8] ;  /* 0x0056e80001167983 */ /* 0x000eb60000300a00 */
[----:B------:R-:W-:Y:S11]  /*79ff0*/  @!UPT UIADD3 URZ, URZ, URZ, URZ ;  /* 0x0000003f3f3ff290 */ /* 0x000ff6000fffe03f */
[----:B------:R0:W-:Y:S01]  /*7a000*/  STL.64 [R1+0x940], R8 ;  /* 0x0009400801007387 */ /* 0x0001e20000100a00 */
[----:B------:R1:W-:Y:S01]  /*7a010*/  STL.64 [R1+0x948], R10 ;  /* 0x0009480a01007387 */ /* 0x0003e20000100a00 */
[----:B--2---:R-:W-:Y:S11]  /*7a020*/  HMMA.16816.F32.BF16 R4, R24, R22, R4 ;  /* 0x000000161804723c */ /* 0x004ff60000041804 */
[----:B------:R-:W-:Y:S11]  /*7a030*/  @!UPT UIADD3 URZ, URZ, URZ, URZ ;  /* 0x0000003f3f3ff290 */ /* 0x000ff6000fffe03f */
[----:B------:R-:W-:Y:S01]  /*7a040*/  @!UPT UIADD3 URZ, URZ, URZ, URZ ;  /* 0x0000003f3f3ff290 */ /* 0x000fe2000fffe03f */
[----:B------:R-:W-:Y:S01]  /*7a050*/  STL.64 [R1+0x930], R4 ;  /* 0x0009300401007387 */ /* 0x000fe20000100a00 */
[----:B------:R-:W-:Y:S02]  /*7a060*/  STL.64 [R1+0x938], R6 ;  /* 0x0009380601007387 */ /* 0x000fe40000100a00 */
[----:B0-----:R-:W2:Y:S02]  /*7a070*/  LDL.LU R8, [R1+0x3e0] ;  /* 0x0003e00001087983 */ /* 0x001ea40000300800 */
[----:B------:R-:W2:Y:S01]  /*7a080*/  LDL.LU R9, [R1+0x3e4] ;  /* 0x0003e40001097983 */ /* 0x000ea20000300800 */
[----:B-1----:R-:W3:Y:S01]  /*7a090*/  LDL.LU R10, [R1+0x3e8] ;  /* 0x0003e800010a7983 */ /* 0x002ee20000300800 */
[----:B------:R-:W3:Y:S03]  /*7a0a0*/  LDL.LU R11, [R1+0x3ec] ;  /* 0x0003ec00010b7983 */ /* 0x000ee60000300800 */
[----:B---3--:R0:W-:Y:S01]  /*7a0b0*/  STL.64 [R1+0x5610], R10 ;  /* 0x0056100a01007387 */ /* 0x0081e20000100a00 */
[----:B--2---:R1:W-:Y:S03]  /*7a0c0*/  STL.64 [R1+0x5608], R8 ;  /* 0x0056080801007387 */ /* 0x0043e60000100a00 */
[----:B0-----:R-:W2:Y:S01]  /*7a0d0*/  LDL.64 R10, [R1+0x8] ;  /* 0x00000800010a7983 */ /* 0x001ea20000100a00 */
[----:B------:R-:W-:-:S02]  /*7a0e0*/  IMAD.MOV.U32 R2, RZ, RZ, R22 ;  /* 0x000000ffff027224 */ /* 0x000fc400078e0016 */
[----:B------:R-:W-:Y:S01]  /*7a0f0*/  IMAD.MOV.U32 R0, RZ, RZ, R23 ;  /* 0x000000ffff007224 */ /* 0x000fe200078e0017 */
[----:B--2---:R0:W-:Y:S01]  /*7a100*/  STL.64 [R1+0x5628], R10 ;  /* 0x0056280a01007387 */ /* 0x0041e20000100a00 */
[----:B-1----:R-:W2:Y:S02]  /*7a110*/  LDL.LU R8, [R1+0x400] ;  /* 0x0004000001087983 */ /* 0x002ea40000300800 */
[----:B------:R-:W2:Y:S01]  /*7a120*/  LDL.LU R9, [R1+0x404] ;  /* 0x0004040001097983 */ /* 0x000ea20000300800 */
[----:B0-----:R-:W3:Y:S01]  /*7a130*/  LDL.LU R10, [R1+0x408] ;  /* 0x00040800010a7983 */ /* 0x001ee20000300800 */
[----:B------:R-:W3:Y:S02]  /*7a140*/  LDL.LU R11, [R1+0x40c] ;  /* 0x00040c00010b7983 */ /* 0x000ee40000300800 */
[----:B------:R-:W4:Y:S02]  /*7a150*/  LDL.LU R20, [R1+0xc0] ;  /* 0x0000c00001147983 */ /* 0x000f240000300800 */
[----:B------:R-:W4:Y:S01]  /*7a160*/  LDL.LU R21, [R1+0xc4] ;  /* 0x0000c40001157983 */ /* 0x000f220000300800 */
[----:B------:R-:W2:Y:S01]  /*7a170*/  LDL.LU R22, [R1+0xc8] ;  /* 0x0000c80001167983 */ /* 0x000ea20000300800 */
[----:B------:R-:W2:Y:S03]  /*7a180*/  LDL.LU R23, [R1+0xcc] ;  /* 0x0000cc0001177983 */ /* 0x000ea60000300800 */
[----:B--2---:R0:W-:Y:S01]  /*7a190*/  STL.64 [R1+0x5668], R22 ;  /* 0x0056681601007387 */ /* 0x0041e20000100a00 */
[----:B----4-:R-:W-:Y:S02]  /*7a1a0*/  STL.64 [R1+0x5660], R20 ;  /* 0x0056601401007387 */ /* 0x010fe40000100a00 */
[----:B0-----:R-:W-:-:S02]  /*7a1b0*/  IMAD.MOV.U32 R23, RZ, RZ, R12 ;  /* 0x000000ffff177224 */ /* 0x001fc400078e000c */
[----:B------:R-:W-:Y:S01]  /*7a1c0*/  IMAD.MOV.U32 R22, RZ, RZ, R13 ;  /* 0x000000ffff167224 */ /* 0x000fe200078e000d */
[----:B------:R-:W2:Y:S01]  /*7a1d0*/  LDL.LU R12, [R1+0x160] ;  /* 0x00016000010c7983 */ /* 0x000ea20000300800 */
[----:B------:R-:W2:Y:S02]  /*7a1e0*/  LDL.LU R13, [R1+0x164] ;  /* 0x00016400010d7983 */ /* 0x000ea40000300800 */
[----:B------:R-:W4:Y:S02]  /*7a1f0*/  LDL.LU R14, [R1+0x168] ;  /* 0x00016800010e7983 */ /* 0x000f240000300800 */
[----:B------:R-:W4:Y:S02]  /*7a200*/  LDL.LU R15, [R1+0x16c] ;  /* 0x00016c00010f7983 */ /* 0x000f240000300800 */
[----:B----4-:R0:W-:Y:S01]  /*7a210*/  STL.64 [R1+0x5690], R14 ;  /* 0x0056900e01007387 */ /* 0x0101e20000100a00 */
[----:B--2---:R-:W-:Y:S02]  /*7a220*/  STL.64 [R1+0x5688], R12 ;  /* 0x0056880c01007387 */ /* 0x004fe40000100a00 */
[----:B0-----:R-:W-:-:S02]  /*7a230*/  IMAD.MOV.U32 R14, RZ, RZ, R16 ;  /* 0x000000ffff0e7224 */ /* 0x001fc400078e0010 */
[----:B------:R-:W-:Y:S01]  /*7a240*/  IMAD.MOV.U32 R15, RZ, RZ, R17 ;  /* 0x000000ffff0f7224 */ /* 0x000fe200078e0011 */
[----:B------:R-:W2:Y:S01]  /*7a250*/  LDL.LU R16, [R1+0x56e4] ;  /* 0x0056e40001107983 */ /* 0x000ea20000300800 */
[----:B------:R-:W4:Y:S03]  /*7a260*/  LDL.LU R17, [R1+0x56e0] ;  /* 0x0056e00001117983 */ /* 0x000f260000300800 */
[----:B------:R0:W-:Y:S01]  /*7a270*/  STL.64 [R1+0x56a0], R14 ;  /* 0x0056a00e01007387 */ /* 0x0001e20000100a00 */
[----:B------:R-:W2:Y:S03]  /*7a280*/  LDL.64 R18, [R1+0x138] ;  /* 0x0001380001127983 */ /* 0x000ea60000100a00 */
[----:B0-----:R-:W2:Y:S01]  /*7a290*/  LDL R14, [R1+0x118] ;  /* 0x00011800010e7983 */ /* 0x001ea20000100800 */
[----:B------:R-:W-:-:S05]  /*7a2a0*/  IMAD.MOV.U32 R15, RZ, RZ, R28 ;  /* 0x000000ffff0f7224 */ /* 0x000fca00078e001c */
[----:B--2---:R-:W-:Y:S01]  /*7a2b0*/  STL.64 [R1+0x56b8], R14 ;  /* 0x0056b80e01007387 */ /* 0x004fe20000100a00 */
[----:B------:R0:W-:Y:S03]  /*7a2c0*/  STL.64 [R1+0x5678], R22 ;  /* 0x0056781601007387 */ /* 0x0001e60000100a00 */
[----:B0-----:R-:W2:Y:S01]  /*7a2d0*/  LDL.64 R22, [R1+0xf8] ;  /* 0x0000f80001167983 */ /* 0x001ea20000100a00 */
[----:B----4-:R-:W-:Y:S02]  /*7a2e0*/  IMAD.MOV.U32 R14, RZ, RZ, R17 ;  /* 0x000000ffff0e7224 */ /* 0x010fe400078e0011 */
[----:B------:R-:W-:Y:S01]  /*7a2f0*/  IMAD.MOV.U32 R15, RZ, RZ, R16 ;  /* 0x000000ffff0f7224 */ /* 0x000fe200078e0010 */
[----:B--2---:R0:W-:Y:S01]  /*7a300*/  STL.64 [R1+0x5698], R22 ;  /* 0x0056981601007387 */ /* 0x0041e20000100a00 */
[----:B------:R-:W2:Y:S02]  /*7a310*/  LDL.LU R20, [R1+0x170] ;  /* 0x0001700001147983 */ /* 0x000ea40000300800 */
[----:B------:R-:W2:Y:S01]  /*7a320*/  LDL.LU R21, [R1+0x174] ;  /* 0x0001740001157983 */ /* 0x000ea20000300800 */
[----:B0-----:R-:W4:Y:S01]  /*7a330*/  LDL.LU R22, [R1+0x178] ;  /* 0x0001780001167983 */ /* 0x001f220000300800 */
[----:B------:R-:W4:Y:S02]  /*7a340*/  LDL.LU R23, [R1+0x17c] ;  /* 0x00017c0001177983 */ /* 0x000f240000300800 */
[----:B------:R0:W-:Y:S02]  /*7a350*/  STL.64 [R1+0x56d8], R14 ;  /* 0x0056d80e01007387 */ /* 0x0001e40000100a00 */
[----:B------:R-:W3:Y:S01]  /*7a360*/  LDL.LU R12, [R1+0x1a0] ;  /* 0x0001a000010c7983 */ /* 0x000ee20000300800 */
[----:B------:R-:W3:Y:S04]  /*7a370*/  LDL.LU R13, [R1+0x1a4] ;  /* 0x0001a400010d7983 */ /* 0x000ee80000300800 */
[----:B0-----:R-:W3:Y:S01]  /*7a380*/  LDL.LU R14, [R1+0x1a8] ;  /* 0x0001a800010e7983 */ /* 0x001ee20000300800 */
[----:B------:R-:W3:Y:S03]  /*7a390*/  LDL.LU R15, [R1+0x1ac] ;  /* 0x0001ac00010f7983 */ /* 0x000ee60000300800 */
[----:B----4-:R-:W-:Y:S01]  /*7a3a0*/  STL.64 [R1+0x56b0], R22 ;  /* 0x0056b01601007387 */ /* 0x010fe20000100a00 */
[----:B--2---:R0:W-:Y:S03]  /*7a3b0*/  STL.64 [R1+0x56a8], R20 ;  /* 0x0056a81401007387 */ /* 0x0041e60000100a00 */
[----:B0-----:R-:W2:Y:S01]  /*7a3c0*/  LDL.LU R20, [R1+0x180] ;  /* 0x0001800001147983 */ /* 0x001ea20000300800 */
[----:B------:R-:W2:Y:S02]  /*7a3d0*/  LDL.LU R21, [R1+0x184] ;  /* 0x0001840001157983 */ /* 0x000ea40000300800 */
[----:B------:R-:W4:Y:S02]  /*7a3e0*/  LDL.LU R22, [R1+0x188] ;  /* 0x0001880001167983 */ /* 0x000f240000300800 */
[----:B------:R-:W4:Y:S01]  /*7a3f0*/  LDL.LU R23, [R1+0x18c] ;  /* 0x00018c0001177983 */ /* 0x000f220000300800 */
[----:B---3--:R-:W-:Y:S01]  /*7a400*/  HMMA.16816.F32.BF16 R12, R24, R18, R12 ;  /* 0x00000012180c723c */ /* 0x008fe2000004180c */
[----:B----4-:R-:W-:Y:S01]  /*7a410*/  STL.64 [R1+0x56c8], R22 ;  /* 0x0056c81601007387 */ /* 0x010fe20000100a00 */
[----:B--2---:R0:W-:Y:S03]  /*7a420*/  STL.64 [R1+0x56c0], R20 ;  /* 0x0056c01401007387 */ /* 0x0041e60000100a00 */
[----:B0-----:R-:W2:Y:S01]  /*7a430*/  LDL.LU R20, [R1+0x190] ;  /* 0x0001900001147983 */ /* 0x001ea20000300800 */
[----:B------:R-:W2:Y:S02]  /*7a440*/  LDL.LU R21, [R1+0x194] ;  /* 0x0001940001157983 */ /* 0x000ea40000300800 */
[----:B------:R-:W2:Y:S02]  /*7a450*/  LDL.LU R22, [R1+0x198] ;  /* 0x0001980001167983 */ /* 0x000ea40000300800 */
[----:B------:R-:W2:Y:S01]  /*7a460*/  LDL.LU R23, [R1+0x19c] ;  /* 0x00019c0001177983 */ /* 0x000ea20000300800 */
[----:B------:R-:W3:Y:S01]  /*7a470*/  LDL R7, [R1+0x22bc] ;  /* 0x0022bc0001077983 */ /* 0x000ee20000100800 */
[----:B------:R0:W-:Y:S02]  /*7a480*/  STL.64 [R1+0x5638], R10 ;  /* 0x0056380a01007387 */ /* 0x0001e40000100a00 */
[----:B------:R1:W-:Y:S01]  /*7a490*/  STL.64 [R1+0x5630], R8 ;  /* 0x0056300801007387 */ /* 0x0003e20000100a00 */
[----:B0-----:R-:W4:Y:S01]  /*7a4a0*/  LDL.64 R10, [R1+0x28] ;  /* 0x00002800010a7983 */ /* 0x001f220000100a00 */
[----:B------:R-:W-:-:S02]  /*7a4b0*/  IMAD.MOV.U32 R28, RZ, RZ, R18 ;  /* 0x000000ffff1c7224 */ /* 0x000fc400078e0012 */
[----:B------:R-:W-:Y:S01]  /*7a4c0*/  IMAD.MOV.U32 R17, RZ, RZ, R19 ;  /* 0x000000ffff117224 */ /* 0x000fe200078e0013 */
[----:B---3--:R-:W0:Y:S04]  /*7a4d0*/  LDSM.16.MT88.4 R4, [R7+0x23080] ;  /* 0x023080000704783b */ /* 0x008e280000004200 */
[----:B----4-:R3:W-:Y:S01]  /*7a4e0*/  STL.64 [R1+0x5670], R10 ;  /* 0x0056700a01007387 */ /* 0x0107e20000100a00 */
[----:B-1----:R-:W4:Y:S02]  /*7a4f0*/  LDL.LU R8, [R1+0x600] ;  /* 0x0006000001087983 */ /* 0x002f240000300800 */
[----:B------:R-:W4:Y:S01]  /*7a500*/  LDL.LU R9, [R1+0x604] ;  /* 0x0006040001097983 */ /* 0x000f220000300800 */
[----:B---3--:R-:W4:Y:S01]  /*7a510*/  LDL.LU R10, [R1+0x608] ;  /* 0x00060800010a7983 */ /* 0x008f220000300800 */
[----:B------:R-:W4:Y:S02]  /*7a520*/  LDL.LU R11, [R1+0x60c] ;  /* 0x00060c00010b7983 */ /* 0x000f240000300800 */
[----:B------:R-:W-:Y:S02]  /*7a530*/  STL.64 [R1+0x920], R12 ;  /* 0x0009200c01007387 */ /* 0x000fe40000100a00 */
[----:B------:R1:W-:Y:S02]  /*7a540*/  STL.64 [R1+0x928], R14 ;  /* 0x0009280e01007387 */ /* 0x0003e40000100a00 */
[----:B-1----:R-:W2:Y:S01]  /*7a550*/  LDL.LU.64 R14, [R1+0x56d8] ;  /* 0x0056d800010e7983 */ /* 0x002ea20000300a00 */
[----:B------:R-:W3:Y:S03]  /*7a560*/  LDL.LU.64 R18, [R1+0x56d0] ;  /* 0x0056d00001127983 */ /* 0x000ee60000300a00 */
[----:B---3--:R-:W-:Y:S01]  /*7a570*/  STL.64 [R1+0x5620], R18 ;  /* 0x0056201201007387 */ /* 0x008fe20000100a00 */
[----:B------:R1:W-:Y:S02]  /*7a580*/  STL [R1+0x5618], R17 ;  /* 0x0056181101007387 */ /* 0x0003e40000100800 */
[----:B------:R-:W3:Y:S01]  /*7a590*/  LDL.LU R16, [R1+0x3f0] ;  /* 0x0003f00001107983 */ /* 0x000ee20000300800 */
[----:B-1----:R-:W3:Y:S01]  /*7a5a0*/  LDL.LU R17, [R1+0x3f4] ;  /* 0x0003f40001117983 */ /* 0x002ee20000300800 */
[----:B------:R-:W3:Y:S02]  /*7a5b0*/  LDL.LU R18, [R1+0x3f8] ;  /* 0x0003f80001127983 */ /* 0x000ee40000300800 */
[----:B------:R-:W3:Y:S01]  /*7a5c0*/  LDL.LU R19, [R1+0x3fc] ;  /* 0x0003fc0001137983 */ /* 0x000ee20000300800 */
[C---:B--2---:R-:W-:Y:S01]  /*7a5d0*/  HMMA.16816.F32.BF16 R12, R24.reuse, R14, R20 ;  /* 0x0000000e180c723c */ /* 0x044fe20000041814 */
[----:B---3--:R-:W-:Y:S01]  /*7a5e0*/  STL.64 [R1+0x5648], R18 ;  /* 0x0056481201007387 */ /* 0x008fe20000100a00 */
[----:B------:R1:W-:Y:S03]  /*7a5f0*/  STL.64 [R1+0x5640], R16 ;  /* 0x0056401001007387 */ /* 0x0003e60000100a00 */
[----:B-1----:R-:W2:Y:S01]  /*7a600*/  LDL.LU R16, [R1+0x410] ;  /* 0x0004100001107983 */ /* 0x002ea20000300800 */
[----:B------:R-:W2:Y:S02]  /*7a610*/  LDL.LU R17, [R1+0x414] ;  /* 0x0004140001117983 */ /* 0x000ea40000300800 */
[----:B------:R-:W2:Y:S02]  /*7a620*/  LDL.LU R18, [R1+0x418] ;  /* 0x0004180001127983 */ /* 0x000ea40000300800 */
[----:B------:R-:W2:Y:S01]  /*7a630*/  LDL.LU R19, [R1+0x41c] ;  /* 0x00041c0001137983 */ /* 0x000ea20000300800 */
[----:B------:R-:W-:Y:S01]  /*7a640*/  STL [R1+0x55e8], R28 ;  /* 0x0055e81c01007387 */ /* 0x000fe20000100800 */
[----:B------:R-:W3:Y:S02]  /*7a650*/  LDL.LU.64 R22, [R1+0x56c8] ;  /* 0x0056c80001167983 */ /* 0x000ee40000300a00 */
[----:B------:R-:W3:Y:S09]  /*7a660*/  LDL.LU.64 R20, [R1+0x56c0] ;  /* 0x0056c00001147983 */ /* 0x000ef20000300a00 */
[----:B------:R-:W-:Y:S01]  /*7a670*/  STL.64 [R1+0x910], R12 ;  /* 0x0009100c01007387 */ /* 0x000fe20000100a00 */
[----:B------:R1:W-:Y:S04]  /*7a680*/  STL.64 [R1+0x918], R14 ;  /* 0x0009180e01007387 */ /* 0x0003e80000100a00 */
[----:B-1----:R-:W3:Y:S02]  /*7a690*/  LDL.LU.64 R14, [R1+0x56b8] ;  /* 0x0056b800010e7983 */ /* 0x002ee40000300a00 */
[C---:B---3--:R-:W-:Y:S02]  /*7a6a0*/  HMMA.16816.F32.BF16 R12, R24.reuse, R14, R20 ;  /* 0x0000000e180c723c */ /* 0x048fe40000041814 */
[----:B------:R-:W3:Y:S01]  /*7a6b0*/  LDL.LU.64 R22, [R1+0x56b0] ;  /* 0x0056b00001167983 */ /* 0x000ee20000300a00 */
[----:B------:R-:W3:Y:S11]  /*7a6c0*/  LDL.LU.64 R20, [R1+0x56a8] ;  /* 0x0056a80001147983 */ /* 0x000ef60000300a00 */
[----:B------:R-:W-:Y:S09]  /*7a6d0*/  @!UPT UIADD3 URZ, URZ, URZ, URZ ;  /* 0x0000003f3f3ff290 */ /* 0x000ff2000fffe03f */
[----:B------:R-:W-:Y:S01]  /*7a6e0*/  STL.64 [R1+0x900], R12 ;  /* 0x0009000c01007387 */ /* 0x000fe20000100a00 */
[----:B------:R1:W-:Y:S03]  /*7a6f0*/  STL.64 [R1+0x908], R14 ;  /* 0x0009080e01007387 */ /* 0x0003e60000100a00 */
[----:B-1----:R-:W3:Y:S02]  /*7a700*/  LDL.LU.64 R14, [R1+0x56a0] ;  /* 0x0056a000010e7983 */ /* 0x002ee40000300a00 */
[C---:B---3--:R-:W-:Y:S02]  /*7a710*/  HMMA.16816.F32.BF16 R12, R24.reuse, R14, R20 ;  /* 0x0000000e180c723c */ /* 0x048fe40000041814 */
[----:B------:R-:W3:Y:S11]  /*7a720*/  LDL.LU.64 R22, [R1+0x5698] ;  /* 0x0056980001167983 */ /* 0x000ef60000300a00 */
[----:B------:R-:W-:Y:S10]  /*7a730*/  @!UPT UIADD3 URZ, URZ, URZ, URZ ;  /* 0x0000003f3f3ff290 */ /* 0x000ff4000fffe03f */
[----:B------:R-:W-:Y:S01]  /*7a740*/  STL.64 [R1+0x8f0], R12 ;  /* 0x0008f00c01007387 */ /* 0x000fe20000100a00 */
[----:B------:R1:W-:Y:S03]  /*7a750*/  STL.64 [R1+0x8f8], R14 ;  /* 0x0008f80e01007387 */ /* 0x0003e60000100a00 */
[----:B-1----:R-:W3:Y:S01]  /*7a760*/  LDL.LU.64 R14, [R1+0x5690] ;  /* 0x00569000010e7983 */ /* 0x002ee20000300a00 */
[----:B------:R-:W3:Y:S02]  /*7a770*/  LDL.LU.64 R12, [R1+0x5688] ;  /* 0x00568800010c7983 */ /* 0x000ee40000300a00 */
[C---:B---3--:R-:W-:Y:S11]  /*7a780*/  HMMA.16816.F32.BF16 R12, R24.reuse, R22, R12 ;  /* 0x00000016180c723c */ /* 0x048ff6000004180c */
[----:B------:R-:W-:Y:S11]  /*7a790*/  @!UPT UIADD3 URZ, URZ, URZ, URZ ;  /* 0x0000003f3f3ff290 */ /* 0x000ff6000fffe03f */
[----:B------:R-:W-:Y:S01]  /*7a7a0*/  @!UPT UIADD3 URZ, URZ, URZ, URZ ;  /* 0x0000003f3f3ff290 */ /* 0x000fe2000fffe03f */
[----:B------:R1:W-:Y:S01]  /*7a7b0*/  STL.64 [R1+0x8e0], R12 ;  /* 0x0008e00c01007387 */ /* 0x0003e20000100a00 */
[----:B------:R3:W-:Y:S02]  /*7a7c0*/  STL.64 [R1+0x8e8], R14 ;  /* 0x0008e80e01007387 */ /* 0x0007e40000100a00 */
[----:B-1----:R-:W-:Y:S01]  /*7a7d0*/  IMAD.MOV.U32 R13, RZ, RZ, R22 ;  /* 0x000000ffff0d7224 */ /* 0x002fe200078e0016 */
[----:B---3--:R-:W3:Y:S01]  /*7a7e0*/  LDL.LU.64 R14, [R1+0x5680] ;  /* 0x00568000010e7983 */ /* 0x008ee20000300a00 */
[----:B------:R-:W-:Y:S02]  /*7a7f0*/  IMAD.MOV.U32 R12, RZ, RZ, R23 ;  /* 0x000000ffff0c7224 */ /* 0x000fe400078e0017 */
[----:B------:R-:W4:Y:S02]  /*7a800*/  LDL.LU.64 R22, [R1+0x5678] ;  /* 0x0056780001167983 */ /* 0x000f240000300a00 */
[----:B0-----:R0:W-:Y:S01]  /*7a810*/  STL.64 [R1+0x5550], R6 ;  /* 0x0055500601007387 */ /* 0x0011e20000100a00 */
[----:B------:R-:W-:Y:S04]  /*7a820*/  STL.64 [R1+0x5548], R4 ;  /* 0x0055480401007387 */ /* 0x000fe80000100a00 */
[----:B0-----:R-:W2:Y:S04]  /*7a830*/  LDL R6, [R1+0xd8] ;  /* 0x0000d80001067983 */ /* 0x001ea80000100800 */
[----:B------:R-:W2:Y:S01]  /*7a840*/  LDL R7, [R1+0xdc] ;  /* 0x0000dc0001077983 */ /* 0x000ea20000100800 */
[C---:B----4-:R-:W-:Y:S03]  /*7a850*/  HMMA.16816.F32.BF16 R20, R24.reuse, R22, R8 ;  /* 0x000000161814723c */ /* 0x050fe60000041808 */
[----:B------:R-:W4:Y:S11]  /*7a860*/  LDL.LU.64 R10, [R1+0x5670] ;  /* 0x00567000010a7983 */ /* 0x000f360000300a00 */
[----:B------:R-:W-:Y:S09]  /*7a870*/  @!UPT UIADD3 URZ, URZ, URZ, URZ ;  /* 0x0000003f3f3ff290 */ /* 0x000ff2000fffe03f */
        /* <DEDUP_REMOVED lines=8> */
[----:B------:R-:W-:Y:S01]  /*7a900*/  STL.64 [R1+0xc0], R24 ;  /* 0x0000c01801007387 */ /* 0x000fe20000100a00 */
[----:B------:R0:W-:Y:S03]  /*7a910*/  STL.64 [R1+0xc8], R26 ;  /* 0x0000c81a01007387 */ /* 0x0001e60000100a00 */
[----:B0-----:R-:W3:Y:S01]  /*7a920*/  LDL.64 R26, [R1+0x38] ;  /* 0x00003800011a7983 */ /* 0x001ee20000100a00 */
[----:B------:R0:W-:Y:S02]  /*7a930*/  STL.64 [R1+0x5560], R6 ;  /* 0x0055600601007387 */ /* 0x0001e40000100a00 */
[----:B0-----:R-:W-:Y:S02]  /*7a940*/  IMAD.MOV.U32 R6, RZ, RZ, R29 ;  /* 0x000000ffff067224 */ /* 0x001fe400078e001d */
[----:B----4-:R-:W-:Y:S01]  /*7a950*/  IMAD.MOV.U32 R29, RZ, RZ, R11 ;  /* 0x000000ffff1d7224 */ /* 0x010fe200078e000b */
[----:B--2---:R-:W-:Y:S11]  /*7a960*/  HMMA.16816.F32.BF16 R16, R20, R10, R16 ;  /* 0x0000000a1410723c */ /* 0x004ff60000041810 */
[----:B------:R-:W-:Y:S11]  /*7a970*/  @!UPT UIADD3 URZ, URZ, URZ, URZ ;  /* 0x0000003f3f3ff290 */ /* 0x000ff6000fffe03f */
[----:B------:R-:W-:Y:S01]  /*7a980*/  @!UPT UIADD3 URZ, URZ, URZ, URZ ;  /* 0x0000003f3f3ff290 */ /* 0x000fe2000fffe03f */
[----:B------:R-:W-:Y:S01]  /*7a990*/  STL.64 [R1+0x410], R16 ;  /* 0x0004101001007387 */ /* 0x000fe20000100a00 */
[----:B------:R0:W-:Y:S03]  /*7a9a0*/  STL.64 [R1+0x418], R18 ;  /* 0x0004181201007387 */ /* 0x0001e60000100a00 */
[----:B0-----:R-:W2:Y:S01]  /*7a9b0*/  LDL.LU.64 R18, [R1+0x5648] ;  /* 0x0056480001127983 */ /* 0x001ea20000300a00 */
[----:B------:R-:W2:Y:S02]  /*7a9c0*/  LDL.LU.64 R16, [R1+0x5640] ;  /* 0x0056400001107983 */ /* 0x000ea40000300a00 */
[----:B------:R-:W4:Y:S02]  /*7a9d0*/  LDL.LU.64 R10, [R1+0x5638] ;  /* 0x00563800010a7983 */ /* 0x000f240000300a00 */
[----:B------:R-:W4:Y:S02]  /*7a9e0*/  LDL.LU.64 R8, [R1+0x5630] ;  /* 0x0056300001087983 */ /* 0x000f240000300a00 */
[----:B------:R-:W-:-:S07]  /*7a9f0*/  IMAD.MOV.U32 R7, RZ, RZ, R3 ;  /* 0x000000ffff077224 */ /* 0x000fce00078e0003 */
[C---:B----4-:R-:W-:Y:S01]  /*7aa00*/  HMMA.16816.F32.BF16 R4, R20.reuse, R6, R8 ;  /* 0x000000061404723c */ /* 0x050fe20000041808 */
[----:B------:R-:W2:Y:S11]  /*7aa10*/  LDL.LU.64 R10, [R1+0x5628] ;  /* 0x00562800010a7983 */ /* 0x000eb60000300a00 */
[----:B------:R-:W-:Y:S11]  /*7aa20*/  @!UPT UIADD3 URZ, URZ, URZ, URZ ;  /* 0x0000003f3f3ff290 */ /* 0x000ff6000fffe03f */
[----:B------:R-:W-:Y:S01]  /*7aa30*/  STL.64 [R1+0x400], R4 ;  /* 0x0004000401007387 */ /* 0x000fe20000100a00 */
[----:B------:R0:W-:Y:S03]  /*7aa40*/  STL.64 [R1+0x408], R6 ;  /* 0x0004080601007387 */ /* 0x0001e60000100a00 */
[----:B0-----:R-:W4:Y:S01]  /*7aa50*/  LDL.64 R6, [R1+0x128] ;  /* 0x0001280001067983 */ /* 0x001f220000100a00 */
[C---:B--2---:R-:W-:Y:S01]  /*7aa60*/  HMMA.16816.F32.BF16 R16, R20.reuse, R10, R16 ;  /* 0x0000000a1410723c */ /* 0x044fe20000041810 */
[----:B------:R-:W-:Y:S02]  /*7aa70*/  IMAD.MOV.U32 R28, RZ, RZ, R10 ;  /* 0x000000ffff1c7224 */ /* 0x000fe400078e000a */
[----:B------:R-:W-:Y:S01]  /*7aa80*/  IMAD.MOV.U32 R3, RZ, RZ, R11 ;  /* 0x000000ffff037224 */ /* 0x000fe200078e000b */
[----:B----4-:R0:W-:Y:S01]  /*7aa90*/  STL.64 [R1+0x55b8], R6 ;  /* 0x0055b80601007387 */ /* 0x0101e20000100a00 */
[----:B------:R-:W2:Y:S02]  /*7aaa0*/  LDL.LU R4, [R1+0x3c0] ;  /* 0x0003c00001047983 */ /* 0x000ea40000300800 */
[----:B------:R-:W2:Y:S01]  /*7aab0*/  LDL.LU R5, [R1+0x3c4] ;  /* 0x0003c40001057983 */ /* 0x000ea20000300800 */
[----:B0-----:R-:W2:Y:S01]  /*7aac0*/  LDL.LU R6, [R1+0x3c8] ;  /* 0x0003c80001067983 */ /* 0x001ea20000300800 */
[----:B------:R-:W2:Y:S11]  /*7aad0*/  LDL.LU R7, [R1+0x3cc] ;  /* 0x0003cc0001077983 */ /* 0x000eb60000300800 */
[----:B------:R-:W-:Y:S03]  /*7aae0*/  @!UPT UIADD3 URZ, URZ, URZ, URZ ;  /* 0x0000003f3f3ff290 */ /* 0x000fe6000fffe03f */
[----:B------:R-:W-:Y:S02]  /*7aaf0*/  STL.64 [R1+0x3f0], R16 ;  /* 0x0003f01001007387 */ /* 0x000fe40000100a00 */
[----:B------:R0:W-:Y:S02]  /*7ab00*/  STL.64 [R1+0x3f8], R18 ;  /* 0x0003f81201007387 */ /* 0x0001e40000100a00 */
[----:B0-----:R-:W4:Y:S01]  /*7ab10*/  LDL.LU.64 R18, [R1+0x5620] ;  /* 0x0056200001127983 */ /* 0x001f220000300a00 */
[----:B------:R-:W2:Y:S02]  /*7ab20*/  LDL.LU R17, [R1+0x5618] ;  /* 0x0056180001117983 */ /* 0x000ea40000300800 */
[----:B------:R-:W4:Y:S02]  /*7ab30*/  LDL.LU.64 R10, [R1+0x5610] ;  /* 0x00561000010a7983 */ /* 0x000f240000300a00 */
[----:B------:R-:W4:Y:S02]  /*7ab40*/  LDL.LU.64 R8, [R1+0x5608] ;  /* 0x0056080001087983 */ /* 0x000f240000300a00 */
[C---:B----4-:R-:W-:Y:S11]  /*7ab50*/  HMMA.16816.F32.BF16 R8, R20.reuse, R18, R8 ;  /* 0x000000121408723c */ /* 0x050ff60000041808 */
[----:B------:R-:W-:Y:S11]  /*7ab60*/  @!UPT UIADD3 URZ, URZ, URZ, URZ ;  /* 0x0000003f3f3ff290 */ /* 0x000ff6000fffe03f */
[----:B------:R-:W-:Y:S01]  /*7ab70*/  @!UPT UIADD3 URZ, URZ, URZ, URZ ;  /* 0x0000003f3f3ff290 */ /* 0x000fe2000fffe03f */
[----:B------:R-:W-:Y:S01]  /*7ab80*/  STL.64 [R1+0x3e0], R8 ;  /* 0x0003e00801007387 */ /* 0x000fe20000100a00 */
[----:B------:R0:W-:Y:S03]  /*7ab90*/  STL.64 [R1+0x3e8], R10 ;  /* 0x0003e80a01007387 */ /* 0x0001e60000100a00 */
[----:B0-----:R-:W4:Y:S01]  /*7aba0*/  LDL.LU.64 R10, [R1+0x5600] ;  /* 0x00560000010a7983 */ /* 0x001f220000300a00 */
[----:B------:R-:W4:Y:S02]  /*7abb0*/  LDL.LU R8, [R1+0x55f8] ;  /* 0x0055f80001087983 */ /* 0x000f240000300800 */
[----:B------:R-:W-:Y:S02]  /*7abc0*/  STL.64 [R1+0x55e0], R18 ;  /* 0x0055e01201007387 */ /* 0x000fe40000100a00 */
[----:B--2---:R0:W-:Y:S01]  /*7abd0*/  STL [R1+0x55d8], R17 ;  /* 0x0055d81101007387 */ /* 0x0041e20000100800 */
[----:B------:R-:W2:Y:S04]  /*7abe0*/  LDL.LU R16, [R1+0x3d0] ;  /* 0x0003d00001107983 */ /* 0x000ea80000300800 */
[----:B0-----:R-:W2:Y:S01]  /*7abf0*/  LDL.LU R17, [R1+0x3d4] ;  /* 0x0003d40001117983 */ /* 0x001ea20000300800 */
[----:B------:R-:W2:Y:S02]  /*7ac00*/  LDL.LU R18, [R1+0x3d8] ;  /* 0x0003d80001127983 */ /* 0x000ea40000300800 */
[----:B------:R-:W2:Y:S02]  /*7ac10*/  LDL.LU R19, [R1+0x3dc] ;  /* 0x0003dc0001137983 */ /* 0x000ea40000300800 */
[----:B---3--:R-:W-:Y:S01]  /*7ac20*/  STL.64 [R1+0x5598], R14 ;  /* 0x0055980e01007387 */ /* 0x008fe20000100a00 */
[----:B------:R-:W-:Y:S01]  /*7ac30*/  STL.64 [R1+0x55c0], R12 ;  /* 0x0055c00c01007387 */ /* 0x000fe20000100a00 */
[C---:B----4-:R-:W-:Y:S08]  /*7ac40*/  HMMA.16816.F32.BF16 R4, R20.reuse, R10, R4 ;  /* 0x0000000a1404723c */ /* 0x050ff00000041804 */
[C---:B--2---:R-:W-:Y:S11]  /*7ac50*/  HMMA.16816.F32.BF16 R16, R20.reuse, R14, R16 ;  /* 0x0000000e1410723c */ /* 0x044ff60000041810 */
[----:B------:R-:W-:Y:S11]  /*7ac60*/  @!UPT UIADD3 URZ, URZ, URZ, URZ ;  /* 0x0000003f3f3ff290 */ /* 0x000ff6000fffe03f */
[----:B------:R-:W-:Y:S01]  /*7ac70*/  @!UPT UIADD3 URZ, URZ, URZ, URZ ;  /* 0x0000003f3f3ff290 */ /* 0x000fe2000fffe03f */
[----:B------:R-:W-:Y:S01]  /*7ac80*/  STL.64 [R1+0x3d0], R16 ;  /* 0x0003d01001007387 */ /* 0x000fe20000100a00 */
[----:B------:R-:W-:Y:S02]  /*7ac90*/  STL.64 [R1+0x3d8], R18 ;  /* 0x0003d81201007387 */ /* 0x000fe40000100a00 */
[----:B------:R-:W-:Y:S02]  /*7aca0*/  STL.64 [R1+0x55f0], R10 ;  /* 0x0055f00a01007387 */ /* 0x000fe40000100a00 */
[----:B------:R0:W-:Y:S01]  /*7acb0*/  STL [R1+0x55ec], R8 ;  /* 0x0055ec0801007387 */ /* 0x0001e20000100800 */
[----:B------:R1:W-:Y:S01]  /*7acc0*/  STL.64 [R1+0x3c0], R4 ;  /* 0x0003c00401007387 */ /* 0x0003e20000100a00 */
[----:B------:R2:W-:Y:S03]  /*7acd0*/  STL.64 [R1+0x3c8], R6 ;  /* 0x0003c80601007387 */ /* 0x0005e60000100a00 */
        /* <DEDUP_REMOVED lines=8> */
[----:B-1----:R-:W4:Y:S01]  /*7ad60*/  LDL.LU R4, [R1+0x6f0] ;  /* 0x0006f00001047983 */ /* 0x002f220000300800 */
[----:B------:R-:W4:Y:S02]  /*7ad70*/  LDL.LU R5, [R1+0x6f4] ;  /* 0x0006f40001057983 */ /* 0x000f240000300800 */
[----:B--2---:R-:W2:Y:S02]  /*7ad80*/  LDL.LU R6, [R1+0x6f8] ;  /* 0x0006f80001067983 */ /* 0x004ea40000300800 */
[----:B------:R-:W2:Y:S01]  /*7ad90*/  LDL.LU R7, [R1+0x6fc] ;  /* 0x0006fc0001077983 */ /* 0x000ea20000300800 */
[----:B---3--:R-:W-:Y:S01]  /*7ada0*/  HMMA.16816.F32.BF16 R8, R20, R26, R8 ;  /* 0x0000001a1408723c */ /* 0x008fe20000041808 */
[----:B--2---:R-:W-:Y:S01]  /*7adb0*/  STL.64 [R1+0x55d0], R6 ;  /* 0x0055d00601007387 */ /* 0x004fe20000100a00 */
[----:B----4-:R0:W-:Y:S03]  /*7adc0*/  STL.64 [R1+0x55c8], R4 ;  /* 0x0055c80401007387 */ /* 0x0101e60000100a00 */
[----:B0-----:R-:W2:Y:S01]  /*7add0*/  LDL.LU R4, [R1+0x700] ;  /* 0x0007000001047983 */ /* 0x001ea20000300800 */
[----:B------:R-:W2:Y:S02]  /*7ade0*/  LDL.LU R5, [R1+0x704] ;  /* 0x0007040001057983 */ /* 0x000ea40000300800 */
[----:B------:R-:W2:Y:S02]  /*7adf0*/  LDL.LU R6, [R1+0x708] ;  /* 0x0007080001067983 */ /* 0x000ea40000300800 */
[----:B------:R-:W2:Y:S11]  /*7ae00*/  LDL.LU R7, [R1+0x70c] ;  /* 0x00070c0001077983 */ /* 0x000eb60000300800 */
[----:B------:R-:W-:Y:S02]  /*7ae10*/  @!UPT UIADD3 URZ, URZ, URZ, URZ ;  /* 0x0000003f3f3ff290 */ /* 0x000fe4000fffe03f */
[----:B------:R-:W-:Y:S01]  /*7ae20*/  STL.64 [R1+0x3b0], R8 ;  /* 0x0003b00801007387 */ /* 0x000fe20000100a00 */
[----:B------:R0:W-:Y:S03]  /*7ae30*/  STL.64 [R1+0x3b8], R10 ;  /* 0x0003b80a01007387 */ /* 0x0001e60000100a00 */
[----:B0-----:R-:W3:Y:S01]  /*7ae40*/  LDL.LU.64 R10, [R1+0x55f0] ;  /* 0x0055f000010a7983 */ /* 0x001ee20000300a00 */
[----:B------:R-:W4:Y:S02]  /*7ae50*/  LDL.LU R8, [R1+0x55ec] ;  /* 0x0055ec0001087983 */ /* 0x000f240000300800 */
[----:B------:R-:W-:Y:S02]  /*7ae60*/  IMAD.MOV.U32 R14, RZ, RZ, R2 ;  /* 0x000000ffff0e7224 */ /* 0x000fe400078e0002 */
[----:B------:R-:W-:Y:S02]  /*7ae70*/  IMAD.MOV.U32 R15, RZ, RZ, R0 ;  /* 0x000000ffff0f7224 */ /* 0x000fe400078e0000 */
[----:B------:R-:W-:-:S02]  /*7ae80*/  IMAD.MOV.U32 R2, RZ, RZ, R26 ;  /* 0x000000ffff027224 */ /* 0x000fc400078e001a */
[----:B------:R-:W-:Y:S02]  /*7ae90*/  IMAD.MOV.U32 R0, RZ, RZ, R27 ;  /* 0x000000ffff007224 */ /* 0x000fe400078e001b */
[----:B----4-:R-:W0:Y:S04]  /*7aea0*/  LDSM.16.MT88.4 R24, [R8+0x23000] ;  /* 0x023000000818783b */ /* 0x010e280000004200 */
[----:B---3--:R-:W-:Y:S01]  /*7aeb0*/  STL.64 [R1+0x5570], R10 ;  /* 0x0055700a01007387 */ /* 0x008fe20000100a00 */
[----:B------:R1:W-:Y:S03]  /*7aec0*/  STL [R1+0x5568], R8 ;  /* 0x0055680801007387 */ /* 0x0003e60000100800 */
[----:B-1----:R-:W3:Y:S01]  /*7aed0*/  LDL.LU R8, [R1+0x6e0] ;  /* 0x0006e00001087983 */ /* 0x002ee20000300800 */
[----:B------:R-:W3:Y:S02]  /*7aee0*/  LDL.LU R9, [R1+0x6e4] ;  /* 0x0006e40001097983 */ /* 0x000ee40000300800 */
[----:B------:R-:W3:Y:S02]  /*7aef0*/  LDL.LU R10, [R1+0x6e8] ;  /* 0x0006e800010a7983 */ /* 0x000ee40000300800 */
[----:B------:R-:W3:Y:S01]  /*7af00*/  LDL.LU R11, [R1+0x6ec] ;  /* 0x0006ec00010b7983 */ /* 0x000ee20000300800 */
[----:B0-----:R-:W-:Y:S01]  /*7af10*/  STL.64 [R1+0x5408], R26 ;  /* 0x0054081a01007387 */ /* 0x001fe20000100a00 */
[----:B------:R0:W-:Y:S03]  /*7af20*/  STL.64 [R1+0x5400], R24 ;  /* 0x0054001801007387 */ /* 0x0001e60000100a00 */
[----:B0-----:R-:W4:Y:S01]  /*7af30*/  LDL.LU R24, [R1+0x5c0] ;  /* 0x0005c00001187983 */ /* 0x001f220000300800 */
[----:B------:R-:W4:Y:S02]  /*7af40*/  LDL.LU R25, [R1+0x5c4] ;  /* 0x0005c40001197983 */ /* 0x000f240000300800 */
[----:B------:R-:W2:Y:S02]  /*7af50*/  LDL.LU R26, [R1+0x5c8] ;  /* 0x0005c800011a7983 */ /* 0x000ea40000300800 */
[----:B------:R-:W2:Y:S02]  /*7af60*/  LDL.LU R27, [R1+0x5cc] ;  /* 0x0005cc00011b7983 */ /* 0x000ea40000300800 */
[----:B--2---:R0:W-:Y:S01]  /*7af70*/  STL.64 [R1+0x54f8], R26 ;  /* 0x0054f81a01007387 */ /* 0x0041e20000100a00 */
[----:B----4-:R-:W-:Y:S02]  /*7af80*/  STL.64 [R1+0x54f0], R24 ;  /* 0x0054f01801007387 */ /* 0x010fe40000100a00 */
[----:B0-----:R-:W-:-:S02]  /*7af90*/  IMAD.MOV.U32 R26, RZ, RZ, R28 ;  /* 0x000000ffff1a7224 */ /* 0x001fc400078e001c */
[----:B------:R-:W-:Y:S01]  /*7afa0*/  IMAD.MOV.U32 R27, RZ, RZ, R3 ;  /* 0x000000ffff1b7224 */ /* 0x000fe200078e0003 */
[----:B------:R-:W2:Y:S04]  /*7afb0*/  LDL.LU R28, [R1+0x55e8] ;  /* 0x0055e800011c7983 */ /* 0x000ea80000300800 */
[----:B------:R0:W-:Y:S04]  /*7afc0*/  STL.64 [R1+0x5510], R26 ;  /* 0x0055101a01007387 */ /* 0x0001e80000100a00 */
[----:B0-----:R-:W4:Y:S02]  /*7afd0*/  LDL.64 R26, [R1+0x158] ;  /* 0x00015800011a7983 */ /* 0x001f240000100a00 */
[C---:B----4-:R-:W-:Y:S01]  /*7afe0*/  HMMA.16816.F32.BF16 R16, R20.reuse, R26, R16 ;  /* 0x0000001a1410723c */ /* 0x050fe20000041810 */
[----:B------:R-:W-:Y:S11]  /*7aff0*/  IMAD.MOV.U32 R3, RZ, RZ, R27 ;  /* 0x000000ffff037224 */ /* 0x000ff600078e001b */
[----:B------:R-:W-:Y:S11]  /*7b000*/  @!UPT UIADD3 URZ, URZ, URZ, URZ ;  /* 0x0000003f3f3ff290 */ /* 0x000ff6000fffe03f */
[----:B------:R0:W-:Y:S01]  /*7b010*/  STL.64 [R1+0x710], R16 ;  /* 0x0007101001007387 */ /* 0x0001e20000100a00 */
[----:B------:R1:W-:Y:S02]  /*7b020*/  STL.64 [R1+0x718], R18 ;  /* 0x0007181201007387 */ /* 0x0003e40000100a00 */
[----:B0-----:R-:W-:Y:S01]  /*7b030*/  IMAD.MOV.U32 R16, RZ, RZ, R26 ;  /* 0x000000ffff107224 */ /* 0x001fe200078e001a */
[----:B-1----:R-:W4:Y:S01]  /*7b040*/  LDL.LU.64 R18, [R1+0x55e0] ;  /* 0x0055e00001127983 */ /* 0x002f220000300a00 */
[----:B------:R-:W2:Y:S02]  /*7b050*/  LDL.LU R17, [R1+0x55d8] ;  /* 0x0055d80001117983 */ /* 0x000ea40000300800 */
[----:B------:R-:W2:Y:S02]  /*7b060*/  LDL R26, [R1+0x18] ;  /* 0x00001800011a7983 */ /* 0x000ea40000100800 */
[----:B------:R-:W2:Y:S01]  /*7b070*/  LDL R27, [R1+0x1c] ;  /* 0x00001c00011b7983 */ /* 0x000ea20000100800 */
[C---:B------:R-:W-:Y:S01]  /*7b080*/  HMMA.16816.F32.BF16 R12, R20.reuse, R14, R4 ;  /* 0x0000000e140c723c */ /* 0x040fe20000041804 */
[----:B--2---:R0:W-:Y:S01]  /*7b090*/  STL.64 [R1+0x5528], R26 ;  /* 0x0055281a01007387 */ /* 0x0041e20000100a00 */
[----:B------:R-:W2:Y:S02]  /*7b0a0*/  LDL.LU.64 R6, [R1+0x55d0] ;  /* 0x0055d00001067983 */ /* 0x000ea40000300a00 */
[----:B------:R-:W2:Y:S11]  /*7b0b0*/  LDL.LU.64 R4, [R1+0x55c8] ;  /* 0x0055c80001047983 */ /* 0x000eb60000300a00 */
[----:B------:R-:W-:Y:S08]  /*7b0c0*/  @!UPT UIADD3 URZ, URZ, URZ, URZ ;  /* 0x0000003f3f3ff290 */ /* 0x000ff0000fffe03f */
[----:B------:R1:W-:Y:S01]  /*7b0d0*/  STL.64 [R1+0x700], R12 ;  /* 0x0007000c01007387 */ /* 0x0003e20000100a00 */
[----:B------:R-:W-:Y:S01]  /*7b0e0*/  STL.64 [R1+0x708], R14 ;  /* 0x0007080e01007387 */ /* 0x000fe20000100a00 */
[----:B0-----:R-:W-:Y:S02]  /*7b0f0*/  IMAD.MOV.U32 R26, RZ, RZ, R28 ;  /* 0x000000ffff1a7224 */ /* 0x001fe400078e001c */
[----:B------:R-:W-:Y:S01]  /*7b100*/  IMAD.MOV.U32 R27, RZ, RZ, R17 ;  /* 0x000000ffff1b7224 */ /* 0x000fe200078e0011 */
[----:B-1----:R-:W3:Y:S06]  /*7b110*/  LDL.LU.64 R12, [R1+0x55c0] ;  /* 0x0055c000010c7983 */ /* 0x002eec0000300a00 */
[C---:B--2---:R-:W-:Y:S01]  /*7b120*/  HMMA.16816.F32.BF16 R24, R20.reuse, R26, R4 ;  /* 0x0000001a1418723c */ /* 0x044fe20000041804 */
[----:B------:R-:W3:Y:S11]  /*7b130*/  LDL.LU.64 R6, [R1+0x55b8] ;  /* 0x0055b80001067983 */ /* 0x000ef60000300a00 */
[----:B------:R-:W-:Y:S11]  /*7b140*/  @!UPT UIADD3 URZ, URZ, URZ, URZ ;  /* 0x0000003f3f3ff290 */ /* 0x000ff6000fffe03f */
[----:B------:R-:W-:Y:S01]  /*7b150*/  STL.64 [R1+0x6f0], R24 ;  /* 0x0006f01801007387 */ /* 0x000fe20000100a00 */
[----:B------:R-:W-:Y:S01]  /*7b160*/  STL.64 [R1+0x6f8], R26 ;  /* 0x0006f81a01007387 */ /* 0x000fe20000100a00 */
[----:B---3--:R-:W-:Y:S11]  /*7b170*/  HMMA.16816.F32.BF16 R8, R20, R6, R8 ;  /* 0x000000061408723c */ /* 0x008ff60000041808 */
[----:B------:R-:W-:Y:S11]  /*7b180*/  @!UPT UIADD3 URZ, URZ, URZ, URZ ;  /* 0x0000003f3f3ff290 */ /* 0x000ff6000fffe03f */
[----:B------:R-:W-:Y:S01]  /*7b190*/  @!UPT UIADD3 URZ, URZ, URZ, URZ ;  /* 0x0000003f3f3ff290 */ /* 0x000fe2000fffe03f */
[----:B------:R0:W-:Y:S01]  /*7b1a0*/  STL.64 [R1+0x6e0], R8 ;  /* 0x0006e00801007387 */ /* 0x0001e20000100a00 */
[----:B------:R1:W-:Y:S03]  /*7b1b0*/  STL.64 [R1+0x6e8], R10 ;  /* 0x0006e80a01007387 */ /* 0x0003e60000100a00 */
[----:B0-----:R-:W2:Y:S01]  /*7b1c0*/  LDL.LU R8, [R1+0x6a0] ;  /* 0x0006a00001087983 */ /* 0x001ea20000300800 */
[----:B------:R-:W2:Y:S02]  /*7b1d0*/  LDL.LU R9, [R1+0x6a4] ;  /* 0x0006a40001097983 */ /* 0x000ea40000300800 */
[----:B-1----:R-:W3:Y:S02]  /*7b1e0*/  LDL.LU R10, [R1+0x6a8] ;  /* 0x0006a800010a7983 */ /* 0x002ee40000300800 */
[----:B------:R-:W3:Y:S02]  /*7b1f0*/  LDL.LU R11, [R1+0x6ac] ;  /* 0x0006ac00010b7983 */ /* 0x000ee40000300800 */
[----:B---3--:R0:W-:Y:S01]  /*7b200*/  STL.64 [R1+0x5580], R10 ;  /* 0x0055800a01007387 */ /* 0x0081e20000100a00 */
[----:B--2---:R-:W-:Y:S02]  /*7b210*/  STL.64 [R1+0x5578], R8 ;  /* 0x0055780801007387 */ /* 0x004fe40000100a00 */
[----:B0-----:R-:W-:-:S02]  /*7b220*/  IMAD.MOV.U32 R11, RZ, RZ, R12 ;  /* 0x000000ffff0b7224 */ /* 0x001fc400078e000c */
[----:B------:R-:W-:Y:S01]  /*7b230*/  IMAD.MOV.U32 R10, RZ, RZ, R13 ;  /* 0x000000ffff0a7224 */ /* 0x000fe200078e000d */
[----:B------:R-:W2:Y:S01]  /*7b240*/  LDL.LU R12, [R1+0x6c0] ;  /* 0x0006c000010c7983 */ /* 0x000ea20000300800 */
[----:B------:R-:W2:Y:S02]  /*7b250*/  LDL.LU R13, [R1+0x6c4] ;  /* 0x0006c400010d7983 */ /* 0x000ea40000300800 */
[----:B------:R-:W3:Y:S02]  /*7b260*/  LDL.LU R14, [R1+0x6c8] ;  /* 0x0006c800010e7983 */ /* 0x000ee40000300800 */
[----:B------:R-:W3:Y:S02]  /*7b270*/  LDL.LU R15, [R1+0x6cc] ;  /* 0x0006cc00010f7983 */ /* 0x000ee40000300800 */
[----:B---3--:R0:W-:Y:S01]  /*7b280*/  STL.64 [R1+0x55a8], R14 ;  /* 0x0055a80e01007387 */ /* 0x0081e20000100a00 */
[----:B--2---:R-:W-:Y:S03]  /*7b290*/  STL.64 [R1+0x55a0], R12 ;  /* 0x0055a00c01007387 */ /* 0x004fe60000100a00 */
[----:B0-----:R-:W2:Y:S04]  /*7b2a0*/  LDL R14, [R1+0x118] ;  /* 0x00011800010e7983 */ /* 0x001ea80000100800 */
[----:B------:R-:W2:Y:S01]  /*7b2b0*/  LDL R15, [R1+0x11c] ;  /* 0x00011c00010f7983 */ /* 0x000ea20000100800 */
[----:B------:R0:W-:Y:S03]  /*7b2c0*/  STL.64 [R1+0x5590], R10 ;  /* 0x0055900a01007387 */ /* 0x0001e60000100a00 */
[----:B0-----:R-:W3:Y:S01]  /*7b2d0*/  LDL.64 R10, [R1+0x108] ;  /* 0x00010800010a7983 */ /* 0x001ee20000100a00 */
[----:B------:R-:W-:-:S02]  /*7b2e0*/  IMAD.MOV.U32 R28, RZ, RZ, R6 ;  /* 0x000000ffff1c7224 */ /* 0x000fc400078e0006 */
[----:B------:R-:W-:Y:S01]  /*7b2f0*/  IMAD.MOV.U32 R17, RZ, RZ, R7 ;  /* 0x000000ffff117224 */ /* 0x000fe200078e0007 */
[----:B---3--:R0:W-:Y:S01]  /*7b300*/  STL.64 [R1+0x55b0], R10 ;  /* 0x0055b00a01007387 */ /* 0x0081e20000100a00 */
[----:B------:R-:W2:Y:S02]  /*7b310*/  LDL.LU R8, [R1+0x6d0] ;  /* 0x0006d00001087983 */ /* 0x000ea40000300800 */
[----:B------:R-:W2:Y:S01]  /*7b320*/  LDL.LU R9, [R1+0x6d4] ;  /* 0x0006d40001097983 */ /* 0x000ea20000300800 */
[----:B0-----:R-:W2:Y:S01]  /*7b330*/  LDL.LU R10, [R1+0x6d8] ;  /* 0x0006d800010a7983 */ /* 0x001ea20000300800 */
[----:B------:R-:W2:Y:S02]  /*7b340*/  LDL.LU R11, [R1+0x6dc] ;  /* 0x0006dc00010b7983 */ /* 0x000ea40000300800 */
[----:B------:R-:W3:Y:S02]  /*7b350*/  LDL.64 R6, [R1+0xe8] ;  /* 0x0000e80001067983 */ /* 0x000ee40000100a00 */
[----:B---3--:R0:W-:Y:S01]  /*7b360*/  STL.64 [R1+0x5588], R6 ;  /* 0x0055880601007387 */ /* 0x0081e20000100a00 */
[----:B------:R-:W3:Y:S02]  /*7b370*/  LDL.LU R4, [R1+0x6b0] ;  /* 0x0006b00001047983 */ /* 0x000ee40000300800 */
[----:B------:R-:W3:Y:S01]  /*7b380*/  LDL.LU R5, [R1+0x6b4] ;  /* 0x0006b40001057983 */ /* 0x000ee20000300800 */
[----:B0-----:R-:W3:Y:S01]  /*7b390*/  LDL.LU R6, [R1+0x6b8] ;  /* 0x0006b80001067983 */ /* 0x001ee20000300800 */
[----:B------:R-:W3:Y:S02]  /*7b3a0*/  LDL.LU R7, [R1+0x6bc] ;  /* 0x0006bc0001077983 */ /* 0x000ee40000300800 */
[----:B------:R-:W2:Y:S02]  /*7b3b0*/  LDL R26, [R1+0x28] ;  /* 0x00002800011a7983 */ /* 0x000ea40000100800 */
[----:B------:R-:W-:-:S05]  /*7b3c0*/  IMAD.MOV.U32 R27, RZ, RZ, R29 ;  /* 0x000000ffff1b7224 */ /* 0x000fca00078e001d */
[----:B--2---:R0:W-:Y:S01]  /*7b3d0*/  STL.64 [R1+0x5558], R26 ;  /* 0x0055581a01007387 */ /* 0x0041e20000100a00 */
[----:B------:R-:W2:Y:S02]  /*7b3e0*/  LDL.LU R24, [R1+0x3a0] ;  /* 0x0003a00001187983 */ /* 0x000ea40000300800 */
[----:B------:R-:W2:Y:S01]  /*7b3f0*/  LDL.LU R25, [R1+0x3a4] ;  /* 0x0003a40001197983 */ /* 0x000ea20000300800 */
[----:B0-----:R-:W2:Y:S01]  /*7b400*/  LDL.LU R26, [R1+0x3a8] ;  /* 0x0003a800011a7983 */ /* 0x001ea20000300800 */
[----:B------:R-:W2:Y:S02]  /*7b410*/  LDL.LU R27, [R1+0x3ac] ;  /* 0x0003ac00011b7983 */ /* 0x000ea40000300800 */
[----:B----4-:R-:W-:Y:S02]  /*7b420*/  STL.64 [R1+0x5508], R18 ;  /* 0x0055081201007387 */ /* 0x010fe40000100a00 */
[----:B------:R0:W-:Y:S02]  /*7b430*/  STL.64 [R1+0x5500], R16 ;  /* 0x0055001001007387 */ /* 0x0001e40000100a00 */
[----:B0-----:R-:W4:Y:S01]  /*7b440*/  LDL.LU R16, [R1+0x5d0] ;  /* 0x0005d00001107983 */ /* 0x001f220000300800 */
[----:B------:R-:W4:Y:S02]  /*7b450*/  LDL.LU R17, [R1+0x5d4] ;  /* 0x0005d40001117983 */ /* 0x000f240000300800 */
[----:B------:R-:W2:Y:S02]  /*7b460*/  LDL.LU R18, [R1+0x5d8] ;  /* 0x0005d80001127983 */ /* 0x000ea40000300800 */
[----:B------:R-:W2:Y:S01]  /*7b470*/  LDL.LU R19, [R1+0x5dc] ;  /* 0x0005dc0001137983 */ /* 0x000ea20000300800 */
[C---:B------:R-:W-:Y:S01]  /*7b480*/  HMMA.16816.F32.BF16 R12, R20.reuse, R14, R8 ;  /* 0x0000000e140c723c */ /* 0x040fe20000041808 */
[----:B--2---:R-:W-:Y:S01]  /*7b490*/  STL.64 [R1+0x5520], R18 ;  /* 0x0055201201007387 */ /* 0x004fe20000100a00 */
[----:B----4-:R0:W-:Y:S03]  /*7b4a0*/  STL.64 [R1+0x5518], R16 ;  /* 0x0055181001007387 */ /* 0x0101e60000100a00 */
        /* <DEDUP_REMOVED lines=10> */
[----:B------:R-:W4:Y:S01]  /*7b550*/  LDL.LU.64 R10, [R1+0x55b0] ;  /* 0x0055b000010a7983 */ /* 0x000f220000300a00 */
[----:B------:R-:W-:Y:S02]  /*7b560*/  STL.64 [R1+0x6d0], R12 ;  /* 0x0006d00c01007387 */ /* 0x000fe40000100a00 */
[----:B------:R0:W-:Y:S02]  /*7b570*/  STL.64 [R1+0x6d8], R14 ;  /* 0x0006d80e01007387 */ /* 0x0001e40000100a00 */
[----:B0-----:R-:W4:Y:S01]  /*7b580*/  LDL.LU.64 R14, [R1+0x55a8] ;  /* 0x0055a800010e7983 */ /* 0x001f220000300a00 */
[----:B------:R-:W4:Y:S02]  /*7b590*/  LDL.LU.64 R12, [R1+0x55a0] ;  /* 0x0055a000010c7983 */ /* 0x000f240000300a00 */
[C---:B----4-:R-:W-:Y:S01]  /*7b5a0*/  HMMA.16816.F32.BF16 R12, R20.reuse, R10, R12 ;  /* 0x0000000a140c723c */ /* 0x050fe2000004180c */
[----:B------:R-:W-:Y:S11]  /*7b5b0*/  IMAD.MOV.U32 R29, RZ, RZ, R11 ;  /* 0x000000ffff1d7224 */ /* 0x000ff600078e000b */
[----:B------:R-:W-:Y:S11]  /*7b5c0*/  @!UPT UIADD3 URZ, URZ, URZ, URZ ;  /* 0x0000003f3f3ff290 */ /* 0x000ff6000fffe03f */
[----:B------:R0:W-:Y:S01]  /*7b5d0*/  STL.64 [R1+0x6c0], R12 ;  /* 0x0006c00c01007387 */ /* 0x0001e20000100a00 */
[----:B------:R1:W-:Y:S02]  /*7b5e0*/  STL.64 [R1+0x6c8], R14 ;  /* 0x0006c80e01007387 */ /* 0x0003e40000100a00 */
[----:B0-----:R-:W-:Y:S01]  /*7b5f0*/  IMAD.MOV.U32 R13, RZ, RZ, R10 ;  /* 0x000000ffff0d7224 */ /* 0x001fe200078e000a */
[----:B-1----:R-:W4:Y:S01]  /*7b600*/  LDL.LU.64 R14, [R1+0x5598] ;  /* 0x00559800010e7983 */ /* 0x002f220000300a00 */
[----:B------:R-:W3:Y:S02]  /*7b610*/  LDL.LU.64 R10, [R1+0x5590] ;  /* 0x00559000010a7983 */ /* 0x000ee40000300a00 */
[C---:B---3--:R-:W-:Y:S01]  /*7b620*/  HMMA.16816.F32.BF16 R8, R20.reuse, R10, R4 ;  /* 0x0000000a1408723c */ /* 0x048fe20000041804 */
[----:B------:R-:W3:Y:S11]  /*7b630*/  LDL.LU.64 R6, [R1+0x5588] ;  /* 0x0055880001067983 */ /* 0x000ef60000300a00 */
[----:B------:R-:W-:Y:S11]  /*7b640*/  @!UPT UIADD3 URZ, URZ, URZ, URZ ;  /* 0x0000003f3f3ff290 */ /* 0x000ff6000fffe03f */
[----:B------:R-:W-:Y:S01]  /*7b650*/  STL.64 [R1+0x6b0], R8 ;  /* 0x0006b00801007387 */ /* 0x000fe20000100a00 */
[----:B------:R0:W-:Y:S03]  /*7b660*/  STL.64 [R1+0x6b8], R10 ;  /* 0x0006b80a01007387 */ /* 0x0001e60000100a00 */
[----:B0-----:R-:W2:Y:S01]  /*7b670*/  LDL.LU.64 R10, [R1+0x5580] ;  /* 0x00558000010a7983 */ /* 0x001ea20000300a00 */
[----:B------:R-:W2:Y:S02]  /*7b680*/  LDL.LU.64 R8, [R1+0x5578] ;  /* 0x0055780001087983 */ /* 0x000ea40000300a00 */
[----:B---3--:R-:W-:Y:S01]  /*7b690*/  IMAD.MOV.U32 R12, RZ, RZ, R7 ;  /* 0x000000ffff0c7224 */ /* 0x008fe200078e0007 */
[C---:B--2---:R-:W-:Y:S11]  /*7b6a0*/  HMMA.16816.F32.BF16 R8, R20.reuse, R6, R8 ;  /* 0x000000061408723c */ /* 0x044ff60000041808 */
[----:B------:R-:W-:Y:S11]  /*7b6b0*/  @!UPT UIADD3 URZ, URZ, URZ, URZ ;  /* 0x0000003f3f3ff290 */ /* 0x000ff6000fffe03f */
[----:B------:R-:W-:Y:S01]  /*7b6c0*/  @!UPT UIADD3 URZ, URZ, URZ, URZ ;  /* 0x0000003f3f3ff290 */ /* 0x000fe2000fffe03f */
[----:B------:R0:W-:Y:S01]  /*7b6d0*/  STL.64 [R1+0x6a0], R8 ;  /* 0x0006a00801007387 */ /* 0x0001e20000100a00 */
[----:B------:R1:W-:Y:S02]  /*7b6e0*/  STL.64 [R1+0x6a8], R10 ;  /* 0x0006a80a01007387 */ /* 0x0003e40000100a00 */
[----:B0-----:R-:W-:Y:S01]  /*7b6f0*/  IMAD.MOV.U32 R9, RZ, RZ, R6 ;  /* 0x000000ffff097224 */ /* 0x001fe200078e0006 */
[----:B-1----:R-:W2:Y:S01]  /*7b700*/  LDL.LU.64 R10, [R1+0x5570] ;  /* 0x00557000010a7983 */ /* 0x002ea20000300a00 */
[----:B------:R-:W3:Y:S02]  /*7b710*/  LDL.LU R8, [R1+0x5568] ;  /* 0x0055680001087983 */ /* 0x000ee40000300800 */
[----:B------:R-:W2:Y:S02]  /*7b720*/  LDL.LU.64 R6, [R1+0x5560] ;  /* 0x0055600001067983 */ /* 0x000ea40000300a00 */
[----:B--2---:R-:W-:Y:S01]  /*7b730*/  HMMA.16816.F32.BF16 R20, R20, R6, R24 ;  /* 0x000000061414723c */ /* 0x004fe20000041818 */
[----:B------:R-:W2:Y:S01]  /*7b740*/  LDL.LU.64 R26, [R1+0x5558] ;  /* 0x00555800011a7983 */ /* 0x000ea20000300a00 */
[----:B------:R-:W2:Y:S02]  /*7b750*/  LDL.LU.64 R6, [R1+0x5550] ;  /* 0x0055500001067983 */ /* 0x000ea40000300a00 */
[----:B------:R-:W2:Y:S11]  /*7b760*/  LDL.LU.64 R4, [R1+0x5548] ;  /* 0x0055480001047983 */ /* 0x000eb60000300a00 */
[----:B------:R-:W-:Y:S08]  /*7b770*/  @!UPT UIADD3 URZ, URZ, URZ, URZ ;  /* 0x0000003f3f3ff290 */ /* 0x000ff0000fffe03f */
[----:B------:R-:W-:Y:S01]  /*7b780*/  STL.64 [R1+0x3a0], R20 ;  /* 0x0003a01401007387 */ /* 0x000fe20000100a00 */
[----:B------:R-:W-:Y:S02]  /*7b790*/  STL.64 [R1+0x3a8], R22 ;  /* 0x0003a81601007387 */ /* 0x000fe40000100a00 */
[----:B---3--:R0:W1:Y:S02]  /*7b7a0*/  LDSM.16.MT88.4 R20, [R8+0x23080] ;  /* 0x023080000814783b */ /* 0x0080640000004200 */
[----:B0-----:R-:W3:Y:S04]  /*7b7b0*/  LDL.LU R8, [R1+0x5540] ;  /* 0x0055400001087983 */ /* 0x001ee80000300800 */
[----:B-1----:R0:W-:Y:S01]  /*7b7c0*/  STL.64 [R1+0x52e8], R22 ;  /* 0x0052e81601007387 */ /* 0x0021e20000100a00 */
[----:B------:R1:W-:Y:S03]  /*7b7d0*/  STL.64 [R1+0x52e0], R20 ;  /* 0x0052e01401007387 */ /* 0x0003e60000100a00 */
[----:B0-----:R-:W3:Y:S01]  /*7b7e0*/  LDL.LU.64 R22, [R1+0xd8] ;  /* 0x0000d80001167983 */ /* 0x001ee20000300a00 */
[C---:B--2---:R-:W-:Y:S03]  /*7b7f0*/  HMMA.16816.F32.BF16 R24, R4.reuse, R26, R16 ;  /* 0x0000001a0418723c */ /* 0x044fe60000041810 */
[----:B---3--:R0:W-:Y:S01]  /*7b800*/  STL.64 [R1+0x5450], R22 ;  /* 0x0054501601007387 */ /* 0x0081e20000100a00 */
[----:B-1----:R-:W4:Y:S02]  /*7b810*/  LDL.LU R20, [R1+0x5b0] ;  /* 0x0005b00001147983 */ /* 0x002f240000300800 */
[----:B------:R-:W4:Y:S01]  /*7b820*/  LDL.LU R21, [R1+0x5b4] ;  /* 0x0005b40001157983 */ /* 0x000f220000300800 */
[----:B0-----:R-:W4:Y:S01]  /*7b830*/  LDL.LU R22, [R1+0x5b8] ;  /* 0x0005b80001167983 */ /* 0x001f220000300800 */
[----:B------:R-:W4:Y:S02]  /*7b840*/  LDL.LU R23, [R1+0x5bc] ;  /* 0x0005bc0001177983 */ /* 0x000f240000300800 */
[----:B------:R-:W2:Y:S02]  /*7b850*/  LDL.LU.64 R18, [R1+0x5538] ;  /* 0x0055380001127983 */ /* 0x000ea40000300a00 */
[----:B------:R-:W2:Y:S11]  /*7b860*/  LDL.LU.64 R16, [R1+0x5530] ;  /* 0x0055300001107983 */ /* 0x000eb60000300a00 */
        /* <DEDUP_REMOVED lines=12> */
[----:B------:R-:W3:Y:S11]  /*7b930*/  LDL.LU.64 R16, [R1+0x5500] ;  /* 0x0055000001107983 */ /* 0x000ef60000300a00 */
        /* <DEDUP_REMOVED lines=9> */
[----:B------:R1:W-:Y:S03]  /*7b9d0*/  STL.64 [R1+0x5c8], R26 ;  /* 0x0005c81a01007387 */ /* 0x0003e60000100a00 */
[----:B0-----:R-:W2:Y:S01]  /*7b9e0*/  LDL.LU R24, [R1+0xb0] ;  /* 0x0000b00001187983 */ /* 0x001ea20000300800 */
[----:B------:R-:W2:Y:S02]  /*7b9f0*/  LDL.LU R25, [R1+0xb4] ;  /* 0x0000b40001197983 */ /* 0x000ea40000300800 */
[----:B-1----:R-:W2:Y:S02]  /*7ba00*/  LDL.LU R26, [R1+0xb8] ;  /* 0x0000b800011a7983 */ /* 0x002ea40000300800 */
[----:B------:R-:W2:Y:S01]  /*7ba10*/  LDL.LU R27, [R1+0xbc] ;  /* 0x0000bc00011b7983 */ /* 0x000ea20000300800 */
[----:B----4-:R-:W-:Y:S01]  /*7ba20*/  HMMA.16816.F32.BF16 R20, R4, R14, R20 ;  /* 0x0000000e0414723c */ /* 0x010fe20000041814 */
[----:B--2---:R0:W-:Y:S01]  /*7ba30*/  STL.64 [R1+0x5418], R26 ;  /* 0x0054181a01007387 */ /* 0x0041e20000100a00 */
[----:B------:R-:W-:Y:S02]  /*7ba40*/  STL.64 [R1+0x5410], R24 ;  /* 0x0054101801007387 */ /* 0x000fe40000100a00 */
[----:B0-----:R-:W-:-:S02]  /*7ba50*/  IMAD.MOV.U32 R26, RZ, RZ, R9 ;  /* 0x000000ffff1a7224 */ /* 0x001fc400078e0009 */
[----:B------:R-:W-:Y:S01]  /*7ba60*/  IMAD.MOV.U32 R27, RZ, RZ, R12 ;  /* 0x000000ffff1b7224 */ /* 0x000fe200078e000c */
[----:B------:R-:W2:Y:S01]  /*7ba70*/  LDL.LU R9, [R1+0x54e8] ;  /* 0x0054e80001097983 */ /* 0x000ea20000300800 */
[----:B------:R-:W4:Y:S03]  /*7ba80*/  LDL.LU R12, [R1+0x54e4] ;  /* 0x0054e400010c7983 */ /* 0x000f260000300800 */
[----:B------:R0:W-:Y:S04]  /*7ba90*/  STL.64 [R1+0x5428], R26 ;  /* 0x0054281a01007387 */ /* 0x0001e80000100a00 */
[----:B0-----:R-:W2:Y:S04]  /*7baa0*/  LDL.64 R26, [R1+0xf8] ;  /* 0x0000f800011a7983 */ /* 0x001ea80000100a00 */
[----:B--2---:R-:W-:Y:S01]  /*7bab0*/  STL.64 [R1+0x5440], R26 ;  /* 0x0054401a01007387 */ /* 0x004fe20000100a00 */
[----:B------:R0:W-:Y:S02]  /*7bac0*/  STL.64 [R1+0x53e0], R18 ;  /* 0x0053e01201007387 */ /* 0x0001e40000100a00 */
[----:B0-----:R-:W-:-:S02]  /*7bad0*/  IMAD.MOV.U32 R18, RZ, RZ, R13 ;  /* 0x000000ffff127224 */ /* 0x001fc400078e000d */
[----:B------:R-:W-:Y:S01]  /*7bae0*/  IMAD.MOV.U32 R19, RZ, RZ, R29 ;  /* 0x000000ffff137224 */ /* 0x000fe200078e001d */
[----:B------:R-:W4:Y:S01]  /*7baf0*/  LDL.LU R13, [R1+0x54e0] ;  /* 0x0054e000010d7983 */ /* 0x000f220000300800 */
[----:B------:R0:W-:Y:S02]  /*7bb00*/  STL.64 [R1+0x5b0], R20 ;  /* 0x0005b01401007387 */ /* 0x0001e40000100a00 */
[----:B------:R1:W-:Y:S01]  /*7bb10*/  STL.64 [R1+0x5b8], R22 ;  /* 0x0005b81601007387 */ /* 0x0003e20000100a00 */
[----:B------:R-:W-:Y:S01]  /*7bb20*/  STL.64 [R1+0x5448], R18 ;  /* 0x0054481201007387 */ /* 0x000fe20000100a00 */
[----:B------:R-:W2:Y:S02]  /*7bb30*/  LDL.LU R24, [R1+0x530] ;  /* 0x0005300001187983 */ /* 0x000ea40000300800 */
[----:B------:R-:W2:Y:S02]  /*7bb40*/  LDL.LU R25, [R1+0x534] ;  /* 0x0005340001197983 */ /* 0x000ea40000300800 */
[----:B------:R-:W2:Y:S01]  /*7bb50*/  LDL.LU R26, [R1+0x538] ;  /* 0x00053800011a7983 */ /* 0x000ea20000300800 */
[----:B------:R-:W2:Y:S04]  /*7bb60*/  LDL.LU R27, [R1+0x53c] ;  /* 0x00053c00011b7983 */ /* 0x000ea80000300800 */
[----:B--2---:R2:W-:Y:S01]  /*7bb70*/  STL.64 [R1+0x5460], R26 ;  /* 0x0054601a01007387 */ /* 0x0045e20000100a00 */
[----:B------:R-:W-:Y:S02]  /*7bb80*/  STL.64 [R1+0x5458], R24 ;  /* 0x0054581801007387 */ /* 0x000fe40000100a00 */
[----:B0-----:R-:W4:Y:S02]  /*7bb90*/  LDL.LU R20, [R1+0x540] ;  /* 0x0005400001147983 */ /* 0x001f240000300800 */
[----:B------:R-:W4:Y:S01]  /*7bba0*/  LDL.LU R21, [R1+0x544] ;  /* 0x0005440001157983 */ /* 0x000f220000300800 */
[----:B-1----:R-:W4:Y:S01]  /*7bbb0*/  LDL.LU R22, [R1+0x548] ;  /* 0x0005480001167983 */ /* 0x002f220000300800 */
[----:B------:R-:W4:Y:S02]  /*7bbc0*/  LDL.LU R23, [R1+0x54c] ;  /* 0x00054c0001177983 */ /* 0x000f240000300800 */
[----:B--2---:R-:W-:-:S02]  /*7bbd0*/  IMAD.MOV.U32 R26, RZ, RZ, R28 ;  /* 0x000000ffff1a7224 */ /* 0x004fc400078e001c */
[----:B---3--:R-:W-:Y:S01]  /*7bbe0*/  IMAD.MOV.U32 R27, RZ, RZ, R17 ;  /* 0x000000ffff1b7224 */ /* 0x008fe200078e0011 */
[----:B----4-:R-:W-:Y:S01]  /*7bbf0*/  STL.64 [R1+0x5470], R22 ;  /* 0x0054701601007387 */ /* 0x010fe20000100a00 */
[----:B------:R-:W-:Y:S03]  /*7bc00*/  STL.64 [R1+0x5468], R20 ;  /* 0x0054681401007387 */ /* 0x000fe60000100a00 */
[----:B------:R0:W-:Y:S02]  /*7bc10*/  STL.64 [R1+0x5478], R26 ;  /* 0x0054781a01007387 */ /* 0x0001e40000100a00 */
[----:B0-----:R-:W2:Y:S04]  /*7bc20*/  LDL.64 R26, [R1+0x138] ;  /* 0x00013800011a7983 */ /* 0x001ea80000100a00 */
[----:B--2---:R0:W-:Y:S01]  /*7bc30*/  STL.64 [R1+0x5490], R26 ;  /* 0x0054901a01007387 */ /* 0x0041e20000100a00 */
[----:B------:R-:W2:Y:S02]  /*7bc40*/  LDL.LU R20, [R1+0x550] ;  /* 0x0005500001147983 */ /* 0x000ea40000300800 */
[----:B------:R-:W2:Y:S02]  /*7bc50*/  LDL.LU R21, [R1+0x554] ;  /* 0x0005540001157983 */ /* 0x000ea40000300800 */
[----:B------:R-:W3:Y:S01]  /*7bc60*/  LDL.LU R22, [R1+0x558] ;  /* 0x0005580001167983 */ /* 0x000ee20000300800 */
[----:B------:R-:W3:Y:S04]  /*7bc70*/  LDL.LU R23, [R1+0x55c] ;  /* 0x00055c0001177983 */ /* 0x000ee80000300800 */
[----:B0-----:R-:W4:Y:S04]  /*7bc80*/  LDL.64 R26, [R1+0x148] ;  /* 0x00014800011a7983 */ /* 0x001f280000100a00 */
[----:B----4-:R-:W-:Y:S01]  /*7bc90*/  STL.64 [R1+0x54a8], R26 ;  /* 0x0054a81a01007387 */ /* 0x010fe20000100a00 */
[----:B---3--:R-:W-:Y:S02]  /*7bca0*/  STL.64 [R1+0x5488], R22 ;  /* 0x0054881601007387 */ /* 0x008fe40000100a00 */
[----:B--2---:R0:W-:Y:S02]  /*7bcb0*/  STL.64 [R1+0x5480], R20 ;  /* 0x0054801401007387 */ /* 0x0041e40000100a00 */
        /* <DEDUP_REMOVED lines=14> */
[----:B------:R-:W-:-:S05]  /*7bda0*/  IMAD.MOV.U32 R27, RZ, RZ, R0 ;  /* 0x000000ffff1b7224 */ /* 0x000fca00078e0000 */
[----:B------:R0:W-:Y:S01]  /*7bdb0*/  STL.64 [R1+0x54d8], R26 ;  /* 0x0054d81a01007387 */ /* 0x0001e20000100a00 */
[----:B------:R-:W4:Y:S02]  /*7bdc0*/  LDL.LU R24, [R1+0x5a0] ;  /* 0x0005a00001187983 */ /* 0x000f240000300800 */
[----:B------:R-:W4:Y:S01]  /*7bdd0*/  LDL.LU R25, [R1+0x5a4] ;  /* 0x0005a40001197983 */ /* 0x000f220000300800 */
[----:B0-----:R-:W4:Y:S01]  /*7bde0*/  LDL.LU R26, [R1+0x5a8] ;  /* 0x0005a800011a7983 */ /* 0x001f220000300800 */
        /* <DEDUP_REMOVED lines=14> */
[----:B------:R0:W-:Y:S02]  /*7bed0*/  STL.64 [R1+0x53d8], R14 ;  /* 0x0053d80e01007387 */ /* 0x0001e40000100a00 */
[----:B------:R-:W-:Y:S01]  /*7bee0*/  STL.64 [R1+0x53d0], R12 ;  /* 0x0053d00c01007387 */ /* 0x000fe20000100a00 */
[----:B0-----:R-:W2:Y:S04]  /*7bef0*/  LDL.LU.64 R14, [R1+0x18] ;  /* 0x00001800010e7983 */ /* 0x001ea80000300a00 */
[----:B--2---:R0:W-:Y:S04]  /*7bf00*/  STL.64 [R1+0x53f8], R14 ;  /* 0x0053f80e01007387 */ /* 0x0041e80000100a00 */
[----:B0-----:R-:W2:Y:S01]  /*7bf10*/  LDL.LU.64 R14, [R1+0x28] ;  /* 0x00002800010e7983 */ /* 0x001ea20000300a00 */
[C---:B----4-:R-:W-:Y:S03]  /*7bf20*/  HMMA.16816.F32.BF16 R24, R4.reuse, R10, R24 ;  /* 0x0000000a0418723c */ /* 0x050fe60000041818 */
[----:B--2---:R0:W-:Y:S01]  /*7bf30*/  STL.64 [R1+0x5420], R14 ;  /* 0x0054200e01007387 */ /* 0x0041e20000100a00 */
[----:B------:R-:W2:Y:S02]  /*7bf40*/  LDL.LU R12, [R1+0x510] ;  /* 0x00051000010c7983 */ /* 0x000ea40000300800 */
[----:B------:R-:W2:Y:S01]  /*7bf50*/  LDL.LU R13, [R1+0x514] ;  /* 0x00051400010d7983 */ /* 0x000ea20000300800 */
[----:B0-----:R-:W4:Y:S01]  /*7bf60*/  LDL.LU R14, [R1+0x518] ;  /* 0x00051800010e7983 */ /* 0x001f220000300800 */
[----:B------:R-:W4:Y:S03]  /*7bf70*/  LDL.LU R15, [R1+0x51c] ;  /* 0x00051c00010f7983 */ /* 0x000f260000300800 */
[----:B----4-:R-:W-:Y:S01]  /*7bf80*/  STL.64 [R1+0x5438], R14 ;  /* 0x0054380e01007387 */ /* 0x010fe20000100a00 */
[----:B--2---:R0:W-:Y:S03]  /*7bf90*/  STL.64 [R1+0x5430], R12 ;  /* 0x0054300c01007387 */ /* 0x0041e60000100a00 */
[----:B0-----:R-:W2:Y:S01]  /*7bfa0*/  LDL.LU R12, [R1+0x520] ;  /* 0x00052000010c7983 */ /* 0x001ea20000300800 */
[----:B------:R-:W2:Y:S02]  /*7bfb0*/  LDL.LU R13, [R1+0x524] ;  /* 0x00052400010d7983 */ /* 0x000ea40000300800 */
[----:B------:R-:W2:Y:S02]  /*7bfc0*/  LDL.LU R14, [R1+0x528] ;  /* 0x00052800010e7983 */ /* 0x000ea40000300800 */
[----:B------:R-:W2:Y:S03]  /*7bfd0*/  LDL.LU R15, [R1+0x52c] ;  /* 0x00052c00010f7983 */ /* 0x000ea60000300800 */
[----:B------:R-:W-:Y:S01]  /*7bfe0*/  STL.64 [R1+0x5a0], R24 ;  /* 0x0005a01801007387 */ /* 0x000fe20000100a00 */
[----:B------:R0:W-:Y:S03]  /*7bff0*/  STL.64 [R1+0x5a8], R26 ;  /* 0x0005a81a01007387 */ /* 0x0001e60000100a00 */
[----:B0-----:R-:W4:Y:S01]  /*7c000*/  LDL.LU.64 R26, [R1+0x54d8] ;  /* 0x0054d800011a7983 */ /* 0x001f220000300a00 */
[----:B------:R-:W-:Y:S02]  /*7c010*/  STL.64 [R1+0x53c8], R10 ;  /* 0x0053c80a01007387 */ /* 0x000fe40000100a00 */
[----:B------:R0:W-:Y:S02]  /*7c020*/  STL.64 [R1+0x53c0], R8 ;  /* 0x0053c00801007387 */ /* 0x0001e40000100a00 */
[----:B0-----:R-:W2:Y:S01]  /*7c030*/  LDL.LU R8, [R1+0x380] ;  /* 0x0003800001087983 */ /* 0x001ea20000300800 */
[----:B------:R-:W2:Y:S02]  /*7c040*/  LDL.LU R9, [R1+0x384] ;  /* 0x0003840001097983 */ /* 0x000ea40000300800 */
[----:B------:R-:W2:Y:S02]  /*7c050*/  LDL.LU R10, [R1+0x388] ;  /* 0x00038800010a7983 */ /* 0x000ea40000300800 */
        /* <DEDUP_REMOVED lines=16> */
[----:B------:R-:W-:Y:S11]  /*7c160*/  IMAD.MOV.U32 R2, RZ, RZ, R27 ;  /* 0x000000ffff027224 */ /* 0x000ff600078e001b */
[----:B------:R-:W-:Y:S11]  /*7c170*/  @!UPT UIADD3 URZ, URZ, URZ, URZ ;  /* 0x0000003f3f3ff290 */ /* 0x000ff6000fffe03f */
[----:B------:R-:W-:Y:S01]  /*7c180*/  STL.64 [R1+0x570], R20 ;  /* 0x0005701401007387 */ /* 0x000fe20000100a00 */
[----:B------:R0:W-:Y:S03]  /*7c190*/  STL.64 [R1+0x578], R22 ;  /* 0x0005781601007387 */ /* 0x0001e60000100a00 */
[----:B0-----:R-:W4:Y:S01]  /*7c1a0*/  LDL.LU.64 R22, [R1+0x54a0] ;  /* 0x0054a00001167983 */ /* 0x001f220000300a00 */
[----:B------:R-:W4:Y:S02]  /*7c1b0*/  LDL.LU.64 R20, [R1+0x5498] ;  /* 0x0054980001147983 */ /* 0x000f240000300a00 */
[----:B------:R-:W4:Y:S02]  /*7c1c0*/  LDL.LU.64 R26, [R1+0x5490] ;  /* 0x00549000011a7983 */ /* 0x000f240000300a00 */
        /* <DEDUP_REMOVED lines=9> */
[----:B------:R-:W4:Y:S01]  /*7c260*/  LDL.LU.64 R22, [R1+0x5470] ;  /* 0x0054700001167983 */ /* 0x000f220000300a00 */
[----:B------:R-:W4:Y:S02]  /*7c270*/  LDL.LU.64 R20, [R1+0x5468] ;  /* 0x0054680001147983 */ /* 0x000f240000300a00 */
[----:B---3--:R-:W-:Y:S11]  /*7c280*/  IMAD.MOV.U32 R3, RZ, RZ, R19 ;  /* 0x000000ffff037224 */ /* 0x008ff600078e0013 */
[----:B------:R-:W-:Y:S08]  /*7c290*/  @!UPT UIADD3 URZ, URZ, URZ, URZ ;  /* 0x0000003f3f3ff290 */ /* 0x000ff0000fffe03f */
[----:B------:R-:W-:Y:S01]  /*7c2a0*/  STL.64 [R1+0x550], R24 ;  /* 0x0005501801007387 */ /* 0x000fe20000100a00 */
[----:B------:R0:W-:Y:S03]  /*7c2b0*/  STL.64 [R1+0x558], R26 ;  /* 0x0005581a01007387 */ /* 0x0001e60000100a00 */
[----:B0-----:R-:W3:Y:S01]  /*7c2c0*/  LDL.LU.64 R26, [R1+0x5460] ;  /* 0x00546000011a7983 */ /* 0x001ee20000300a00 */
[----:B------:R-:W3:Y:S01]  /*7c2d0*/  LDL.LU.64 R24, [R1+0x5458] ;  /* 0x0054580001187983 */ /* 0x000ee20000300a00 */
[C---:B----4-:R-:W-:Y:S11]  /*7c2e0*/  HMMA.16816.F32.BF16 R20, R4.reuse, R18, R20 ;  /* 0x000000120414723c */ /* 0x050ff60000041814 */
[----:B------:R-:W-:Y:S11]  /*7c2f0*/  @!UPT UIADD3 URZ, URZ, URZ, URZ ;  /* 0x0000003f3f3ff290 */ /* 0x000ff6000fffe03f */
[----:B------:R-:W-:Y:S01]  /*7c300*/  @!UPT UIADD3 URZ, URZ, URZ, URZ ;  /* 0x0000003f3f3ff290 */ /* 0x000fe2000fffe03f */
[----:B------:R0:W-:Y:S01]  /*7c310*/  STL.64 [R1+0x540], R20 ;  /* 0x0005401401007387 */ /* 0x0001e20000100a00 */
[----:B------:R1:W-:Y:S02]  /*7c320*/  STL.64 [R1+0x548], R22 ;  /* 0x0005481601007387 */ /* 0x0003e40000100a00 */
[----:B0-----:R-:W-:Y:S01]  /*7c330*/  IMAD.MOV.U32 R20, RZ, RZ, R18 ;  /* 0x000000ffff147224 */ /* 0x001fe200078e0012 */
[----:B-1----:R-:W4:Y:S01]  /*7c340*/  LDL.LU.64 R22, [R1+0x5450] ;  /* 0x0054500001167983 */ /* 0x002f220000300a00 */
[----:B------:R-:W3:Y:S02]  /*7c350*/  LDL.LU.64 R18, [R1+0x5448] ;  /* 0x0054480001127983 */ /* 0x000ee40000300a00 */
[C---:B---3--:R-:W-:Y:S01]  /*7c360*/  HMMA.16816.F32.BF16 R16, R4.reuse, R18, R24 ;  /* 0x000000120410723c */ /* 0x048fe20000041818 */
[----:B------:R-:W2:Y:S11]  /*7c370*/  LDL.LU.64 R26, [R1+0x5440] ;  /* 0x00544000011a7983 */ /* 0x000eb60000300a00 */
[----:B------:R-:W-:Y:S11]  /*7c380*/  @!UPT UIADD3 URZ, URZ, URZ, URZ ;  /* 0x0000003f3f3ff290 */ /* 0x000ff6000fffe03f */
[----:B------:R-:W-:Y:S01]  /*7c390*/  STL.64 [R1+0x530], R16 ;  /* 0x0005301001007387 */ /* 0x000fe20000100a00 */
[----:B------:R0:W-:Y:S03]  /*7c3a0*/  STL.64 [R1+0x538], R18 ;  /* 0x0005381201007387 */ /* 0x0001e60000100a00 */
[----:B0-----:R-:W3:Y:S01]  /*7c3b0*/  LDL.LU.64 R18, [R1+0x8] ;  /* 0x0000080001127983 */ /* 0x001ee20000300a00 */
        /* <DEDUP_REMOVED lines=10> */
[----:B------:R-:W2:Y:S11]  /*7c460*/  LDL.LU.64 R14, [R1+0x5420] ;  /* 0x00542000010e7983 */ /* 0x000eb60000300a00 */
[----:B------:R-:W-:Y:S11]  /*7c470*/  @!UPT UIADD3 URZ, URZ, URZ, URZ ;  /* 0x0000003f3f3ff290 */ /* 0x000ff6000fffe03f */
[----:B------:R-:W-:Y:S01]  /*7c480*/  STL.64 [R1+0x510], R24 ;  /* 0x0005101801007387 */ /* 0x000fe20000100a00 */
[----:B------:R0:W-:Y:S03]  /*7c490*/  STL.64 [R1+0x518], R26 ;  /* 0x0005181a01007387 */ /* 0x0001e60000100a00 */
[----:B0-----:R-:W4:Y:S01]  /*7c4a0*/  LDL.LU.64 R26, [R1+0x5418] ;  /* 0x00541800011a7983 */ /* 0x001f220000300a00 */
[----:B------:R-:W4:Y:S02]  /*7c4b0*/  LDL.LU.64 R24, [R1+0x5410] ;  /* 0x0054100001187983 */ /* 0x000f240000300a00 */
[----:B----4-:R-:W-:Y:S01]  /*7c4c0*/  HMMA.16816.F32.BF16 R4, R4, R22, R24 ;  /* 0x000000160404723c */ /* 0x010fe20000041818 */
        /* <DEDUP_REMOVED lines=16> */
[----:B------:R-:W-:Y:S02]  /*7c5d0*/  IMAD.MOV.U32 R4, RZ, RZ, R15 ;  /* 0x000000ffff047224 */ /* 0x000fe400078e000f */
[----:B------:R-:W2:Y:S02]  /*7c5e0*/  LDL.LU.64 R14, [R1+0x53f8] ;  /* 0x0053f800010e7983 */ /* 0x000ea40000300a00 */
[----:B--2---:R-:W-:Y:S01]  /*7c5f0*/  HMMA.16816.F32.BF16 R8, R24, R14, R8 ;  /* 0x0000000e1808723c */ /* 0x004fe20000041808 */
[----:B------:R-:W-:-:S02]  /*7c600*/  IMAD.MOV.U32 R22, RZ, RZ, R14 ;  /* 0x000000ffff167224 */ /* 0x000fc400078e000e */
[----:B-1----:R-:W-:Y:S11]  /*7c610*/  IMAD.MOV.U32 R7, RZ, RZ, R15 ;  /* 0x000000ffff077224 */ /* 0x002ff600078e000f */
[----:B------:R-:W-:Y:S09]  /*7c620*/  @!UPT UIADD3 URZ, URZ, URZ, URZ ;  /* 0x0000003f3f3ff290 */ /* 0x000ff2000fffe03f */
[----:B------:R-:W-:Y:S01]  /*7c630*/  STL.64 [R1+0x380], R8 ;  /* 0x0003800801007387 */ /* 0x000fe20000100a00 */
[----:B------:R-:W-:Y:S02]  /*7c640*/  STL.64 [R1+0x388], R10 ;  /* 0x0003880a01007387 */ /* 0x000fe40000100a00 */
[----:B------:R-:W-:Y:S02]  /*7c650*/  STL [R1+0x53f0], R22 ;  /* 0x0053f01601007387 */ /* 0x000fe40000100800 */
[----:B------:R0:W-:Y:S02]  /*7c660*/  STL.64 [R1+0x53e8], R20 ;  /* 0x0053e81401007387 */ /* 0x0001e40000100a00 */
        /* <DEDUP_REMOVED lines=13> */
[----:B------:R0:W-:Y:S03]  /*7c740*/  STL.64 [R1+0x53a0], R4 ;  /* 0x0053a00401007387 */ /* 0x0001e60000100a00 */
[----:B0-----:R-:W2:Y:S01]  /*7c750*/  LDL.LU R4, [R1+0x330] ;  /* 0x0003300001047983 */ /* 0x001ea20000300800 */
[----:B------:R-:W2:Y:S02]  /*7c760*/  LDL.LU R5, [R1+0x334] ;  /* 0x0003340001057983 */ /* 0x000ea40000300800 */
[----:B------:R-:W2:Y:S02]  /*7c770*/  LDL.LU R6, [R1+0x338] ;  /* 0x0003380001067983 */ /* 0x000ea40000300800 */
[----:B------:R-:W2:Y:S01]  /*7c780*/  LDL.LU R7, [R1+0x33c] ;  /* 0x00033c0001077983 */ /* 0x000ea20000300800 */
[C---:B---3--:R-:W-:Y:S01]  /*7c790*/  HMMA.16816.F32.BF16 R20, R24.reuse, R18, R20 ;  /* 0x000000121814723c */ /* 0x048fe20000041814 */
        /* <DEDUP_REMOVED lines=9> */
[----:B0-----:R-:W3:Y:S01]  /*7c830*/  LDL.LU R22, [R1+0x53f0] ;  /* 0x0053f00001167983 */ /* 0x001ee20000300800 */
[----:B------:R-:W2:Y:S02]  /*7c840*/  LDL.LU.64 R20, [R1+0x53e8] ;  /* 0x0053e80001147983 */ /* 0x000ea40000300a00 */
[----:B------:R-:W-:Y:S02]  /*7c850*/  IMAD.MOV.U32 R23, RZ, RZ, R19 ;  /* 0x000000ffff177224 */ /* 0x000fe400078e0013 */
[----:B------:R-:W-:Y:S02]  /*7c860*/  IMAD.MOV.U32 R29, RZ, RZ, R18 ;  /* 0x000000ffff1d7224 */ /* 0x000fe400078e0012 */
[----:B------:R-:W4:Y:S04]  /*7c870*/  LDL.LU.64 R18, [R1+0x53e0] ;  /* 0x0053e00001127983 */ /* 0x000f280000300a00 */
[----:B---3--:R-:W-:Y:S01]  /*7c880*/  STL.64 [R1+0x5370], R22 ;  /* 0x0053701601007387 */ /* 0x008fe20000100a00 */
[----:B--2---:R0:W-:Y:S03]  /*7c890*/  STL.64 [R1+0x5368], R20 ;  /* 0x0053681401007387 */ /* 0x0041e60000100a00 */
[----:B0-----:R-:W2:Y:S01]  /*7c8a0*/  LDL.LU R20, [R1+0x310] ;  /* 0x0003100001147983 */ /* 0x001ea20000300800 */
[----:B------:R-:W2:Y:S02]  /*7c8b0*/  LDL.LU R21, [R1+0x314] ;  /* 0x0003140001157983 */ /* 0x000ea40000300800 */
[----:B------:R-:W3:Y:S02]  /*7c8c0*/  LDL.LU R22, [R1+0x318] ;  /* 0x0003180001167983 */ /* 0x000ee40000300800 */
[----:B------:R-:W3:Y:S01]  /*7c8d0*/  LDL.LU R23, [R1+0x31c] ;  /* 0x00031c0001177983 */ /* 0x000ee20000300800 */
[C---:B----4-:R-:W-:Y:S01]  /*7c8e0*/  HMMA.16816.F32.BF16 R12, R24.reuse, R18, R12 ;  /* 0x00000012180c723c */ /* 0x050fe2000004180c */
[----:B---3--:R0:W-:Y:S01]  /*7c8f0*/  STL.64 [R1+0x5388], R22 ;  /* 0x0053881601007387 */ /* 0x0081e20000100a00 */
[----:B--2---:R-:W-:Y:S03]  /*7c900*/  STL.64 [R1+0x5380], R20 ;  /* 0x0053801401007387 */ /* 0x004fe60000100a00 */
[----:B0-----:R-:W2:Y:S04]  /*7c910*/  LDL.LU.64 R22, [R1+0x158] ;  /* 0x0001580001167983 */ /* 0x001ea80000300a00 */
[----:B--2---:R0:W-:Y:S04]  /*7c920*/  STL.64 [R1+0x5398], R22 ;  /* 0x0053981601007387 */ /* 0x0041e80000100a00 */
[----:B0-----:R-:W2:Y:S10]  /*7c930*/  LDL.LU.64 R22, [R1+0x38] ;  /* 0x0000380001167983 */ /* 0x001eb40000300a00 */
[----:B------:R-:W-:Y:S02]  /*7c940*/  STL.64 [R1+0x360], R12 ;  /* 0x0003600c01007387 */ /* 0x000fe40000100a00 */
[----:B------:R0:W-:Y:S02]  /*7c950*/  STL.64 [R1+0x368], R14 ;  /* 0x0003680e01007387 */ /* 0x0001e40000100a00 */
[----:B0-----:R-:W3:Y:S01]  /*7c960*/  LDL.LU.64 R14, [R1+0x53d8] ;  /* 0x0053d800010e7983 */ /* 0x001ee20000300a00 */
[----:B------:R-:W4:Y:S02]  /*7c970*/  LDL.LU.64 R12, [R1+0x53d0] ;  /* 0x0053d000010c7983 */ /* 0x000f240000300a00 */
[----:B------:R0:W-:Y:S02]  /*7c980*/  STL.64 [R1+0x5390], R18 ;  /* 0x0053901201007387 */ /* 0x0001e40000100a00 */
[----:B------:R-:W2:Y:S01]  /*7c990*/  LDL.LU R16, [R1+0x320] ;  /* 0x0003200001107983 */ /* 0x000ea20000300800 */
[----:B------:R-:W2:Y:S04]  /*7c9a0*/  LDL.LU R17, [R1+0x324] ;  /* 0x0003240001117983 */ /* 0x000ea80000300800 */
[----:B0-----:R-:W2:Y:S01]  /*7c9b0*/  LDL.LU R18, [R1+0x328] ;  /* 0x0003280001127983 */ /* 0x001ea20000300800 */
[----:B------:R-:W2:Y:S01]  /*7c9c0*/  LDL.LU R19, [R1+0x32c] ;  /* 0x00032c0001137983 */ /* 0x000ea20000300800 */
[C---:B---3--:R-:W-:Y:S11]  /*7c9d0*/  HMMA.16816.F32.BF16 R8, R24.reuse, R14, R8 ;  /* 0x0000000e1808723c */ /* 0x048ff60000041808 */
[----:B------:R-:W-:Y:S11]  /*7c9e0*/  @!UPT UIADD3 URZ, URZ, URZ, URZ ;  /* 0x0000003f3f3ff290 */ /* 0x000ff6000fffe03f */
[----:B------:R-:W-:Y:S01]  /*7c9f0*/  @!UPT UIADD3 URZ, URZ, URZ, URZ ;  /* 0x0000003f3f3ff290 */ /* 0x000fe2000fffe03f */
[----:B------:R-:W-:Y:S01]  /*7ca00*/  STL.64 [R1+0x350], R8 ;  /* 0x0003500801007387 */ /* 0x000fe20000100a00 */
[----:B------:R0:W-:Y:S03]  /*7ca10*/  STL.64 [R1+0x358], R10 ;  /* 0x0003580a01007387 */ /* 0x0001e60000100a00 */
[----:B0-----:R-:W3:Y:S01]  /*7ca20*/  LDL.LU.64 R10, [R1+0x53c8] ;  /* 0x0053c800010a7983 */ /* 0x001ee20000300a00 */
[----:B------:R-:W2:Y:S02]  /*7ca30*/  LDL.LU.64 R8, [R1+0x53c0] ;  /* 0x0053c00001087983 */ /* 0x000ea40000300a00 */
[----:B------:R0:W-:Y:S02]  /*7ca40*/  STL.64 [R1+0x5288], R14 ;  /* 0x0052880e01007387 */ /* 0x0001e40000100a00 */
[----:B----4-:R-:W-:Y:S01]  /*7ca50*/  STL.64 [R1+0x5280], R12 ;  /* 0x0052800c01007387 */ /* 0x010fe20000100a00 */
[----:B0-----:R-:W4:Y:S01]  /*7ca60*/  LDL R14, [R1+0x138] ;  /* 0x00013800010e7983 */ /* 0x001f220000100800 */
[----:B---3--:R-:W-:Y:S11]  /*7ca70*/  HMMA.16816.F32.BF16 R4, R24, R10, R4 ;  /* 0x0000000a1804723c */ /* 0x008ff60000041804 */
[----:B------:R-:W-:Y:S11]  /*7ca80*/  @!UPT UIADD3 URZ, URZ, URZ, URZ ;  /* 0x0000003f3f3ff290 */ /* 0x000ff6000fffe03f */
[----:B------:R-:W-:Y:S01]  /*7ca90*/  @!UPT UIADD3 URZ, URZ, URZ, URZ ;  /* 0x0000003f3f3ff290 */ /* 0x000fe2000fffe03f */
[----:B------:R-:W-:Y:S01]  /*7caa0*/  STL.64 [R1+0x340], R4 ;  /* 0x0003400401007387 */ /* 0x000fe20000100a00 */
[----:B------:R0:W-:Y:S03]  /*7cab0*/  STL.64 [R1+0x348], R6 ;  /* 0x0003480601007387 */ /* 0x0001e60000100a00 */
[----:B0-----:R-:W3:Y:S01]  /*7cac0*/  LDL.LU.64 R6, [R1+0x53b8] ;  /* 0x0053b80001067983 */ /* 0x001ee20000300a00 */
[----:B------:R-:W3:Y:S02]  /*7cad0*/  LDL.LU.64 R4, [R1+0x53b0] ;  /* 0x0053b00001047983 */ /* 0x000ee40000300a00 */
[----:B------:R-:W-:Y:S02]  /*7cae0*/  STL.64 [R1+0x5278], R10 ;  /* 0x0052780a01007387 */ /* 0x000fe40000100a00 */
[----:B--2---:R0:W-:Y:S02]  /*7caf0*/  STL.64 [R1+0x5270], R8 ;  /* 0x0052700801007387 */ /* 0x0041e40000100a00 */
[----:B------:R-:W-:-:S02]  /*7cb00*/  IMAD.MOV.U32 R15, RZ, RZ, R0 ;  /* 0x000000ffff0f7224 */ /* 0x000fc400078e0000 */
[----:B------:R-:W-:Y:S01]  /*7cb10*/  IMAD.MOV.U32 R0, RZ, RZ, R23 ;  /* 0x000000ffff007224 */ /* 0x000fe200078e0017 */
[----:B0-----:R-:W4:Y:S01]  /*7cb20*/  LDL.LU R8, [R1+0x300] ;  /* 0x0003000001087983 */ /* 0x001f220000300800 */
[----:B------:R-:W4:Y:S02]  /*7cb30*/  LDL.LU R9, [R1+0x304] ;  /* 0x0003040001097983 */ /* 0x000f240000300800 */
[----:B------:R-:W4:Y:S02]  /*7cb40*/  LDL.LU R10, [R1+0x308] ;  /* 0x00030800010a7983 */ /* 0x000f240000300800 */
[----:B------:R-:W4:Y:S01]  /*7cb50*/  LDL.LU R11, [R1+0x30c] ;  /* 0x00030c00010b7983 */ /* 0x000f220000300800 */
[C---:B---3--:R-:W-:Y:S11]  /*7cb60*/  HMMA.16816.F32.BF16 R4, R24.reuse, R22, R4 ;  /* 0x000000161804723c */ /* 0x048ff60000041804 */
[----:B------:R-:W-:Y:S11]  /*7cb70*/  @!UPT UIADD3 URZ, URZ, URZ, URZ ;  /* 0x0000003f3f3ff290 */ /* 0x000ff6000fffe03f */
[----:B------:R-:W-:Y:S01]  /*7cb80*/  @!UPT UIADD3 URZ, URZ, URZ, URZ ;  /* 0x0000003f3f3ff290 */ /* 0x000fe2000fffe03f */
[----:B------:R-:W-:Y:S01]  /*7cb90*/  STL.64 [R1+0x330], R4 ;  /* 0x0003300401007387 */ /* 0x000fe20000100a00 */
[----:B------:R0:W-:Y:S03]  /*7cba0*/  STL.64 [R1+0x338], R6 ;  /* 0x0003380601007387 */ /* 0x0001e60000100a00 */
[----:B0-----:R-:W2:Y:S01]  /*7cbb0*/  LDL.LU R7, [R1+0x53a8] ;  /* 0x0053a80001077983 */ /* 0x001ea20000300800 */
[----:B------:R-:W3:Y:S02]  /*7cbc0*/  LDL.LU.64 R4, [R1+0x53a0] ;  /* 0x0053a00001047983 */ /* 0x000ee40000300a00 */
[----:B------:R-:W-:Y:S02]  /*7cbd0*/  IMAD.MOV.U32 R6, RZ, RZ, R22 ;  /* 0x000000ffff067224 */ /* 0x000fe400078e0016 */
[----:B------:R-:W2:Y:S03]  /*7cbe0*/  LDL.LU.64 R22, [R1+0x5398] ;  /* 0x0053980001167983 */ /* 0x000ea60000300a00 */
[----:B------:R-:W-:Y:S01]  /*7cbf0*/  STL [R1+0x5358], R6 ;  /* 0x0053580601007387 */ /* 0x000fe20000100800 */
[C---:B--2---:R-:W-:Y:S11]  /*7cc00*/  HMMA.16816.F32.BF16 R16, R24.reuse, R22, R16 ;  /* 0x000000161810723c */ /* 0x044ff60000041810 */
        /* <DEDUP_REMOVED lines=8> */
[----:B------:R-:W3:Y:S03]  /*7cc90*/  LDL.LU.64 R20, [R1+0x5380] ;  /* 0x0053800001147983 */ /* 0x000ee60000300a00 */
[----:B--2---:R0:W-:Y:S01]  /*7cca0*/  STL.64 [R1+0x5298], R18 ;  /* 0x0052981201007387 */ /* 0x0041e20000100a00 */
[----:B------:R3:W-:Y:S03]  /*7ccb0*/  STL.64 [R1+0x5290], R16 ;  /* 0x0052901001007387 */ /* 0x0007e60000100a00 */
[----:B0-----:R-:W3:Y:S01]  /*7ccc0*/  LDL R18, [R1+0x148] ;  /* 0x0001480001127983 */ /* 0x001ee20000100800 */
[----:B------:R-:W-:Y:S01]  /*7ccd0*/  IMAD.MOV.U32 R19, RZ, RZ, R2 ;  /* 0x000000ffff137224 */ /* 0x000fe200078e0002 */
[C---:B----4-:R-:W-:Y:S01]  /*7cce0*/  HMMA.16816.F32.BF16 R12, R24.reuse, R14, R8 ;  /* 0x0000000e180c723c */ /* 0x050fe20000041808 */
[----:B------:R-:W2:Y:S07]  /*7ccf0*/  LDL.LU R2, [R1+0x5378] ;  /* 0x0053780001027983 */ /* 0x000eae0000300800 */
[----:B---3--:R-:W-:Y:S01]  /*7cd00*/  HMMA.16816.F32.BF16 R16, R24, R18, R20 ;  /* 0x000000121810723c */ /* 0x008fe20000041814 */
[----:B------:R-:W3:Y:S01]  /*7cd10*/  LDL.LU.64 R22, [R1+0x5370] ;  /* 0x0053700001167983 */ /* 0x000ee20000300a00 */
[----:B------:R-:W4:Y:S02]  /*7cd20*/  LDL.LU.64 R20, [R1+0x5368] ;  /* 0x0053680001147983 */ /* 0x000f240000300a00 */
[----:B------:R-:W2:Y:S11]  /*7cd30*/  LDL.LU R8, [R1+0x50] ;  /* 0x0000500001087983 */ /* 0x000eb60000300800 */
[----:B------:R-:W-:Y:S08]  /*7cd40*/  @!UPT UIADD3 URZ, URZ, URZ, URZ ;  /* 0x0000003f3f3ff290 */ /* 0x000ff0000fffe03f */
[----:B------:R-:W-:Y:S01]  /*7cd50*/  STL.64 [R1+0x310], R16 ;  /* 0x0003101001007387 */ /* 0x000fe20000100a00 */
[----:B------:R0:W-:Y:S02]  /*7cd60*/  STL.64 [R1+0x318], R18 ;  /* 0x0003181201007387 */ /* 0x0001e40000100a00 */
[----:B------:R-:W-:Y:S02]  /*7cd70*/  STL.64 [R1+0x300], R12 ;  /* 0x0003000c01007387 */ /* 0x000fe40000100a00 */
[----:B------:R-:W-:Y:S01]  /*7cd80*/  STL.64 [R1+0x308], R14 ;  /* 0x0003080e01007387 */ /* 0x000fe20000100a00 */
[----:B------:R-:W2:Y:S01]  /*7cd90*/  LDL.LU R9, [R1+0x54] ;  /* 0x0000540001097983 */ /* 0x000ea20000300800 */
[----:B------:R-:W2:Y:S02]  /*7cda0*/  LDL.LU R10, [R1+0x58] ;  /* 0x00005800010a7983 */ /* 0x000ea40000300800 */
[----:B------:R-:W2:Y:S02]  /*7cdb0*/  LDL.LU R11, [R1+0x5c] ;  /* 0x00005c00010b7983 */ /* 0x000ea40000300800 */
[----:B0-----:R-:W-:-:S02]  /*7cdc0*/  IMAD.MOV.U32 R18, RZ, RZ, R29 ;  /* 0x000000ffff127224 */ /* 0x001fc400078e001d */
[----:B---3--:R-:W-:Y:S01]  /*7cdd0*/  IMAD.MOV.U32 R19, RZ, RZ, R23 ;  /* 0x000000ffff137224 */ /* 0x008fe200078e0017 */
[----:B--2---:R-:W-:Y:S01]  /*7cde0*/  STL.64 [R1+0x52a8], R10 ;  /* 0x0052a80a01007387 */ /* 0x004fe20000100a00 */
[----:B------:R0:W-:Y:S03]  /*7cdf0*/  STL.64 [R1+0x52a0], R8 ;  /* 0x0052a00801007387 */ /* 0x0001e60000100a00 */
        /* <DEDUP_REMOVED lines=8> */
[----:B--2---:R-:W-:Y:S03]  /*7ce80*/  STL.64 [R1+0x52b8], R8 ;  /* 0x0052b80801007387 */ /* 0x004fe60000100a00 */
[----:B------:R0:W-:Y:S02]  /*7ce90*/  STL.64 [R1+0x52c8], R18 ;  /* 0x0052c81201007387 */ /* 0x0001e40000100a00 */
[----:B------:R-:W2:Y:S02]  /*7cea0*/  LDL.LU.64 R22, [R1+0xe8] ;  /* 0x0000e80001167983 */ /* 0x000ea40000300a00 */
[----:B0-----:R-:W-:Y:S02]  /*7ceb0*/  IMAD.MOV.U32 R18, RZ, RZ, R5 ;  /* 0x000000ffff127224 */ /* 0x001fe400078e0005 */
[----:B------:R-:W-:Y:S01]  /*7cec0*/  IMAD.MOV.U32 R19, RZ, RZ, R4 ;  /* 0x000000ffff137224 */ /* 0x000fe200078e0004 */
[----:B--2---:R0:W-:Y:S04]  /*7ced0*/  STL.64 [R1+0x5310], R22 ;  /* 0x0053101601007387 */ /* 0x0041e80000100a00 */
[----:B------:R1:W-:Y:S02]  /*7cee0*/  STL.64 [R1+0x52f0], R18 ;  /* 0x0052f01201007387 */ /* 0x0003e40000100a00 */
[----:B------:R-:W2:Y:S02]  /*7cef0*/  LDL.LU R16, [R1+0xa0] ;  /* 0x0000a00001107983 */ /* 0x000ea40000300800 */
[----:B------:R-:W2:Y:S02]  /*7cf00*/  LDL.LU R17, [R1+0xa4] ;  /* 0x0000a40001117983 */ /* 0x000ea40000300800 */
[----:B0-----:R-:W-:-:S02]  /*7cf10*/  IMAD.MOV.U32 R22, RZ, RZ, R28 ;  /* 0x000000ffff167224 */ /* 0x001fc400078e001c */
[----:B----4-:R-:W-:Y:S01]  /*7cf20*/  IMAD.MOV.U32 R23, RZ, RZ, R21 ;  /* 0x000000ffff177224 */ /* 0x010fe200078e0015 */
[----:B-1----:R-:W3:Y:S01]  /*7cf30*/  LDL.LU R18, [R1+0xa8] ;  /* 0x0000a80001127983 */ /* 0x002ee20000300800 */
[----:B------:R-:W3:Y:S03]  /*7cf40*/  LDL.LU R19, [R1+0xac] ;  /* 0x0000ac0001137983 */ /* 0x000ee60000300800 */
[----:B------:R0:W-:Y:S04]  /*7cf50*/  STL.64 [R1+0x5328], R22 ;  /* 0x0053281601007387 */ /* 0x0001e80000100a00 */
[----:B0-----:R-:W4:Y:S04]  /*7cf60*/  LDL.LU.64 R22, [R1+0x108] ;  /* 0x0001080001167983 */ /* 0x001f280000300a00 */
        /* <DEDUP_REMOVED lines=13> */
[----:B------:R-:W4:Y:S02]  /*7d040*/  LDL.LU R23, [R1+0x2fc] ;  /* 0x0002fc0001177983 */ /* 0x000f240000300800 */
[----:B------:R-:W4:Y:S01]  /*7d050*/  LDL.LU.64 R6, [R1+0x128] ;  /* 0x0001280001067983 */ /* 0x000f220000300a00 */
        /* <DEDUP_REMOVED lines=12> */
[----:B----4-:R-:W-:Y:S01]  /*7d120*/  HMMA.16816.F32.BF16 R20, R24, R6, R20 ;  /* 0x000000061814723c */ /* 0x010fe20000041814 */
        /* <DEDUP_REMOVED lines=20> */
[----:B------:R-:W-:Y:S01]  /*7d270*/  STL.64 [R1+0x2f0], R20 ;  /* 0x0002f01401007387 */ /* 0x000fe20000100a00 */
[----:B------:R0:W-:Y:S03]  /*7d280*/  STL.64 [R1+0x2f8], R22 ;  /* 0x0002f81601007387 */ /* 0x0001e60000100a00 */
[----:B0-----:R-:W2:Y:S01]  /*7d290*/  LDL.LU.64 R22, [R1+0x5360] ;  /* 0x0053600001167983 */ /* 0x001ea20000300a00 */
[----:B------:R-:W-:-:S02]  /*7d2a0*/  IMAD.MOV.U32 R28, RZ, RZ, R7 ;  /* 0x000000ffff1c7224 */ /* 0x000fc400078e0007 */
[----:B------:R-:W-:Y:S02]  /*7d2b0*/  IMAD.MOV.U32 R3, RZ, RZ, R6 ;  /* 0x000000ffff037224 */ /* 0x000fe400078e0006 */
[----:B------:R-:W3:Y:S01]  /*7d2c0*/  LDL.LU R6, [R1+0x5358] ;  /* 0x0053580001067983 */ /* 0x000ee20000300800 */
[----:B------:R-:W3:Y:S02]  /*7d2d0*/  LDL R7, [R1+0xbd8] ;  /* 0x000bd80001077983 */ /* 0x000ee40000100800 */
[----:B------:R-:W-:Y:S02]  /*7d2e0*/  STL [R1+0x524c], R28 ;  /* 0x00524c1c01007387 */ /* 0x000fe40000100800 */
[----:B------:R-:W-:Y:S01]  /*7d2f0*/  STL [R1+0x5248], R3 ;  /* 0x0052480301007387 */ /* 0x000fe20000100800 */
[C---:B--2---:R-:W-:Y:S01]  /*7d300*/  HMMA.16816.F32.BF16 R20, R24.reuse, R22, R16 ;  /* 0x000000161814723c */ /* 0x044fe20000041810 */
[----:B------:R-:W2:Y:S01]  /*7d310*/  LDL.LU.64 R18, [R1+0x5350] ;  /* 0x0053500001127983 */ /* 0x000ea20000300a00 */
[----:B------:R-:W2:Y:S11]  /*7d320*/  LDL.LU.64 R16, [R1+0x5348] ;  /* 0x0053480001107983 */ /* 0x000eb60000300a00 */
[----:B------:R-:W-:Y:S10]  /*7d330*/  @!UPT UIADD3 URZ, URZ, URZ, URZ ;  /* 0x0000003f3f3ff290 */ /* 0x000ff4000fffe03f */
[----:B------:R-:W-:Y:S01]  /*7d340*/  STL.64 [R1+0x2e0], R20 ;  /* 0x0002e01401007387 */ /* 0x000fe20000100a00 */
[----:B------:R0:W-:Y:S03]  /*7d350*/  STL.64 [R1+0x2e8], R22 ;  /* 0x0002e81601007387 */ /* 0x0001e60000100a00 */
[----:B0-----:R-:W2:Y:S02]  /*7d360*/  LDL.LU.64 R22, [R1+0x5340] ;  /* 0x0053400001167983 */ /* 0x001ea40000300a00 */
        /* <DEDUP_REMOVED lines=11> */
[C---:B--2---:R-:W-:Y:S03]  /*7d420*/  HMMA.16816.F32.BF16 R20, R24.reuse, R22, R16 ;  /* 0x000000161814723c */ /* 0x044fe60000041810 */
[----:B------:R-:W2:Y:S01]  /*7d430*/  LDL.LU.64 R18, [R1+0x5320] ;  /* 0x0053200001127983 */ /* 0x000ea20000300a00 */
[----:B------:R-:W2:Y:S11]  /*7d440*/  LDL.LU.64 R16, [R1+0x5318] ;  /* 0x0053180001107983 */ /* 0x000eb60000300a00 */
[----:B------:R-:W-:Y:S08]  /*7d450*/  @!UPT UIADD3 URZ, URZ, URZ, URZ ;  /* 0x0000003f3f3ff290 */ /* 0x000ff0000fffe03f */
        /* <DEDUP_REMOVED lines=17> */
[----:B------:R0:W-:Y:S01]  /*7d570*/  STL.64 [R1+0xa0], R24 ;  /* 0x0000a01801007387 */ /* 0x0001e20000100a00 */
[----:B------:R1:W-:Y:S02]  /*7d580*/  STL.64 [R1+0xa8], R26 ;  /* 0x0000a81a01007387 */ /* 0x0003e40000100a00 */
[----:B------:R-:W3:Y:S02]  /*7d590*/  LDL.LU.64 R22, [R1+0x52e8] ;  /* 0x0052e80001167983 */ /* 0x000ee40000300a00 */
[----:B------:R-:W3:Y:S01]  /*7d5a0*/  LDL.LU.64 R20, [R1+0x52e0] ;  /* 0x0052e00001147983 */ /* 0x000ee20000300a00 */
[----:B0-----:R-:W2:Y:S01]  /*7d5b0*/  LDL.LU R24, [R1+0x40] ;  /* 0x0000400001187983 */ /* 0x001ea20000300800 */
[----:B------:R-:W2:Y:S02]  /*7d5c0*/  LDL.LU R25, [R1+0x44] ;  /* 0x0000440001197983 */ /* 0x000ea40000300800 */
[----:B-1----:R-:W2:Y:S02]  /*7d5d0*/  LDL.LU R26, [R1+0x48] ;  /* 0x00004800011a7983 */ /* 0x002ea40000300800 */
[----:B------:R-:W-:Y:S01]  /*7d5e0*/  IMAD.MOV.U32 R27, RZ, RZ, R2 ;  /* 0x000000ffff1b7224 */ /* 0x000fe200078e0002 */
[C---:B---3--:R-:W-:Y:S01]  /*7d5f0*/  HMMA.16816.F32.BF16 R16, R20.reuse, R18, R8 ;  /* 0x000000121410723c */ /* 0x048fe20000041808 */
[----:B------:R-:W3:Y:S01]  /*7d600*/  LDL.LU.64 R10, [R1+0x52d8] ;  /* 0x0052d800010a7983 */ /* 0x000ee20000300a00 */
[----:B------:R-:W3:Y:S11]  /*7d610*/  LDL.LU.64 R8, [R1+0x52d0] ;  /* 0x0052d00001087983 */ /* 0x000ef60000300a00 */
[----:B------:R-:W-:Y:S10]  /*7d620*/  @!UPT UIADD3 URZ, URZ, URZ, URZ ;  /* 0x0000003f3f3ff290 */ /* 0x000ff4000fffe03f */
[----:B------:R-:W-:Y:S01]  /*7d630*/  STL.64 [R1+0x90], R16 ;  /* 0x0000901001007387 */ /* 0x000fe20000100a00 */
[----:B------:R0:W-:Y:S02]  /*7d640*/  STL [R1+0x98], R18 ;  /* 0x0000981201007387 */ /* 0x0001e40000100800 */
[----:B------:R-:W-:Y:S02]  /*7d650*/  IMAD.MOV.U32 R2, RZ, RZ, R19 ;  /* 0x000000ffff027224 */ /* 0x000fe400078e0013 */
[----:B0-----:R-:W3:Y:S03]  /*7d660*/  LDL.LU.64 R18, [R1+0x52c8] ;  /* 0x0052c80001127983 */ /* 0x001ee60000300a00 */
        /* <DEDUP_REMOVED lines=13> */
[----:B------:R0:W-:Y:S02]  /*7d740*/  STL [R1+0x78], R18 ;  /* 0x0000781201007387 */ /* 0x0001e40000100800 */
[----:B------:R-:W-:Y:S02]  /*7d750*/  IMAD.MOV.U32 R2, RZ, RZ, R19 ;  /* 0x000000ffff027224 */ /* 0x000fe400078e0013 */
[----:B0-----:R-:W4:Y:S01]  /*7d760*/  LDL.LU.64 R18, [R1+0x5298] ;  /* 0x0052980001127983 */ /* 0x001f220000300a00 */
[----:B------:R-:W2:Y:S02]  /*7d770*/  LDL.LU.64 R16, [R1+0x5290] ;  /* 0x0052900001107983 */ /* 0x000ea40000300a00 */
[----:B------:R-:W-:Y:S01]  /*7d780*/  STL [R1+0x49f4], R2 ;  /* 0x0049f40201007387 */ /* 0x000fe20000100800 */
[C---:B----4-:R-:W-:Y:S11]  /*7d790*/  HMMA.16816.F32.BF16 R12, R20.reuse, R18, R12 ;  /* 0x00000012140c723c */ /* 0x050ff6000004180c */
[----:B------:R-:W-:Y:S11]  /*7d7a0*/  @!UPT UIADD3 URZ, URZ, URZ, URZ ;  /* 0x0000003f3f3ff290 */ /* 0x000ff6000fffe03f */
[----:B------:R-:W-:Y:S01]  /*7d7b0*/  @!UPT UIADD3 URZ, URZ, URZ, URZ ;  /* 0x0000003f3f3ff290 */ /* 0x000fe2000fffe03f */
[----:B------:R-:W-:Y:S01]  /*7d7c0*/  STL.64 [R1+0x60], R12 ;  /* 0x0000600c01007387 */ /* 0x000fe20000100a00 */
[----:B------:R0:W-:Y:S03]  /*7d7d0*/  STL.64 [R1+0x68], R14 ;  /* 0x0000680e01007387 */ /* 0x0001e60000100a00 */
[----:B0-----:R-:W3:Y:S01]  /*7d7e0*/  LDL.LU.64 R14, [R1+0x5288] ;  /* 0x00528800010e7983 */ /* 0x001ee20000300a00 */
[----:B------:R-:W4:Y:S01]  /*7d7f0*/  LDL.LU.64 R12, [R1+0x5280] ;  /* 0x00528000010c7983 */ /* 0x000f220000300a00 */
[C---:B---3--:R-:W-:Y:S11]  /*7d800*/  HMMA.16816.F32.BF16 R8, R20.reuse, R14, R8 ;  /* 0x0000000e1408723c */ /* 0x048ff60000041808 */
[----:B------:R-:W-:Y:S11]  /*7d810*/  @!UPT UIADD3 URZ, URZ, URZ, URZ ;  /* 0x0000003f3f3ff290 */ /* 0x000ff6000fffe03f */
[----:B------:R-:W-:Y:S01]  /*7d820*/  @!UPT UIADD3 URZ, URZ, URZ, URZ ;  /* 0x0000003f3f3ff290 */ /* 0x000fe2000fffe03f */
[----:B------:R-:W-:Y:S01]  /*7d830*/  STL.64 [R1+0x50], R8 ;  /* 0x0000500801007387 */ /* 0x000fe20000100a00 */
[----:B------:R0:W-:Y:S02]  /*7d840*/  STL [R1+0x58], R10 ;  /* 0x0000580a01007387 */ /* 0x0001e40000100800 */
[----:B------:R-:W-:Y:S02]  /*7d850*/  IMAD.MOV.U32 R2, RZ, RZ, R11 ;  /* 0x000000ffff027224 */ /* 0x000fe400078e000b */
[----:B0-----:R-:W2:Y:S01]  /*7d860*/  LDL.LU.64 R10, [R1+0x5278] ;  /* 0x00527800010a7983 */ /* 0x001ea20000300a00 */
[----:B------:R-:W3:Y:S02]  /*7d870*/  LDL.LU.64 R8, [R1+0x5270] ;  /* 0x0052700001087983 */ /* 0x000ee40000300a00 */
[----:B------:R0:W-:Y:S02]  /*7d880*/  STL [R1+0x4a58], R2 ;  /* 0x004a580201007387 */ /* 0x0001e40000100800 */
[----:B0-----:R-:W3:Y:S01]  /*7d890*/  LDL R2, [R1+0xbd0] ;  /* 0x000bd00001027983 */ /* 0x001ee20000100800 */
[----:B--2---:R-:W-:Y:S11]  /*7d8a0*/  HMMA.16816.F32.BF16 R24, R20, R10, R24 ;  /* 0x0000000a1418723c */ /* 0x004ff60000041818 */
[----:B------:R-:W-:Y:S11]  /*7d8b0*/  @!UPT UIADD3 URZ, URZ, URZ, URZ ;  /* 0x0000003f3f3ff290 */ /* 0x000ff6000fffe03f */
[----:B------:R-:W-:Y:S01]  /*7d8c0*/  @!UPT UIADD3 URZ, URZ, URZ, URZ ;  /* 0x0000003f3f3ff290 */ /* 0x000fe2000fffe03f */
[----:B------:R-:W-:Y:S01]  /*7d8d0*/  STL.64 [R1+0x40], R24 ;  /* 0x0000401801007387 */ /* 0x000fe20000100a00 */
[----:B------:R-:W-:Y:S02]  /*7d8e0*/  STL.64 [R1+0x48], R26 ;  /* 0x0000481a01007387 */ /* 0x000fe40000100a00 */
[----:B---3--:R-:W0:Y:S02]  /*7d8f0*/  LDSM.16.MT88.4 R24, [R2+0x24000] ;  /* 0x024000000218783b */ /* 0x008e240000004200 */
[----:B0-----:R-:W-:Y:S02]  /*7d900*/  STL.64 [R1+0x51c0], R26 ;  /* 0x0051c01a01007387 */ /* 0x001fe40000100a00 */
[----:B------:R-:W-:Y:S02]  /*7d910*/  STL.64 [R1+0x51b8], R24 ;  /* 0x0051b81801007387 */ /* 0x000fe40000100a00 */
[----:B------:R-:W0:Y:S02]  /*7d920*/  LDSM.16.M88.4 R24, [R7+0x80] ;  /* 0x000080000718783b */ /* 0x000e240000000200 */
[----:B0-----:R-:W-:Y:S02]  /*7d930*/  STL.64 [R1+0x20], R24 ;  /* 0x0000201801007387 */ /* 0x001fe40000100a00 */
[----:B------:R-:W-:Y:S02]  /*7d940*/  STL.64 [R1+0x28], R26 ;  /* 0x0000281a01007387 */ /* 0x000fe40000100a00 */
[----:B------:R-:W0:Y:S02]  /*7d950*/  LDSM.16.M88.4 R24, [R7+0x2080] ;  /* 0x002080000718783b */ /* 0x000e240000000200 */
[----:B0-----:R-:W-:Y:S02]  /*7d960*/  STL.64 [R1+0x10], R24 ;  /* 0x0000101801007387 */ /* 0x001fe40000100a00 */
[----:B------:R-:W-:Y:S02]  /*7d970*/  STL.64 [R1+0x18], R26 ;  /* 0x0000181a01007387 */ /* 0x000fe40000100a00 */
[----:B------:R-:W0:Y:S02]  /*7d980*/  LDSM.16.M88.4 R24, [R7+0x4080] ;  /* 0x004080000718783b */ /* 0x000e240000000200 */
[----:B0-----:R-:W-:Y:S02]  /*7d990*/  STL.64 [R1], R24 ;  /* 0x0000001801007387 */ /* 0x001fe40000100a00 */
[----:B------:R0:W-:Y:S02]  /*7d9a0*/  STL.64 [R1+0x8], R26 ;  /* 0x0000081a01007387 */ /* 0x0001e40000100a00 */
[----:B0-----:R-:W-:-:S02]  /*7d9b0*/  IMAD.MOV.U32 R26, RZ, RZ, R17 ;  /* 0x000000ffff1a7224 */ /* 0x001fc400078e0011 */
[----:B------:R-:W-:Y:S02]  /*7d9c0*/  IMAD.MOV.U32 R27, RZ, RZ, R16 ;  /* 0x000000ffff1b7224 */ /* 0x000fe400078e0010 */
[----:B------:R-:W0:Y:S04]  /*7d9d0*/  LDSM.16.M88.4 R16, [R7+0x6080] ;  /* 0x006080000710783b */ /* 0x000e280000000200 */
[----:B------:R-:W-:Y:S04]  /*7d9e0*/  STL.64 [R1+0x5258], R26 ;  /* 0x0052581a01007387 */ /* 0x000fe80000100a00 */
[----:B0-----:R-:W-:Y:S01]  /*7d9f0*/  STL.64 [R1+0x5180], R18 ;  /* 0x0051801201007387 */ /* 0x001fe20000100a00 */
[----:B------:R0:W-:Y:S03]  /*7da00*/  STL.64 [R1+0x5178], R16 ;  /* 0x0051781001007387 */ /* 0x0001e60000100a00 */
[----:B0-----:R-:W2:Y:S01]  /*7da10*/  LDL.LU R16, [R1+0x8c0] ;  /* 0x0008c00001107983 */ /* 0x001ea20000300800 */
[----:B------:R-:W2:Y:S02]  /*7da20*/  LDL.LU R17, [R1+0x8c4] ;  /* 0x0008c40001117983 */ /* 0x000ea40000300800 */
[----:B------:R-:W3:Y:S02]  /*7da30*/  LDL.LU R18, [R1+0x8c8] ;  /* 0x0008c80001127983 */ /* 0x000ee40000300800 */
[----:B------:R-:W3:Y:S02]  /*7da40*/  LDL.LU R19, [R1+0x8cc] ;  /* 0x0008cc0001137983 */ /* 0x000ee40000300800 */
[----:B------:R-:W-:-:S02]  /*7da50*/  IMAD.MOV.U32 R26, RZ, RZ, R6 ;  /* 0x000000ffff1a7224 */ /* 0x000fc400078e0006 */
[----:B------:R-:W-:Y:S01]  /*7da60*/  IMAD.MOV.U32 R27, RZ, RZ, R0 ;  /* 0x000000ffff1b7224 */ /* 0x000fe200078e0000 */
[----:B---3--:R-:W-:Y:S01]  /*7da70*/  STL.64 [R1+0x5268], R18 ;  /* 0x0052681201007387 */ /* 0x008fe20000100a00 */
[----:B--2---:R4:W-:Y:S02]  /*7da80*/  STL.64 [R1+0x5260], R16 ;  /* 0x0052601001007387 */ /* 0x0049e40000100a00 */
[----:B----4-:R-:W-:Y:S02]  /*7da90*/  IMAD.MOV.U32 R16, RZ, RZ, R13 ;  /* 0x000000ffff107224 */ /* 0x010fe400078e000d */
[----:B------:R-:W-:Y:S02]  /*7daa0*/  IMAD.MOV.U32 R17, RZ, RZ, R12 ;  /* 0x000000ffff117224 */ /* 0x000fe400078e000c */
[----:B------:R-:W0:Y:S01]  /*7dab0*/  LDSM.16.M88.4 R12, [R7+0x8080] ;  /* 0x00808000070c783b */ /* 0x000e220000000200 */
[----:B------:R-:W-:Y:S02]  /*7dac0*/  IMAD.MOV.U32 R18, RZ, RZ, R9 ;  /* 0x000000ffff127224 */ /* 0x000fe400078e0009 */
[----:B------:R-:W-:-:S02]  /*7dad0*/  IMAD.MOV.U32 R19, RZ, RZ, R8 ;  /* 0x000000ffff137224 */ /* 0x000fc400078e0008 */
[----:B------:R-:W1:Y:S05]  /*7dae0*/  LDSM.16.M88.4 R8, [R7+0xa080] ;  /* 0x00a080000708783b */ /* 0x000e6a0000000200 */
[----:B------:R-:W-:Y:S01]  /*7daf0*/  HMMA.16816.F32.BF16 R24, R20, R26, R16 ;  /* 0x0000001a1418723c */ /* 0x000fe20000041810 */
[----:B0-----:R-:W-:Y:S01]  /*7db00*/  STL [R1+0x5174], R13 ;  /* 0x0051740d01007387 */ /* 0x001fe20000100800 */
[----:B------:R-:W-:Y:S02]  /*7db10*/  STL [R1+0x48e4], R14 ;  /* 0x0048e40e01007387 */ /* 0x000fe40000100800 */
[----:B------:R-:W-:Y:S01]  /*7db20*/  STL [R1+0x48e0], R15 ;  /* 0x0048e00f01007387 */ /* 0x000fe20000100800 */
[----:B-1----:R-:W-:Y:S01]  /*7db30*/  STL [R1+0x483c], R10 ;  /* 0x00483c0a01007387 */ /* 0x002fe20000100800 */
[----:B------:R-:W-:Y:S02]  /*7db40*/  STL [R1+0x4838], R11 ;  /* 0x0048380b01007387 */ /* 0x000fe40000100800 */
[----:B------:R-:W2:Y:S02]  /*7db50*/  LDL.LU.64 R18, [R1+0x5268] ;  /* 0x0052680001127983 */ /* 0x000ea40000300a00 */
[----:B------:R-:W2:Y:S11]  /*7db60*/  LDL.LU.64 R16, [R1+0x5260] ;  /* 0x0052600001107983 */ /* 0x000eb60000300a00 */
[----:B------:R-:W-:Y:S02]  /*7db70*/  @!UPT UIADD3 URZ, URZ, URZ, URZ ;  /* 0x0000003f3f3ff290 */ /* 0x000fe4000fffe03f */
[----:B------:R-:W-:Y:S01]  /*7db80*/  STL.64 [R1+0x890], R24 ;  /* 0x0008901801007387 */ /* 0x000fe20000100a00 */
[----:B------:R-:W-:Y:S02]  /*7db90*/  STL.64 [R1+0x898], R26 ;  /* 0x0008981a01007387 */ /* 0x000fe40000100a00 */
[----:B------:R-:W0:Y:S04]  /*7dba0*/  LDSM.16.M88.4 R24, [R7+0xc080] ;  /* 0x00c080000718783b */ /* 0x000e280000000200 */
[----:B0-----:R-:W-:Y:S01]  /*7dbb0*/  IMAD.MOV.U32 R13, RZ, RZ, R24 ;  /* 0x000000ffff0d7224 */ /* 0x001fe200078e0018 */
[----:B------:R-:W-:Y:S01]  /*7dbc0*/  STL.64 [R1+0x30], R24 ;  /* 0x0000301801007387 */ /* 0x000fe20000100a00 */
[----:B------:R0:W-:Y:S03]  /*7dbd0*/  STL.64 [R1+0x38], R26 ;  /* 0x0000381a01007387 */ /* 0x0001e60000100a00 */
[----:B0-----:R-:W2:Y:S01]  /*7dbe0*/  LDL.LU.64 R26, [R1+0x5258] ;  /* 0x00525800011a7983 */ /* 0x001ea20000300a00 */
[----:B------:R-:W-:Y:S02]  /*7dbf0*/  STL.64 [R1+0x5218], R12 ;  /* 0x0052180c01007387 */ /* 0x000fe40000100a00 */
[----:B------:R-:W0:Y:S02]  /*7dc00*/  LDSM.16.M88.4 R12, [R7+0xe080] ;  /* 0x00e08000070c783b */ /* 0x000e240000000200 */
[----:B0-----:R-:W-:Y:S02]  /*7dc10*/  STL.64 [R1+0x1e0], R12 ;  /* 0x0001e00c01007387 */ /* 0x001fe40000100a00 */
[----:B------:R-:W-:Y:S02]  /*7dc20*/  STL.64 [R1+0x1e8], R14 ;  /* 0x0001e80e01007387 */ /* 0x000fe40000100a00 */
[----:B------:R-:W0:Y:S02]  /*7dc30*/  LDSM.16.M88.4 R12, [R7+0x10080] ;  /* 0x01008000070c783b */ /* 0x000e240000000200 */
[----:B0-----:R-:W-:Y:S02]  /*7dc40*/  STL.64 [R1+0x1d0], R12 ;  /* 0x0001d00c01007387 */ /* 0x001fe40000100a00 */
        /* <DEDUP_REMOVED lines=8> */
[----:B------:R-:W-:Y:S02]  /*7dcd0*/  STL.64 [R1+0x1c8], R14 ;  /* 0x0001c80e01007387 */ /* 0x000fe40000100a00 */
[----:B------:R-:W-:-:S02]  /*7dce0*/  IMAD.MOV.U32 R29, RZ, RZ, R13 ;  /* 0x000000ffff1d7224 */ /* 0x000fc400078e000d */
[----:B------:R-:W0:Y:S04]  /*7dcf0*/  LDSM.16.M88.4 R12, [R7+0x14080] ;  /* 0x01408000070c783b */ /* 0x000e280000000200 */
[----:B------:R-:W-:Y:S04]  /*7dd00*/  STL [R1+0x5124], R29 ;  /* 0x0051241d01007387 */ /* 0x000fe80000100800 */
[----:B0-----:R-:W-:Y:S01]  /*7dd10*/  STL.64 [R1+0x1b0], R12 ;  /* 0x0001b00c01007387 */ /* 0x001fe20000100a00 */
[----:B------:R-:W-:Y:S02]  /*7dd20*/  STL.64 [R1+0x1b8], R14 ;  /* 0x0001b80e01007387 */ /* 0x000fe40000100a00 */
[----:B------:R-:W0:Y:S04]  /*7dd30*/  LDSM.16.M88.4 R12, [R7+0x18080] ;  /* 0x01808000070c783b */ /* 0x000e280000000200 */
[----:B------:R-:W-:Y:S01]  /*7dd40*/  STL.64 [R1+0x1a0], R8 ;  /* 0x0001a00801007387 */ /* 0x000fe20000100a00 */
[----:B------:R-:W-:Y:S02]  /*7dd50*/  STL.64 [R1+0x1a8], R10 ;  /* 0x0001a80a01007387 */ /* 0x000fe40000100a00 */
[----:B------:R-:W1:Y:S02]  /*7dd60*/  LDSM.16.M88.4 R8, [R7+0x1a080] ;  /* 0x01a080000708783b */ /* 0x000e640000000200 */
[----:B0-----:R-:W-:Y:S02]  /*7dd70*/  STL.64 [R1+0x190], R12 ;  /* 0x0001900c01007387 */ /* 0x001fe40000100a00 */
[----:B------:R-:W-:Y:S02]  /*7dd80*/  STL.64 [R1+0x198], R14 ;  /* 0x0001980e01007387 */ /* 0x000fe40000100a00 */
[----:B-1----:R-:W-:Y:S02]  /*7dd90*/  STL.64 [R1+0x180], R8 ;  /* 0x0001800801007387 */ /* 0x002fe40000100a00 */
[----:B------:R-:W-:Y:S02]  /*7dda0*/  STL.64 [R1+0x188], R10 ;  /* 0x0001880a01007387 */ /* 0x000fe40000100a00 */
[----:B------:R-:W0:Y:S04]  /*7ddb0*/  LDSM.16.M88.4 R8, [R7+0x1e080] ;  /* 0x01e080000708783b */ /* 0x000e280000000200 */
[----:B------:R-:W1:Y:S04]  /*7ddc0*/  LDSM.16.M88.4 R12, [R7+0x1c080] ;  /* 0x01c08000070c783b */ /* 0x000e680000000200 */
[----:B0-----:R-:W-:Y:S01]  /*7ddd0*/  STL.64 [R1+0x160], R8 ;  /* 0x0001600801007387 */ /* 0x001fe20000100a00 */
[----:B-1----:R-:W-:Y:S02]  /*7dde0*/  STL.64 [R1+0x170], R12 ;  /* 0x0001700c01007387 */ /* 0x002fe40000100a00 */
[----:B------:R-:W-:Y:S02]  /*7ddf0*/  STL.64 [R1+0x178], R14 ;  /* 0x0001780e01007387 */ /* 0x000fe40000100a00 */
[----:B------:R0:W-:Y:S02]  /*7de00*/  STL.64 [R1+0x168], R10 ;  /* 0x0001680a01007387 */ /* 0x0001e40000100a00 */
[----:B0-----:R-:W-:-:S02]  /*7de10*/  IMAD.MOV.U32 R10, RZ, RZ, R5 ;  /* 0x000000ffff0a7224 */ /* 0x001fc400078e0005 */
[----:B------:R-:W-:Y:S02]  /*7de20*/  IMAD.MOV.U32 R11, RZ, RZ, R4 ;  /* 0x000000ffff0b7224 */ /* 0x000fe400078e0004 */
[----:B------:R-:W0:Y:S04]  /*7de30*/  LDSM.16.MT88.4 R4, [R2+0x24080] ;  /* 0x024080000204783b */ /* 0x000e280000004200 */
[----:B------:R-:W-:Y:S04]  /*7de40*/  STL.64 [R1+0x51c8], R10 ;  /* 0x0051c80a01007387 */ /* 0x000fe80000100a00 */
[----:B0-----:R-:W-:Y:S01]  /*7de50*/  STL.64 [R1+0x5088], R6 ;  /* 0x0050880601007387 */ /* 0x001fe20000100a00 */
[----:B------:R2:W-:Y:S02]  /*7de60*/  STL.64 [R1+0x5080], R4 ;  /* 0x0050800401007387 */ /* 0x0005e40000100a00 */
[----:B--2---:R-:W-:Y:S01]  /*7de70*/  HMMA.16816.F32.BF16 R4, R20, R26, R16 ;  /* 0x0000001a1404723c */ /* 0x004fe20000041810 */
[----:B------:R-:W-:Y:S06]  /*7de80*/  STL [R1+0x4b68], R2 ;  /* 0x004b680201007387 */ /* 0x000fec0000100800 */
[----:B------:R-:W-:-:S02]  /*7de90*/  IMAD.MOV.U32 R26, RZ, RZ, R3 ;  /* 0x000000ffff1a7224 */ /* 0x000fc400078e0003 */
[----:B------:R-:W-:Y:S01]  /*7dea0*/  IMAD.MOV.U32 R27, RZ, RZ, R28 ;  /* 0x000000ffff1b7224 */ /* 0x000fe200078e001c */
[----:B------:R-:W2:Y:S11]  /*7deb0*/  LDL.LU R3, [R1+0x5254] ;  /* 0x0052540001037983 */ /* 0x000eb60000300800 */
[----:B------:R-:W-:Y:S02]  /*7dec0*/  @!UPT UIADD3 URZ, URZ, URZ, URZ ;  /* 0x0000003f3f3ff290 */ /* 0x000fe4000fffe03f */
[----:B------:R-:W-:Y:S01]  /*7ded0*/  STL.64 [R1+0x8c0], R4 ;  /* 0x0008c00401007387 */ /* 0x000fe20000100a00 */
[----:B------:R-:W-:Y:S02]  /*7dee0*/  STL.64 [R1+0x8c8], R6 ;  /* 0x0008c80601007387 */ /* 0x000fe40000100a00 */
[----:B------:R-:W3:Y:S02]  /*7def0*/  LDL.LU R28, [R1+0x5250] ;  /* 0x00525000011c7983 */ /* 0x000ee40000300800 */
[----:B------:R0:W-:Y:S02]  /*7df00*/  STL.64 [R1+0x51d0], R26 ;  /* 0x0051d01a01007387 */ /* 0x0001e40000100a00 */
[----:B0-----:R-:W4:Y:S01]  /*7df10*/  LDL.LU R26, [R1+0xf8] ;  /* 0x0000f800011a7983 */ /* 0x001f220000300800 */
[----:B------:R-:W4:Y:S02]  /*7df20*/  LDL.LU R27, [R1+0xfc] ;  /* 0x0000fc00011b7983 */ /* 0x000f240000300800 */
[----:B------:R-:W-:Y:S01]  /*7df30*/  IMAD.MOV.U32 R29, RZ, RZ, R9 ;  /* 0x000000ffff1d7224 */ /* 0x000fe200078e0009 */
[----:B----4-:R3:W-:Y:S01]  /*7df40*/  STL.64 [R1+0x51e8], R26 ;  /* 0x0051e81a01007387 */ /* 0x0107e20000100a00 */
[----:B------:R-:W4:Y:S02]  /*7df50*/  LDL.LU R8, [R1+0x840] ;  /* 0x0008400001087983 */ /* 0x000f240000300800 */
[----:B------:R-:W4:Y:S02]  /*7df60*/  LDL.LU R9, [R1+0x844] ;  /* 0x0008440001097983 */ /* 0x000f240000300800 */
[----:B------:R-:W2:Y:S01]  /*7df70*/  LDL.LU R10, [R1+0x848] ;  /* 0x00084800010a7983 */ /* 0x000ea20000300800 */
[----:B------:R-:W2:Y:S01]  /*7df80*/  LDL.LU R11, [R1+0x84c] ;  /* 0x00084c00010b7983 */ /* 0x000ea20000300800 */
[----:B------:R-:W2:Y:S02]  /*7df90*/  LDL.LU R18, [R1+0x138] ;  /* 0x0001380001127983 */ /* 0x000ea40000300800 */
[----:B------:R-:W2:Y:S02]  /*7dfa0*/  LDL.LU R19, [R1+0x13c] ;  /* 0x00013c0001137983 */ /* 0x000ea40000300800 */
[----:B--2---:R0:W-:Y:S01]  /*7dfb0*/  STL.64 [R1+0x5228], R18 ;  /* 0x0052281201007387 */ /* 0x0041e20000100a00 */
[----:B------:R-:W2:Y:S02]  /*7dfc0*/  LDL.LU R4, [R1+0x8a0] ;  /* 0x0008a00001047983 */ /* 0x000ea40000300800 */
[----:B------:R-:W2:Y:S02]  /*7dfd0*/  LDL.LU R5, [R1+0x8a4] ;  /* 0x0008a40001057983 */ /* 0x000ea40000300800 */
[----:B------:R-:W2:Y:S01]  /*7dfe0*/  LDL.LU R6, [R1+0x8a8] ;  /* 0x0008a80001067983 */ /* 0x000ea20000300800 */
[----:B------:R-:W2:Y:S01]  /*7dff0*/  LDL.LU R7, [R1+0x8ac] ;  /* 0x0008ac0001077983 */ /* 0x000ea20000300800 */
[----:B---3--:R-:W-:-:S02]  /*7e000*/  IMAD.MOV.U32 R26, RZ, RZ, R28 ;  /* 0x000000ffff1a7224 */ /* 0x008fc400078e001c */
[----:B------:R-:W-:Y:S01]  /*7e010*/  IMAD.MOV.U32 R27, RZ, RZ, R3 ;  /* 0x000000ffff1b7224 */ /* 0x000fe200078e0003 */
[----:B--2---:R-:W-:Y:S01]  /*7e020*/  STL.64 [R1+0x5238], R6 ;  /* 0x0052380601007387 */ /* 0x004fe20000100a00 */
[----:B------:R1:W-:Y:S02]  /*7e030*/  STL.64 [R1+0x5230], R4 ;  /* 0x0052300401007387 */ /* 0x0003e40000100a00 */
[----:B0-----:R-:W2:Y:S02]  /*7e040*/  LDL.LU R18, [R1+0x148] ;  /* 0x0001480001127983 */ /* 0x001ea40000300800 */
[----:B------:R-:W2:Y:S01]  /*7e050*/  LDL.LU R19, [R1+0x14c] ;  /* 0x00014c0001137983 */ /* 0x000ea20000300800 */
[----:B-1----:R-:W2:Y:S01]  /*7e060*/  LDL.LU R4, [R1+0x8b0] ;  /* 0x0008b00001047983 */ /* 0x002ea20000300800 */
[----:B------:R-:W2:Y:S02]  /*7e070*/  LDL.LU R5, [R1+0x8b4] ;  /* 0x0008b40001057983 */ /* 0x000ea40000300800 */
[----:B------:R-:W2:Y:S02]  /*7e080*/  LDL.LU R6, [R1+0x8b8] ;  /* 0x0008b80001067983 */ /* 0x000ea40000300800 */
[----:B------:R-:W2:Y:S01]  /*7e090*/  LDL.LU R7, [R1+0x8bc] ;  /* 0x0008bc0001077983 */ /* 0x000ea20000300800 */
[----:B------:R-:W3:Y:S01]  /*7e0a0*/  LDL.LU R28, [R1+0x524c] ;  /* 0x00524c00011c7983 */ /* 0x000ee20000300800 */
[----:B------:R-:W2:Y:S02]  /*7e0b0*/  LDL.LU R3, [R1+0x5248] ;  /* 0x0052480001037983 */ /* 0x000ea40000300800 */
[----:B------:R-:W-:Y:S02]  /*7e0c0*/  STL.64 [R1+0x5200], R26 ;  /* 0x0052001a01007387 */ /* 0x000fe40000100a00 */
[----:B------:R-:W-:Y:S01]  /*7e0d0*/  STL.64 [R1+0x51e0], R10 ;  /* 0x0051e00a01007387 */ /* 0x000fe20000100a00 */
[----:B----4-:R0:W-:Y:S04]  /*7e0e0*/  STL.64 [R1+0x51d8], R8 ;  /* 0x0051d80801007387 */ /* 0x0101e80000100a00 */
[----:B0-----:R-:W4:Y:S01]  /*7e0f0*/  LDL.LU R8, [R1+0x850] ;  /* 0x0008500001087983 */ /* 0x001f220000300800 */
[----:B------:R-:W4:Y:S02]  /*7e100*/  LDL.LU R9, [R1+0x854] ;  /* 0x0008540001097983 */ /* 0x000f240000300800 */
[----:B------:R-:W4:Y:S02]  /*7e110*/  LDL.LU R10, [R1+0x858] ;  /* 0x00085800010a7983 */ /* 0x000f240000300800 */
[----:B------:R-:W4:Y:S01]  /*7e120*/  LDL.LU R11, [R1+0x85c] ;  /* 0x00085c00010b7983 */ /* 0x000f220000300800 */
[----:B------:R-:W4:Y:S01]  /*7e130*/  LDL.LU R26, [R1+0x118] ;  /* 0x00011800011a7983 */ /* 0x000f220000300800 */
[----:B------:R-:W4:Y:S02]  /*7e140*/  LDL.LU R27, [R1+0x11c] ;  /* 0x00011c00011b7983 */ /* 0x000f240000300800 */
[----:B------:R-:W-:-:S02]  /*7e150*/  IMAD.MOV.U32 R0, RZ, RZ, R25 ;  /* 0x000000ffff007224 */ /* 0x000fc400078e0019 */
[----:B---3--:R-:W-:Y:S02]  /*7e160*/  IMAD.MOV.U32 R15, RZ, RZ, R28 ;  /* 0x000000ffff0f7224 */ /* 0x008fe400078e001c */
[----:B--2---:R-:W-:Y:S01]  /*7e170*/  IMAD.MOV.U32 R14, RZ, RZ, R3 ;  /* 0x000000ffff0e7224 */ /* 0x004fe200078e0003 */
[----:B----4-:R0:W-:Y:S01]  /*7e180*/  STL.64 [R1+0x5220], R26 ;  /* 0x0052201a01007387 */ /* 0x0101e20000100a00 */
[----:B------:R-:W2:Y:S02]  /*7e190*/  LDL.LU R3, [R1+0x5244] ;  /* 0x0052440001037983 */ /* 0x000ea40000300800 */
[----:B------:R-:W3:Y:S02]  /*7e1a0*/  LDL.LU R28, [R1+0x5240] ;  /* 0x00524000011c7983 */ /* 0x000ee40000300800 */
[----:B------:R-:W4:Y:S01]  /*7e1b0*/  LDL.LU R24, [R1+0x960] ;  /* 0x0009600001187983 */ /* 0x000f220000300800 */
[----:B------:R-:W4:Y:S04]  /*7e1c0*/  LDL.LU R25, [R1+0x964] ;  /* 0x0009640001197983 */ /* 0x000f280000300800 */
[----:B0-----:R-:W4:Y:S01]  /*7e1d0*/  LDL.LU R26, [R1+0x968] ;  /* 0x00096800011a7983 */ /* 0x001f220000300800 */
[----:B------:R-:W4:Y:S02]  /*7e1e0*/  LDL.LU R27, [R1+0x96c] ;  /* 0x00096c00011b7983 */ /* 0x000f240000300800 */
[----:B------:R-:W-:Y:S02]  /*7e1f0*/  STL.64 [R1+0x51f8], R10 ;  /* 0x0051f80a01007387 */ /* 0x000fe40000100a00 */
[----:B------:R0:W-:Y:S02]  /*7e200*/  STL.64 [R1+0x51f0], R8 ;  /* 0x0051f00801007387 */ /* 0x0001e40000100a00 */
        /* <DEDUP_REMOVED lines=9> */
[----:B------:R-:W2:Y:S02]  /*7e2a0*/  LDL.LU.64 R6, [R1+0x5238] ;  /* 0x0052380001067983 */ /* 0x000ea40000300a00 */
[----:B------:R-:W2:Y:S11]  /*7e2b0*/  LDL.LU.64 R4, [R1+0x5230] ;  /* 0x0052300001047983 */ /* 0x000eb60000300a00 */
[----:B------:R-:W-:Y:S02]  /*7e2c0*/  @!UPT UIADD3 URZ, URZ, URZ, URZ ;  /* 0x0000003f3f3ff290 */ /* 0x000fe4000fffe03f */
[----:B------:R-:W-:Y:S01]  /*7e2d0*/  STL.64 [R1+0x8b0], R16 ;  /* 0x0008b01001007387 */ /* 0x000fe20000100a00 */
[----:B------:R0:W-:Y:S03]  /*7e2e0*/  STL.64 [R1+0x8b8], R18 ;  /* 0x0008b81201007387 */ /* 0x0001e60000100a00 */
[----:B0-----:R-:W2:Y:S01]  /*7e2f0*/  LDL.LU.64 R18, [R1+0x5228] ;  /* 0x0052280001127983 */ /* 0x001ea20000300a00 */
[----:B---3--:R-:W-:Y:S02]  /*7e300*/  IMAD.MOV.U32 R10, RZ, RZ, R28 ;  /* 0x000000ffff0a7224 */ /* 0x008fe400078e001c */
[----:B------:R-:W-:Y:S01]  /*7e310*/  IMAD.MOV.U32 R11, RZ, RZ, R3 ;  /* 0x000000ffff0b7224 */ /* 0x000fe200078e0003 */
[C---:B--2---:R-:W-:Y:S11]  /*7e320*/  HMMA.16816.F32.BF16 R4, R20.reuse, R18, R4 ;  /* 0x000000121404723c */ /* 0x044ff60000041804 */
[----:B------:R-:W-:Y:S11]  /*7e330*/  @!UPT UIADD3 URZ, URZ, URZ, URZ ;  /* 0x0000003f3f3ff290 */ /* 0x000ff6000fffe03f */
[----:B------:R-:W-:Y:S01]  /*7e340*/  @!UPT UIADD3 URZ, URZ, URZ, URZ ;  /* 0x0000003f3f3ff290 */ /* 0x000fe2000fffe03f */
[----:B------:R0:W-:Y:S01]  /*7e350*/  STL.64 [R1+0x8a0], R4 ;  /* 0x0008a00401007387 */ /* 0x0001e20000100a00 */
[----:B------:R-:W-:Y:S02]  /*7e360*/  IMAD.MOV.U32 R28, RZ, RZ, R6 ;  /* 0x000000ffff1c7224 */ /* 0x000fe400078e0006 */
[----:B------:R-:W-:Y:S01]  /*7e370*/  IMAD.MOV.U32 R3, RZ, RZ, R7 ;  /* 0x000000ffff037224 */ /* 0x000fe200078e0007 */
[----:B0-----:R-:W2:Y:S01]  /*7e380*/  LDL.LU R4, [R1+0x4f0] ;  /* 0x0004f00001047983 */ /* 0x001ea20000300800 */
[----:B------:R-:W2:Y:S02]  /*7e390*/  LDL.LU R5, [R1+0x4f4] ;  /* 0x0004f40001057983 */ /* 0x000ea40000300800 */
[----:B------:R-:W2:Y:S02]  /*7e3a0*/  LDL.LU R6, [R1+0x4f8] ;  /* 0x0004f80001067983 */ /* 0x000ea40000300800 */
[----:B------:R-:W2:Y:S01]  /*7e3b0*/  LDL.LU R7, [R1+0x4fc] ;  /* 0x0004fc0001077983 */ /* 0x000ea20000300800 */
[----:B------:R-:W3:Y:S04]  /*7e3c0*/  LDL.64 R16, [R1] ;  /* 0x0000000001107983 */ /* 0x000ee80000100a00 */
[----:B---3--:R0:W-:Y:S04]  /*7e3d0*/  STL.64 [R1+0x5198], R16 ;  /* 0x0051981001007387 */ /* 0x0081e80000100a00 */
[----:B0-----:R-:W3:Y:S01]  /*7e3e0*/  LDL.LU R16, [R1+0x4e0] ;  /* 0x0004e00001107983 */ /* 0x001ee20000300800 */
[----:B------:R-:W3:Y:S02]  /*7e3f0*/  LDL.LU R17, [R1+0x4e4] ;  /* 0x0004e40001117983 */ /* 0x000ee40000300800 */
[----:B------:R-:W2:Y:S02]  /*7e400*/  LDL.LU R18, [R1+0x4e8] ;  /* 0x0004e80001127983 */ /* 0x000ea40000300800 */
[----:B------:R-:W2:Y:S01]  /*7e410*/  LDL.LU R19, [R1+0x4ec] ;  /* 0x0004ec0001137983 */ /* 0x000ea20000300800 */
[----:B----4-:R-:W-:Y:S01]  /*7e420*/  HMMA.16816.F32.BF16 R12, R20, R14, R24 ;  /* 0x0000000e140c723c */ /* 0x010fe20000041818 */
[----:B--2---:R-:W-:Y:S01]  /*7e430*/  STL.64 [R1+0x51a8], R18 ;  /* 0x0051a81201007387 */ /* 0x004fe20000100a00 */
[----:B---3--:R0:W-:Y:S03]  /*7e440*/  STL.64 [R1+0x51a0], R16 ;  /* 0x0051a01001007387 */ /* 0x0081e60000100a00 */
[----:B0-----:R-:W2:Y:S01]  /*7e450*/  LDL.LU R16, [R1+0x500] ;  /* 0x0005000001107983 */ /* 0x001ea20000300800 */
[----:B------:R-:W2:Y:S02]  /*7e460*/  LDL.LU R17, [R1+0x504] ;  /* 0x0005040001117983 */ /* 0x000ea40000300800 */
[----:B------:R-:W2:Y:S02]  /*7e470*/  LDL.LU R18, [R1+0x508] ;  /* 0x0005080001127983 */ /* 0x000ea40000300800 */
[----:B------:R-:W2:Y:S01]  /*7e480*/  LDL.LU R19, [R1+0x50c] ;  /* 0x00050c0001137983 */ /* 0x000ea20000300800 */
[----:B------:R-:W-:Y:S01]  /*7e490*/  STL [R1+0x492c], R3 ;  /* 0x00492c0301007387 */ /* 0x000fe20000100800 */
[----:B------:R-:W-:Y:S02]  /*7e4a0*/  STL [R1+0x4928], R28 ;  /* 0x0049281c01007387 */ /* 0x000fe40000100800 */
[----:B------:R-:W3:Y:S09]  /*7e4b0*/  LDL.LU.64 R26, [R1+0x5220] ;  /* 0x00522000011a7983 */ /* 0x000ef20000300a00 */
[----:B------:R0:W-:Y:S01]  /*7e4c0*/  STL.64 [R1+0x880], R12 ;  /* 0x0008800c01007387 */ /* 0x0001e20000100a00 */
[----:B------:R1:W-:Y:S04]  /*7e4d0*/  STL [R1+0x888], R14 ;  /* 0x0008880e01007387 */ /* 0x0003e80000100800 */
[----:B0-----:R-:W4:Y:S01]  /*7e4e0*/  LDL.LU.64 R12, [R1+0x5218] ;  /* 0x00521800010c7983 */ /* 0x001f220000300a00 */
[----:B-1----:R-:W-:-:S05]  /*7e4f0*/  IMAD.MOV.U32 R14, RZ, RZ, R15 ;  /* 0x000000ffff0e7224 */ /* 0x002fca00078e000f */
[----:B------:R-:W-:Y:S01]  /*7e500*/  STL [R1+0x48e8], R14 ;  /* 0x0048e80e01007387 */ /* 0x000fe20000100800 */
[C---:B---3--:R-:W-:Y:S03]  /*7e510*/  HMMA.16816.F32.BF16 R24, R20.reuse, R26, R8 ;  /* 0x0000001a1418723c */ /* 0x048fe60000041808 */
[----:B----4-:R0:W-:Y:S04]  /*7e520*/  STL.64 [R1+0x51b0], R12 ;  /* 0x0051b00c01007387 */ /* 0x0101e80000100a00 */
[----:B0-----:R-:W3:Y:S01]  /*7e530*/  LDL.64 R12, [R1+0x20] ;  /* 0x00002000010c7983 */ /* 0x001ee20000100a00 */
[----:B------:R-:W4:Y:S02]  /*7e540*/  LDL.LU.64 R10, [R1+0x5210] ;  /* 0x00521000010a7983 */ /* 0x000f240000300a00 */
[----:B------:R-:W4:Y:S11]  /*7e550*/  LDL.LU.64 R8, [R1+0x5208] ;  /* 0x0052080001087983 */ /* 0x000f360000300a00 */
[----:B------:R-:W-:Y:S02]  /*7e560*/  @!UPT UIADD3 URZ, URZ, URZ, URZ ;  /* 0x0000003f3f3ff290 */ /* 0x000fe4000fffe03f */
        /* <DEDUP_REMOVED lines=18> */
[----:B------:R-:W2:Y:S11]  /*7e690*/  LDL.LU.64 R10, [R1+0x51c8] ;  /* 0x0051c800010a7983 */ /* 0x000eb60000300a00 */
[----:B------:R-:W-:Y:S10]  /*7e6a0*/  @!UPT UIADD3 URZ, URZ, URZ, URZ ;  /* 0x0000003f3f3ff290 */ /* 0x000ff4000fffe03f */
[----:B------:R-:W-:Y:S01]  /*7e6b0*/  STL.64 [R1+0x840], R24 ;  /* 0x0008401801007387 */ /* 0x000fe20000100a00 */
[----:B------:R0:W-:Y:S03]  /*7e6c0*/  STL.64 [R1+0x848], R26 ;  /* 0x0008481a01007387 */ /* 0x0001e60000100a00 */
[----:B0-----:R-:W3:Y:S01]  /*7e6d0*/  LDL.LU.64 R26, [R1+0x51c0] ;  /* 0x0051c000011a7983 */ /* 0x001ee20000300a00 */
[----:B------:R-:W3:Y:S01]  /*7e6e0*/  LDL.LU.64 R24, [R1+0x51b8] ;  /* 0x0051b80001187983 */ /* 0x000ee20000300a00 */
[----:B--2---:R-:W-:Y:S02]  /*7e6f0*/  HMMA.16816.F32.BF16 R16, R20, R10, R16 ;  /* 0x0000000a1410723c */ /* 0x004fe40000041810 */
[----:B------:R-:W2:Y:S01]  /*7e700*/  LDL.64 R20, [R1+0x10] ;  /* 0x0000100001147983 */ /* 0x000ea20000100a00 */
[----:B------:R-:W4:Y:S11]  /*7e710*/  LDL.LU R8, [R1+0x4c0] ;  /* 0x0004c00001087983 */ /* 0x000f360000300800 */
[----:B------:R-:W-:Y:S09]  /*7e720*/  @!UPT UIADD3 URZ, URZ, URZ, URZ ;  /* 0x0000003f3f3ff290 */ /* 0x000ff2000fffe03f */
[----:B------:R-:W-:Y:S01]  /*7e730*/  STL.64 [R1+0x500], R16 ;  /* 0x0005001001007387 */ /* 0x000fe20000100a00 */
[----:B------:R3:W-:Y:S02]  /*7e740*/  STL.64 [R1+0x508], R18 ;  /* 0x0005081201007387 */ /* 0x0007e40000100a00 */
[----:B------:R-:W4:Y:S02]  /*7e750*/  LDL.LU R9, [R1+0x4c4] ;  /* 0x0004c40001097983 */ /* 0x000f240000300800 */
[----:B------:R-:W2:Y:S01]  /*7e760*/  LDL.LU R10, [R1+0x4c8] ;  /* 0x0004c800010a7983 */ /* 0x000ea20000300800 */
[----:B------:R-:W2:Y:S01]  /*7e770*/  LDL.LU R11, [R1+0x4cc] ;  /* 0x0004cc00010b7983 */ /* 0x000ea20000300800 */
[----:B---3--:R-:W-:Y:S01]  /*7e780*/  HMMA.16816.F32.BF16 R16, R24, R12, R4 ;  /* 0x0000000c1810723c */ /* 0x008fe20000041804 */
[----:B------:R-:W-:-:S06]  /*7e790*/  IMAD.MOV.U32 R3, RZ, RZ, R13 ;  /* 0x000000ffff037224 */ /* 0x000fcc00078e000d */
[----:B------:R-:W-:Y:S11]  /*7e7a0*/  IMAD.MOV.U32 R4, RZ, RZ, R12 ;  /* 0x000000ffff047224 */ /* 0x000ff600078e000c */
[----:B------:R-:W-:Y:S06]  /*7e7b0*/  @!UPT UIADD3 URZ, URZ, URZ, URZ ;  /* 0x0000003f3f3ff290 */ /* 0x000fec000fffe03f */
[----:B------:R-:W-:Y:S01]  /*7e7c0*/  IMAD.MOV.U32 R15, RZ, RZ, R16 ;  /* 0x000000ffff0f7224 */ /* 0x000fe200078e0010 */
[----:B--2---:R-:W-:Y:S01]  /*7e7d0*/  STL.64 [R1+0x5190], R10 ;  /* 0x0051900a01007387 */ /* 0x004fe20000100a00 */
[----:B----4-:R0:W-:Y:S03]  /*7e7e0*/  STL.64 [R1+0x5188], R8 ;  /* 0x0051880801007387 */ /* 0x0101e60000100a00 */
[----:B0-----:R-:W2:Y:S01]  /*7e7f0*/  LDL.LU R8, [R1+0x4d0] ;  /* 0x0004d00001087983 */ /* 0x001ea20000300800 */
[----:B------:R-:W2:Y:S02]  /*7e800*/  LDL.LU R9, [R1+0x4d4] ;  /* 0x0004d40001097983 */ /* 0x000ea40000300800 */
[----:B------:R-:W2:Y:S02]  /*7e810*/  LDL.LU R10, [R1+0x4d8] ;  /* 0x0004d800010a7983 */ /* 0x000ea40000300800 */
[----:B------:R-:W2:Y:S01]  /*7e820*/  LDL.LU R11, [R1+0x4dc] ;  /* 0x0004dc00010b7983 */ /* 0x000ea20000300800 */
[----:B------:R-:W3:Y:S01]  /*7e830*/  LDL.LU.64 R12, [R1+0x51b0] ;  /* 0x0051b000010c7983 */ /* 0x000ee20000300a00 */
[----:B------:R-:W-:Y:S02]  /*7e840*/  STL [R1+0x4f4], R17 ;  /* 0x0004f41101007387 */ /* 0x000fe40000100800 */
[----:B------:R0:W-:Y:S02]  /*7e850*/  STL.64 [R1+0x4f8], R18 ;  /* 0x0004f81201007387 */ /* 0x0001e40000100a00 */
[----:B0-----:R-:W4:Y:S01]  /*7e860*/  LDL.LU.64 R18, [R1+0x51a8] ;  /* 0x0051a80001127983 */ /* 0x001f220000300a00 */
[----:B------:R-:W4:Y:S02]  /*7e870*/  LDL.LU.64 R16, [R1+0x51a0] ;  /* 0x0051a00001107983 */ /* 0x000f240000300a00 */
[----:B------:R-:W-:Y:S02]  /*7e880*/  STL [R1+0x48ec], R15 ;  /* 0x0048ec0f01007387 */ /* 0x000fe40000100800 */
[----:B------:R-:W-:-:S02]  /*7e890*/  IMAD.MOV.U32 R6, RZ, RZ, R20 ;  /* 0x000000ffff067224 */ /* 0x000fc400078e0014 */
[----:B------:R-:W-:Y:S01]  /*7e8a0*/  IMAD.MOV.U32 R5, RZ, RZ, R21 ;  /* 0x000000ffff057224 */ /* 0x000fe200078e0015 */
[C---:B----4-:R-:W-:Y:S11]  /*7e8b0*/  HMMA.16816.F32.BF16 R16, R24.reuse, R20, R16 ;  /* 0x000000141810723c */ /* 0x050ff60000041810 */
[----:B------:R-:W-:Y:S11]  /*7e8c0*/  @!UPT UIADD3 URZ, URZ, URZ, URZ ;  /* 0x0000003f3f3ff290 */ /* 0x000ff6000fffe03f */
[----:B------:R-:W-:Y:S01]  /*7e8d0*/  @!UPT UIADD3 URZ, URZ, URZ, URZ ;  /* 0x0000003f3f3ff290 */ /* 0x000fe2000fffe03f */
[----:B------:R0:W-:Y:S01]  /*7e8e0*/  STL.64 [R1+0x4e0], R16 ;  /* 0x0004e01001007387 */ /* 0x0001e20000100a00 */
[----:B------:R-:W-:Y:S03]  /*7e8f0*/  STL.64 [R1+0x4e8], R18 ;  /* 0x0004e81201007387 */ /* 0x000fe60000100a00 */
[----:B0-----:R-:W2:Y:S01]  /*7e900*/  LDL.LU.64 R16, [R1+0x5198] ;  /* 0x0051980001107983 */ /* 0x001ea20000300a00 */
[----:B------:R-:W4:Y:S02]  /*7e910*/  LDL.LU R20, [R1+0x4a0] ;  /* 0x0004a00001147983 */ /* 0x000f240000300800 */
[----:B------:R-:W4:Y:S02]  /*7e920*/  LDL.LU R21, [R1+0x4a4] ;  /* 0x0004a40001157983 */ /* 0x000f240000300800 */
[----:B------:R-:W3:Y:S01]  /*7e930*/  LDL.LU R22, [R1+0x4a8] ;  /* 0x0004a80001167983 */ /* 0x000ee20000300800 */
[----:B------:R-:W3:Y:S01]  /*7e940*/  LDL.LU R23, [R1+0x4ac] ;  /* 0x0004ac0001177983 */ /* 0x000ee20000300800 */
[----:B--2---:R-:W-:Y:S03]  /*7e950*/  HMMA.16816.F32.BF16 R8, R24, R16, R8 ;  /* 0x000000101808723c */ /* 0x004fe60000041808 */
[----:B---3--:R-:W-:Y:S01]  /*7e960*/  STL.64 [R1+0x5158], R22 ;  /* 0x0051581601007387 */ /* 0x008fe20000100a00 */
[----:B----4-:R0:W-:Y:S02]  /*7e970*/  STL.64 [R1+0x5150], R20 ;  /* 0x0051501401007387 */ /* 0x0101e40000100a00 */
[----:B------:R-:W-:-:S02]  /*7e980*/  IMAD.MOV.U32 R7, RZ, RZ, R17 ;  /* 0x000000ffff077224 */ /* 0x000fc400078e0011 */
[----:B------:R-:W-:Y:S01]  /*7e990*/  IMAD.MOV.U32 R14, RZ, RZ, R16 ;  /* 0x000000ffff0e7224 */ /* 0x000fe200078e0010 */
[----:B0-----:R-:W2:Y:S01]  /*7e9a0*/  LDL.LU R20, [R1+0x4b0] ;  /* 0x0004b00001147983 */ /* 0x001ea20000300800 */
[----:B------:R-:W2:Y:S02]  /*7e9b0*/  LDL.LU R21, [R1+0x4b4] ;  /* 0x0004b40001157983 */ /* 0x000ea40000300800 */
[----:B------:R-:W2:Y:S02]  /*7e9c0*/  LDL.LU R22, [R1+0x4b8] ;  /* 0x0004b80001167983 */ /* 0x000ea40000300800 */
[----:B------:R-:W2:Y:S09]  /*7e9d0*/  LDL.LU R23, [R1+0x4bc] ;  /* 0x0004bc0001177983 */ /* 0x000eb20000300800 */
[----:B------:R-:W-:Y:S01]  /*7e9e0*/  STL.64 [R1+0x4d0], R8 ;  /* 0x0004d00801007387 */ /* 0x000fe20000100a00 */
[----:B------:R0:W-:Y:S03]  /*7e9f0*/  STL.64 [R1+0x4d8], R10 ;  /* 0x0004d80a01007387 */ /* 0x0001e60000100a00 */
[----:B0-----:R-:W3:Y:S01]  /*7ea00*/  LDL.LU.64 R10, [R1+0x5190] ;  /* 0x00519000010a7983 */ /* 0x001ee20000300a00 */
[----:B------:R-:W3:Y:S02]  /*7ea10*/  LDL.LU.64 R8, [R1+0x5188] ;  /* 0x0051880001087983 */ /* 0x000ee40000300a00 */
[----:B------:R-:W4:Y:S02]  /*7ea20*/  LDL.LU.64 R18, [R1+0x5180] ;  /* 0x0051800001127983 */ /* 0x000f240000300a00 */
[----:B------:R-:W3:Y:S01]  /*7ea30*/  LDL.LU.64 R16, [R1+0x5178] ;  /* 0x0051780001107983 */ /* 0x000ee20000300a00 */
[----:B------:R-:W2:Y:S01]  /*7ea40*/  LDL R2, [R1+0x22c0] ;  /* 0x0022c00001027983 */ /* 0x000ea20000100800 */
[----:B------:R-:W-:Y:S02]  /*7ea50*/  STL.64 [R1+0x5130], R6 ;  /* 0x0051300601007387 */ /* 0x000fe40000100a00 */
[----:B------:R0:W-:Y:S02]  /*7ea60*/  STL.64 [R1+0x5128], R4 ;  /* 0x0051280401007387 */ /* 0x0001e40000100a00 */
[----:B0-----:R-:W2:Y:S01]  /*7ea70*/  LDL.LU R4, [R1+0x820] ;  /* 0x0008200001047983 */ /* 0x001ea20000300800 */
[----:B------:R-:W2:Y:S02]  /*7ea80*/  LDL.LU R5, [R1+0x824] ;  /* 0x0008240001057983 */ /* 0x000ea40000300800 */
[----:B------:R-:W2:Y:S02]  /*7ea90*/  LDL.LU R6, [R1+0x828] ;  /* 0x0008280001067983 */ /* 0x000ea40000300800 */
[----:B------:R-:W2:Y:S01]  /*7eaa0*/  LDL.LU R7, [R1+0x82c] ;  /* 0x00082c0001077983 */ /* 0x000ea20000300800 */
[----:B---3--:R-:W-:Y:S01]  /*7eab0*/  HMMA.16816.F32.BF16 R8, R24, R16, R8 ;  /* 0x000000101808723c */ /* 0x008fe20000041808 */
[----:B--2---:R-:W-:Y:S01]  /*7eac0*/  STL.64 [R1+0x5140], R6 ;  /* 0x0051400601007387 */ /* 0x004fe20000100a00 */
[----:B------:R0:W-:Y:S02]  /*7ead0*/  STL.64 [R1+0x5138], R4 ;  /* 0x0051380401007387 */ /* 0x0001e40000100a00 */
[----:B0-----:R-:W-:-:S02]  /*7eae0*/  IMAD.MOV.U32 R4, RZ, RZ, R13 ;  /* 0x000000ffff047224 */ /* 0x001fc400078e000d */
[----:B------:R-:W2:Y:S01]  /*7eaf0*/  LDL.LU R13, [R1+0x5174] ;  /* 0x00517400010d7983 */ /* 0x000ea20000300800 */
[----:B------:R-:W-:Y:S02]  /*7eb00*/  IMAD.MOV.U32 R5, RZ, RZ, R0 ;  /* 0x000000ffff057224 */ /* 0x000fe400078e0000 */
[----:B------:R-:W3:Y:S11]  /*7eb10*/  LDL.LU R0, [R1+0x5170] ;  /* 0x0051700001007983 */ /* 0x000ef60000300800 */
[----:B------:R-:W-:Y:S03]  /*7eb20*/  @!UPT UIADD3 URZ, URZ, URZ, URZ ;  /* 0x0000003f3f3ff290 */ /* 0x000fe6000fffe03f */
[----:B------:R-:W-:Y:S01]  /*7eb30*/  STL.64 [R1+0x4c0], R8 ;  /* 0x0004c00801007387 */ /* 0x000fe20000100a00 */
[----:B------:R0:W-:Y:S04]  /*7eb40*/  STL.64 [R1+0x4c8], R10 ;  /* 0x0004c80a01007387 */ /* 0x0001e80000100a00 */
[----:B0-----:R-:W3:Y:S01]  /*7eb50*/  LDL.LU.64 R10, [R1+0x5168] ;  /* 0x00516800010a7983 */ /* 0x001ee20000300a00 */
[----:B------:R-:W3:Y:S02]  /*7eb60*/  LDL.LU.64 R8, [R1+0x5160] ;  /* 0x0051600001087983 */ /* 0x000ee40000300a00 */
[----:B----4-:R3:W-:Y:S02]  /*7eb70*/  STL.64 [R1+0x5038], R18 ;  /* 0x0050381201007387 */ /* 0x0107e40000100a00 */
[----:B------:R0:W-:Y:S01]  /*7eb80*/  STL.64 [R1+0x5030], R16 ;  /* 0x0050301001007387 */ /* 0x0001e20000100a00 */
[----:B--2---:R-:W-:Y:S01]  /*7eb90*/  HMMA.16816.F32.BF16 R20, R24, R12, R20 ;  /* 0x0000000c1814723c */ /* 0x004fe20000041814 */
[----:B---3--:R-:W-:-:S02]  /*7eba0*/  IMAD.MOV.U32 R19, RZ, RZ, R0 ;  /* 0x000000ffff137224 */ /* 0x008fc400078e0000 */
[----:B0-----:R-:W-:Y:S02]  /*7ebb0*/  IMAD.MOV.U32 R16, RZ, RZ, R11 ;  /* 0x000000ffff107224 */ /* 0x001fe400078e000b */
[----:B------:R-:W-:-:S05]  /*7ebc0*/  IMAD.MOV.U32 R17, RZ, RZ, R10 ;  /* 0x000000ffff117224 */ /* 0x000fca00078e000a */
[----:B------:R0:W-:Y:S11]  /*7ebd0*/  STL.64 [R1+0x5148], R16 ;  /* 0x0051481001007387 */ /* 0x0001f60000100a00 */
[----:B------:R-:W-:Y:S03]  /*7ebe0*/  @!UPT UIADD3 URZ, URZ, URZ, URZ ;  /* 0x0000003f3f3ff290 */ /* 0x000fe6000fffe03f */
[----:B------:R-:W-:Y:S02]  /*7ebf0*/  IMAD.MOV.U32 R11, RZ, RZ, R22 ;  /* 0x000000ffff0b7224 */ /* 0x000fe400078e0016 */
[----:B------:R-:W-:Y:S02]  /*7ec00*/  IMAD.MOV.U32 R0, RZ, RZ, R23 ;  /* 0x000000ffff007224 */ /* 0x000fe400078e0017 */
[----:B------:R-:W-:Y:S01]  /*7ec10*/  IMAD.MOV.U32 R10, RZ, RZ, R21 ;  /* 0x000000ffff0a7224 */ /* 0x000fe200078e0015 */
[----:B0-----:R-:W2:Y:S01]  /*7ec20*/  LDL.LU R16, [R1+0x830] ;  /* 0x0008300001107983 */ /* 0x001ea20000300800 */
[----:B------:R-:W2:Y:S02]  /*7ec30*/  LDL.LU R17, [R1+0x834] ;  /* 0x0008340001117983 */ /* 0x000ea40000300800 */
[----:B------:R-:W2:Y:S02]  /*7ec40*/  LDL.LU R18, [R1+0x838] ;  /* 0x0008380001127983 */ /* 0x000ea40000300800 */
[----:B------:R0:W-:Y:S01]  /*7ec50*/  STL [R1+0x4b0], R20 ;  /* 0x0004b01401007387 */ /* 0x0001e20000100800 */
[----:B------:R-:W3:Y:S04]  /*7ec60*/  LDL.LU.64 R22, [R1+0x5158] ;  /* 0x0051580001167983 */ /* 0x000ee80000300a00 */
[----:B0-----:R-:W3:Y:S01]  /*7ec70*/  LDL.LU.64 R20, [R1+0x5150] ;  /* 0x0051500001147983 */ /* 0x001ee20000300a00 */
[----:B------:R-:W-:Y:S02]  /*7ec80*/  STL.64 [R1+0x50e8], R12 ;  /* 0x0050e80c01007387 */ /* 0x000fe40000100a00 */
[----:B------:R-:W-:Y:S02]  /*7ec90*/  STL [R1+0x4b70], R11 ;  /* 0x004b700b01007387 */ /* 0x000fe40000100800 */
[----:B------:R-:W-:Y:S01]  /*7eca0*/  STL [R1+0x4b6c], R10 ;  /* 0x004b6c0a01007387 */ /* 0x000fe20000100800 */
[----:B------:R-:W-:Y:S01]  /*7ecb0*/  STL [R1+0x48f0], R0 ;  /* 0x0048f00001007387 */ /* 0x000fe20000100800 */
[----:B------:R0:W-:Y:S01]  /*7ecc0*/  STL.64 [R1+0x5100], R8 ;  /* 0x0051000801007387 */ /* 0x0001e20000100a00 */
[C---:B---3--:R-:W-:Y:S02]  /*7ecd0*/  HMMA.16816.F32.BF16 R20, R24.reuse, R8, R20 ;  /* 0x000000081814723c */ /* 0x048fe40000041814 */
[----:B0-----:R-:W3:Y:S11]  /*7ece0*/  LDL.LU R8, [R1+0x810] ;  /* 0x0008100001087983 */ /* 0x001ef60000300800 */
[----:B------:R-:W-:Y:S10]  /*7ecf0*/  @!UPT UIADD3 URZ, URZ, URZ, URZ ;  /* 0x0000003f3f3ff290 */ /* 0x000ff4000fffe03f */
[----:B------:R-:W-:Y:S01]  /*7ed00*/  STL.64 [R1+0x4a0], R20 ;  /* 0x0004a01401007387 */ /* 0x000fe20000100a00 */
[----:B------:R-:W-:Y:S02]  /*7ed10*/  STL.64 [R1+0x4a8], R22 ;  /* 0x0004a81601007387 */ /* 0x000fe40000100a00 */
[----:B------:R-:W0:Y:S01]  /*7ed20*/  LDSM.16.MT88.4 R20, [R2+0x24000] ;  /* 0x024000000214783b */ /* 0x000e220000004200 */
[C---:B--2---:R-:W-:Y:S01]  /*7ed30*/  HMMA.16816.F32.BF16 R4, R24.reuse, R4, R16 ;  /* 0x000000041804723c */ /* 0x044fe20000041810 */
[----:B------:R-:W3:Y:S02]  /*7ed40*/  LDL.LU R9, [R1+0x814] ;  /* 0x0008140001097983 */ /* 0x000ee40000300800 */
[----:B------:R-:W3:Y:S02]  /*7ed50*/  LDL.LU R10, [R1+0x818] ;  /* 0x00081800010a7983 */ /* 0x000ee40000300800 */
[----:B------:R-:W3:Y:S01]  /*7ed60*/  LDL.LU R11, [R1+0x81c] ;  /* 0x00081c00010b7983 */ /* 0x000ee20000300800 */
[----:B0-----:R-:W-:Y:S01]  /*7ed70*/  STL.64 [R1+0x4f48], R22 ;  /* 0x004f481601007387 */ /* 0x001fe20000100a00 */
[----:B------:R0:W-:Y:S03]  /*7ed80*/  STL.64 [R1+0x4f40], R20 ;  /* 0x004f401401007387 */ /* 0x0001e60000100a00 */
[----:B0-----:R-:W2:Y:S01]  /*7ed90*/  LDL.64 R20, [R1+0x1e0] ;  /* 0x0001e00001147983 */ /* 0x001ea20000100a00 */
[----:B------:R-:W3:Y:S11]  /*7eda0*/  LDL.LU.64 R16, [R1+0x5148] ;  /* 0x0051480001107983 */ /* 0x000ef60000300a00 */
[----:B------:R-:W-:Y:S01]  /*7edb0*/  @!UPT UIADD3 URZ, URZ, URZ, URZ ;  /* 0x0000003f3f3ff290 */ /* 0x000fe2000fffe03f */
[----:B------:R-:W-:Y:S02]  /*7edc0*/  STL.64 [R1+0x830], R4 ;  /* 0x0008300401007387 */ /* 0x000fe40000100a00 */
[----:B------:R0:W-:Y:S02]  /*7edd0*/  STL.64 [R1+0x838], R6 ;  /* 0x0008380601007387 */ /* 0x0001e40000100a00 */
        /* <DEDUP_REMOVED lines=8> */
[----:B---3--:R-:W-:Y:S01]  /*7ee60*/  HMMA.16816.F32.BF16 R8, R24, R16, R8 ;  /* 0x000000101808723c */ /* 0x008fe20000041808 */
[----:B------:R-:W-:Y:S02]  /*7ee70*/  IMAD.MOV.U32 R2, RZ, RZ, R21 ;  /* 0x000000ffff027224 */ /* 0x000fe400078e0015 */
[----:B------:R-:W-:Y:S01]  /*7ee80*/  IMAD.MOV.U32 R28, RZ, RZ, R20 ;  /* 0x000000ffff1c7224 */ /* 0x000fe200078e0014 */
[----:B------:R-:W3:Y:S02]  /*7ee90*/  LDL.LU.64 R4, [R1+0x5128] ;  /* 0x0051280001047983 */ /* 0x000ee40000300a00 */
[----:B------:R-:W-:Y:S02]  /*7eea0*/  STL [R1+0x5014], R2 ;  /* 0x0050140201007387 */ /* 0x000fe40000100800 */
[----:B------:R-:W-:Y:S01]  /*7eeb0*/  IMAD.MOV.U32 R16, RZ, RZ, R14 ;  /* 0x000000ffff107224 */ /* 0x000fe200078e000e */
[----:B------:R-:W-:Y:S11]  /*7eec0*/  STL [R1+0x5010], R28 ;  /* 0x0050101c01007387 */ /* 0x000ff60000100800 */
[----:B------:R-:W-:Y:S03]  /*7eed0*/  @!UPT UIADD3 URZ, URZ, URZ, URZ ;  /* 0x0000003f3f3ff290 */ /* 0x000fe6000fffe03f */
[----:B------:R-:W-:Y:S01]  /*7eee0*/  STL.64 [R1+0x810], R8 ;  /* 0x0008100801007387 */ /* 0x000fe20000100a00 */
[----:B------:R-:W-:Y:S02]  /*7eef0*/  STL.64 [R1+0x818], R10 ;  /* 0x0008180a01007387 */ /* 0x000fe40000100a00 */
[----:B--2---:R-:W-:-:S05]  /*7ef00*/  IMAD.MOV.U32 R17, RZ, RZ, R7 ;  /* 0x000000ffff117224 */ /* 0x004fca00078e0007 */
[----:B------:R0:W-:Y:S01]  /*7ef10*/  STL.64 [R1+0x5050], R16 ;  /* 0x0050501001007387 */ /* 0x0001e20000100a00 */
[----:B------:R-:W2:Y:S02]  /*7ef20*/  LDL.LU R20, [R1+0x260] ;  /* 0x0002600001147983 */ /* 0x000ea40000300800 */
[----:B------:R-:W2:Y:S02]  /*7ef30*/  LDL.LU R21, [R1+0x264] ;  /* 0x0002640001157983 */ /* 0x000ea40000300800 */
[----:B------:R-:W4:Y:S01]  /*7ef40*/  LDL.LU R22, [R1+0x268] ;  /* 0x0002680001167983 */ /* 0x000f220000300800 */
[----:B------:R-:W4:Y:S01]  /*7ef50*/  LDL.LU R23, [R1+0x26c] ;  /* 0x00026c0001177983 */ /* 0x000f220000300800 */
[----:B0-----:R-:W-:Y:S02]  /*7ef60*/  IMAD.MOV.U32 R16, RZ, RZ, R6 ;  /* 0x000000ffff107224 */ /* 0x001fe400078e0006 */
[----:B---3--:R-:W-:-:S05]  /*7ef70*/  IMAD.MOV.U32 R17, RZ, RZ, R5 ;  /* 0x000000ffff117224 */ /* 0x008fca00078e0005 */
[----:B------:R-:W-:Y:S04]  /*7ef80*/  STL.64 [R1+0x5068], R16 ;  /* 0x0050681001007387 */ /* 0x000fe80000100a00 */
[----:B----4-:R-:W-:Y:S01]  /*7ef90*/  STL.64 [R1+0x5028], R22 ;  /* 0x0050281601007387 */ /* 0x010fe20000100a00 */
[----:B--2---:R0:W-:Y:S03]  /*7efa0*/  STL.64 [R1+0x5020], R20 ;  /* 0x0050201401007387 */ /* 0x0041e60000100a00 */
        /* <DEDUP_REMOVED lines=12> */
[----:B------:R-:W3:Y:S01]  /*7f070*/  LDL.LU R23, [R1+0x28c] ;  /* 0x00028c0001177983 */ /* 0x000ee20000300800 */
[----:B------:R-:W4:Y:S01]  /*7f080*/  LDL R4, [R1+0x160] ;  /* 0x0001600001047983 */ /* 0x000f220000100800 */
[----:B------:R-:W-:-:S02]  /*7f090*/  IMAD.MOV.U32 R5, RZ, RZ, R29 ;  /* 0x000000ffff057224 */ /* 0x000fc400078e001d */
[----:B------:R-:W2:Y:S03]  /*7f0a0*/  LDL.LU R29, [R1+0x5124] ;  /* 0x00512400011d7983 */ /* 0x000ea60000300800 */
[----:B----4-:R0:W-:Y:S04]  /*7f0b0*/  STL.64 [R1+0x5098], R4 ;  /* 0x0050980401007387 */ /* 0x0101e80000100a00 */
[----:B0-----:R-:W4:Y:S04]  /*7f0c0*/  LDL.64 R4, [R1+0x170] ;  /* 0x0001700001047983 */ /* 0x001f280000100a00 */
[----:B----4-:R0:W-:Y:S01]  /*7f0d0*/  STL.64 [R1+0x50b0], R4 ;  /* 0x0050b00401007387 */ /* 0x0101e20000100a00 */
[----:B------:R-:W4:Y:S02]  /*7f0e0*/  LDL.LU R16, [R1+0x490] ;  /* 0x0004900001107983 */ /* 0x000f240000300800 */
[----:B------:R-:W4:Y:S02]  /*7f0f0*/  LDL.LU R17, [R1+0x494] ;  /* 0x0004940001117983 */ /* 0x000f240000300800 */
[----:B------:R-:W2:Y:S01]  /*7f100*/  LDL.LU R18, [R1+0x498] ;  /* 0x0004980001127983 */ /* 0x000ea20000300800 */
[----:B------:R-:W2:Y:S04]  /*7f110*/  LDL.LU R19, [R1+0x49c] ;  /* 0x00049c0001137983 */ /* 0x000ea80000300800 */
[----:B0-----:R-:W2:Y:S04]  /*7f120*/  LDL.64 R4, [R1+0x180] ;  /* 0x0001800001047983 */ /* 0x001ea80000100a00 */
[----:B--2---:R0:W-:Y:S04]  /*7f130*/  STL.64 [R1+0x50c8], R4 ;  /* 0x0050c80401007387 */ /* 0x0041e80000100a00 */
[----:B0-----:R-:W2:Y:S04]  /*7f140*/  LDL.64 R4, [R1+0x190] ;  /* 0x0001900001047983 */ /* 0x001ea80000100a00 */
[----:B--2---:R-:W-:Y:S01]  /*7f150*/  STL.64 [R1+0x50e0], R4 ;  /* 0x0050e00401007387 */ /* 0x004fe20000100a00 */
[----:B------:R-:W-:Y:S02]  /*7f160*/  STL.64 [R1+0x50a8], R18 ;  /* 0x0050a81201007387 */ /* 0x000fe40000100a00 */
[----:B----4-:R0:W-:Y:S02]  /*7f170*/  STL.64 [R1+0x50a0], R16 ;  /* 0x0050a01001007387 */ /* 0x0101e40000100a00 */
[----:B0-----:R-:W2:Y:S01]  /*7f180*/  LDL.LU R16, [R1+0x7b0] ;  /* 0x0007b00001107983 */ /* 0x001ea20000300800 */
[----:B------:R-:W2:Y:S02]  /*7f190*/  LDL.LU R17, [R1+0x7b4] ;  /* 0x0007b40001117983 */ /* 0x000ea40000300800 */
[----:B------:R-:W4:Y:S02]  /*7f1a0*/  LDL.LU R18, [R1+0x7b8] ;  /* 0x0007b80001127983 */ /* 0x000f240000300800 */
[----:B------:R-:W4:Y:S01]  /*7f1b0*/  LDL.LU R19, [R1+0x7bc] ;  /* 0x0007bc0001137983 */ /* 0x000f220000300800 */
[----:B------:R-:W2:Y:S01]  /*7f1c0*/  LDL.LU R8, [R1+0x7f0] ;  /* 0x0007f00001087983 */ /* 0x000ea20000300800 */
[----:B------:R-:W2:Y:S02]  /*7f1d0*/  LDL.LU R9, [R1+0x7f4] ;  /* 0x0007f40001097983 */ /* 0x000ea40000300800 */
[----:B------:R-:W2:Y:S02]  /*7f1e0*/  LDL.LU R10, [R1+0x7f8] ;  /* 0x0007f800010a7983 */ /* 0x000ea40000300800 */
[----:B------:R-:W2:Y:S02]  /*7f1f0*/  LDL.LU R11, [R1+0x7fc] ;  /* 0x0007fc00010b7983 */ /* 0x000ea40000300800 */
[----:B--2---:R-:W-:Y:S01]  /*7f200*/  STL.64 [R1+0x5110], R10 ;  /* 0x0051100a01007387 */ /* 0x004fe20000100a00 */
[----:B------:R0:W-:Y:S03]  /*7f210*/  STL.64 [R1+0x5108], R8 ;  /* 0x0051080801007387 */ /* 0x0001e60000100a00 */
[----:B0-----:R-:W2:Y:S01]  /*7f220*/  LDL R8, [R1+0x1c0] ;  /* 0x0001c00001087983 */ /* 0x001ea20000100800 */
[----:B------:R-:W-:-:S02]  /*7f230*/  IMAD.MOV.U32 R9, RZ, RZ, R29 ;  /* 0x000000ffff097224 */ /* 0x000fc400078e001d */
[----:B------:R-:W2:Y:S02]  /*7f240*/  LDL.LU R29, [R1+0x5120] ;  /* 0x00512000011d7983 */ /* 0x000ea40000300800 */
[----:B------:R-:W2:Y:S01]  /*7f250*/  LDL.LU R12, [R1+0x7e0] ;  /* 0x0007e000010c7983 */ /* 0x000ea20000300800 */
[----:B------:R-:W2:Y:S01]  /*7f260*/  LDL.LU R13, [R1+0x7e4] ;  /* 0x0007e400010d7983 */ /* 0x000ea20000300800 */
[----:B------:R-:W2:Y:S02]  /*7f270*/  LDL.LU R14, [R1+0x7e8] ;  /* 0x0007e800010e7983 */ /* 0x000ea40000300800 */
[----:B------:R-:W2:Y:S02]  /*7f280*/  LDL.LU R15, [R1+0x7ec] ;  /* 0x0007ec00010f7983 */ /* 0x000ea40000300800 */
[----:B--2---:R-:W-:Y:S01]  /*7f290*/  STL.64 [R1+0x50f8], R14 ;  /* 0x0050f80e01007387 */ /* 0x004fe20000100a00 */
[----:B------:R0:W-:Y:S03]  /*7f2a0*/  STL.64 [R1+0x50f0], R12 ;  /* 0x0050f00c01007387 */ /* 0x0001e60000100a00 */
[----:B0-----:R-:W2:Y:S04]  /*7f2b0*/  LDL.64 R12, [R1+0x1b0] ;  /* 0x0001b000010c7983 */ /* 0x001ea80000100a00 */
[----:B--2---:R0:W-:Y:S04]  /*7f2c0*/  STL.64 [R1+0x5118], R12 ;  /* 0x0051180c01007387 */ /* 0x0041e80000100a00 */
[----:B0-----:R-:W2:Y:S01]  /*7f2d0*/  LDL.LU R12, [R1+0x800] ;  /* 0x00080000010c7983 */ /* 0x001ea20000300800 */
[----:B------:R-:W2:Y:S02]  /*7f2e0*/  LDL.LU R13, [R1+0x804] ;  /* 0x00080400010d7983 */ /* 0x000ea40000300800 */
[----:B------:R-:W2:Y:S02]  /*7f2f0*/  LDL.LU R14, [R1+0x808] ;  /* 0x00080800010e7983 */ /* 0x000ea40000300800 */
[----:B------:R-:W2:Y:S01]  /*7f300*/  LDL.LU R15, [R1+0x80c] ;  /* 0x00080c00010f7983 */ /* 0x000ea20000300800 */
[----:B------:R-:W2:Y:S01]  /*7f310*/  LDL.64 R4, [R1+0x1a0] ;  /* 0x0001a00001047983 */ /* 0x000ea20000100a00 */
[----:B----4-:R-:W-:Y:S02]  /*7f320*/  STL.64 [R1+0x50c0], R18 ;  /* 0x0050c01201007387 */ /* 0x010fe40000100a00 */
[----:B------:R0:W-:Y:S02]  /*7f330*/  STL.64 [R1+0x50b8], R16 ;  /* 0x0050b81001007387 */ /* 0x0001e40000100a00 */
[----:B0-----:R-:W4:Y:S01]  /*7f340*/  LDL.LU R16, [R1+0x7c0] ;  /* 0x0007c00001107983 */ /* 0x001f220000300800 */
[----:B------:R-:W4:Y:S02]  /*7f350*/  LDL.LU R17, [R1+0x7c4] ;  /* 0x0007c40001117983 */ /* 0x000f240000300800 */
[----:B------:R-:W2:Y:S02]  /*7f360*/  LDL.LU R18, [R1+0x7c8] ;  /* 0x0007c80001127983 */ /* 0x000ea40000300800 */
[----:B------:R-:W2:Y:S02]  /*7f370*/  LDL.LU R19, [R1+0x7cc] ;  /* 0x0007cc0001137983 */ /* 0x000ea40000300800 */
[----:B--2---:R-:W-:Y:S01]  /*7f380*/  STL.64 [R1+0x50d8], R18 ;  /* 0x0050d81201007387 */ /* 0x004fe20000100a00 */
[----:B----4-:R0:W-:Y:S03]  /*7f390*/  STL.64 [R1+0x50d0], R16 ;  /* 0x0050d01001007387 */ /* 0x0101e60000100a00 */
[----:B0-----:R-:W2:Y:S01]  /*7f3a0*/  LDL.LU R16, [R1+0x7d0] ;  /* 0x0007d00001107983 */ /* 0x001ea20000300800 */
[----:B------:R-:W2:Y:S02]  /*7f3b0*/  LDL.LU R17, [R1+0x7d4] ;  /* 0x0007d40001117983 */ /* 0x000ea40000300800 */
[----:B------:R-:W2:Y:S02]  /*7f3c0*/  LDL.LU R18, [R1+0x7d8] ;  /* 0x0007d80001127983 */ /* 0x000ea40000300800 */
[----:B------:R-:W2:Y:S01]  /*7f3d0*/  LDL.LU R19, [R1+0x7dc] ;  /* 0x0007dc0001137983 */ /* 0x000ea20000300800 */
[----:B---3--:R-:W-:Y:S01]  /*7f3e0*/  STL.64 [R1+0x5060], R22 ;  /* 0x0050601601007387 */ /* 0x008fe20000100a00 */
[----:B------:R0:W-:Y:S03]  /*7f3f0*/  STL.64 [R1+0x5058], R20 ;  /* 0x0050581401007387 */ /* 0x0001e60000100a00 */
[----:B0-----:R-:W3:Y:S01]  /*7f400*/  LDL.LU R20, [R1+0x290] ;  /* 0x0002900001147983 */ /* 0x001ee20000300800 */
[----:B------:R-:W3:Y:S02]  /*7f410*/  LDL.LU R21, [R1+0x294] ;  /* 0x0002940001157983 */ /* 0x000ee40000300800 */
[----:B------:R-:W4:Y:S02]  /*7f420*/  LDL.LU R22, [R1+0x298] ;  /* 0x0002980001167983 */ /* 0x000f240000300800 */
[----:B------:R-:W4:Y:S01]  /*7f430*/  LDL.LU R23, [R1+0x29c] ;  /* 0x00029c0001177983 */ /* 0x000f220000300800 */
[C---:B------:R-:W-:Y:S01]  /*7f440*/  HMMA.16816.F32.BF16 R8, R24.reuse, R8, R12 ;  /* 0x000000081808723c */ /* 0x040fe2000004180c */
[----:B----4-:R-:W-:Y:S01]  /*7f450*/  STL.64 [R1+0x5078], R22 ;  /* 0x0050781601007387 */ /* 0x010fe20000100a00 */
[----:B---3--:R0:W-:Y:S03]  /*7f460*/  STL.64 [R1+0x5070], R20 ;  /* 0x0050701401007387 */ /* 0x0081e60000100a00 */
[----:B0-----:R-:W3:Y:S01]  /*7f470*/  LDL.LU R20, [R1+0x2a0] ;  /* 0x0002a00001147983 */ /* 0x001ee20000300800 */
[----:B------:R-:W3:Y:S02]  /*7f480*/  LDL.LU R21, [R1+0x2a4] ;  /* 0x0002a40001157983 */ /* 0x000ee40000300800 */
[----:B------:R-:W3:Y:S02]  /*7f490*/  LDL.LU R22, [R1+0x2a8] ;  /* 0x0002a80001167983 */ /* 0x000ee40000300800 */
[----:B------:R-:W3:Y:S01]  /*7f4a0*/  LDL.LU R23, [R1+0x2ac] ;  /* 0x0002ac0001177983 */ /* 0x000ee20000300800 */
[----:B------:R-:W4:Y:S11]  /*7f4b0*/  LDL.LU.64 R12, [R1+0x5118] ;  /* 0x00511800010c7983 */ /* 0x000f360000300a00 */
[----:B------:R-:W-:Y:S01]  /*7f4c0*/  @!UPT UIADD3 URZ, URZ, URZ, URZ ;  /* 0x0000003f3f3ff290 */ /* 0x000fe2000fffe03f */
[----:B------:R-:W-:Y:S02]  /*7f4d0*/  STL.64 [R1+0x800], R8 ;  /* 0x0008000801007387 */ /* 0x000fe40000100a00 */
[----:B------:R0:W-:Y:S02]  /*7f4e0*/  STL.64 [R1+0x808], R10 ;  /* 0x0008080a01007387 */ /* 0x0001e40000100a00 */
[----:B0-----:R-:W4:Y:S01]  /*7f4f0*/  LDL.LU.64 R10, [R1+0x5110] ;  /* 0x00511000010a7983 */ /* 0x001f220000300a00 */
[----:B------:R-:W4:Y:S02]  /*7f500*/  LDL.LU.64 R8, [R1+0x5108] ;  /* 0x0051080001087983 */ /* 0x000f240000300a00 */
        /* <DEDUP_REMOVED lines=8> */
[----:B------:R-:W2:Y:S01]  /*7f590*/  LDL.LU.64 R14, [R1+0x50f8] ;  /* 0x0050f800010e7983 */ /* 0x000ea20000300a00 */
[----:B------:R-:W2:Y:S02]  /*7f5a0*/  LDL.LU.64 R12, [R1+0x50f0] ;  /* 0x0050f000010c7983 */ /* 0x000ea40000300a00 */
[----:B------:R-:W-:Y:S02]  /*7f5b0*/  STL [R1+0x501c], R10 ;  /* 0x00501c0a01007387 */ /* 0x000fe40000100800 */
[----:B------:R-:W-:Y:S01]  /*7f5c0*/  STL [R1+0x5018], R11 ;  /* 0x0050180b01007387 */ /* 0x000fe20000100800 */
        /* <DEDUP_REMOVED lines=38> */
[----:B------:R-:W3:Y:S02]  /*7f830*/  LDL.LU.64 R6, [R1+0x5088] ;  /* 0x0050880001067983 */ /* 0x000ee40000300a00 */
[----:B------:R-:W3:Y:S11]  /*7f840*/  LDL.LU.64 R4, [R1+0x5080] ;  /* 0x0050800001047983 */ /* 0x000ef60000300a00 */
[----:B------:R-:W-:Y:S08]  /*7f850*/  @!UPT UIADD3 URZ, URZ, URZ, URZ ;  /* 0x0000003f3f3ff290 */ /* 0x000ff0000fffe03f */
[----:B------:R-:W-:Y:S01]  /*7f860*/  STL.64 [R1+0x490], R24 ;  /* 0x0004901801007387 */ /* 0x000fe20000100a00 */
[----:B------:R0:W-:Y:S03]  /*7f870*/  STL.64 [R1+0x498], R26 ;  /* 0x0004981a01007387 */ /* 0x0001e60000100a00 */
[----:B0-----:R-:W2:Y:S01]  /*7f880*/  LDL R27, [R1+0x22c0] ;  /* 0x0022c000011b7983 */ /* 0x001ea20000100800 */
[C---:B---3--:R-:W-:Y:S03]  /*7f890*/  HMMA.16816.F32.BF16 R16, R4.reuse, R16, R20 ;  /* 0x000000100410723c */ /* 0x048fe60000041814 */
[----:B------:R-:W3:Y:S01]  /*7f8a0*/  LDL.LU.64 R22, [R1+0x5078] ;  /* 0x0050780001167983 */ /* 0x000ee20000300a00 */
[----:B------:R-:W3:Y:S11]  /*7f8b0*/  LDL.LU.64 R20, [R1+0x5070] ;  /* 0x0050700001147983 */ /* 0x000ef60000300a00 */
[----:B------:R-:W-:Y:S08]  /*7f8c0*/  @!UPT UIADD3 URZ, URZ, URZ, URZ ;  /* 0x0000003f3f3ff290 */ /* 0x000ff0000fffe03f */
[----:B------:R0:W-:Y:S01]  /*7f8d0*/  STL.64 [R1+0x2a0], R16 ;  /* 0x0002a01001007387 */ /* 0x0001e20000100a00 */
[----:B------:R3:W-:Y:S03]  /*7f8e0*/  STL.64 [R1+0x2a8], R18 ;  /* 0x0002a81201007387 */ /* 0x0007e60000100a00 */
[----:B--2---:R-:W1:Y:S04]  /*7f8f0*/  LDSM.16.MT88.4 R24, [R27+0x24080] ;  /* 0x024080001b18783b */ /* 0x004e680000004200 */
[----:B0-----:R-:W3:Y:S02]  /*7f900*/  LDL.LU.64 R16, [R1+0x5068] ;  /* 0x0050680001107983 */ /* 0x001ee40000300a00 */
[C---:B---3--:R-:W-:Y:S02]  /*7f910*/  HMMA.16816.F32.BF16 R16, R4.reuse, R16, R20 ;  /* 0x000000100410723c */ /* 0x048fe40000041814 */
        /* <DEDUP_REMOVED lines=21> */
[----:B---3--:R-:W-:Y:S02]  /*7fa70*/  STL.64 [R1+0x4f00], R18 ;  /* 0x004f001201007387 */ /* 0x008fe40000100a00 */
[----:B------:R0:W-:Y:S02]  /*7fa80*/  STL.64 [R1+0x4ef8], R16 ;  /* 0x004ef81001007387 */ /* 0x0001e40000100a00 */
[----:B0-----:R-:W4:Y:S01]  /*7fa90*/  LDL.LU R16, [R1+0x250] ;  /* 0x0002500001107983 */ /* 0x001f220000300800 */
[----:B------:R-:W4:Y:S02]  /*7faa0*/  LDL.LU R17, [R1+0x254] ;  /* 0x0002540001117983 */ /* 0x000f240000300800 */
[----:B------:R-:W4:Y:S02]  /*7fab0*/  LDL.LU R18, [R1+0x258] ;  /* 0x0002580001127983 */ /* 0x000f240000300800 */
[----:B------:R-:W-:Y:S01]  /*7fac0*/  IMAD.MOV.U32 R19, RZ, RZ, R29 ;  /* 0x000000ffff137224 */ /* 0x000fe200078e001d */
[C---:B--2---:R-:W-:Y:S11]  /*7fad0*/  HMMA.16816.F32.BF16 R20, R4.reuse, R12, R20 ;  /* 0x0000000c0414723c */ /* 0x044ff60000041814 */
[----:B------:R-:W-:Y:S11]  /*7fae0*/  @!UPT UIADD3 URZ, URZ, URZ, URZ ;  /* 0x0000003f3f3ff290 */ /* 0x000ff6000fffe03f */
[----:B------:R-:W-:Y:S01]  /*7faf0*/  @!UPT UIADD3 URZ, URZ, URZ, URZ ;  /* 0x0000003f3f3ff290 */ /* 0x000fe2000fffe03f */
[----:B------:R0:W-:Y:S01]  /*7fb00*/  STL.64 [R1+0x260], R20 ;  /* 0x0002601401007387 */ /* 0x0001e20000100a00 */
[----:B------:R2:W-:Y:S02]  /*7fb10*/  STL [R1+0x268], R22 ;  /* 0x0002681601007387 */ /* 0x0005e40000100800 */
[----:B------:R-:W-:Y:S01]  /*7fb20*/  IMAD.MOV.U32 R29, RZ, RZ, R23 ;  /* 0x000000ffff1d7224 */ /* 0x000fe200078e0017 */
[----:B0-----:R-:W3:Y:S01]  /*7fb30*/  LDL.LU R20, [R1+0x240] ;  /* 0x0002400001147983 */ /* 0x001ee20000300800 */
[----:B------:R-:W3:Y:S02]  /*7fb40*/  LDL.LU R21, [R1+0x244] ;  /* 0x0002440001157983 */ /* 0x000ee40000300800 */
[----:B--2---:R-:W2:Y:S02]  /*7fb50*/  LDL.LU R22, [R1+0x248] ;  /* 0x0002480001167983 */ /* 0x004ea40000300800 */
[----:B------:R-:W2:Y:S01]  /*7fb60*/  LDL.LU R23, [R1+0x24c] ;  /* 0x00024c0001177983 */ /* 0x000ea20000300800 */
[----:B----4-:R-:W-:Y:S01]  /*7fb70*/  HMMA.16816.F32.BF16 R16, R4, R8, R16 ;  /* 0x000000080410723c */ /* 0x010fe20000041810 */
[----:B--2---:R-:W-:Y:S01]  /*7fb80*/  STL.64 [R1+0x4f58], R22 ;  /* 0x004f581601007387 */ /* 0x004fe20000100a00 */
[----:B---3--:R0:W-:Y:S02]  /*7fb90*/  STL.64 [R1+0x4f50], R20 ;  /* 0x004f501401007387 */ /* 0x0081e40000100a00 */
[----:B0-----:R-:W-:-:S02]  /*7fba0*/  IMAD.MOV.U32 R20, RZ, RZ, R10 ;  /* 0x000000ffff147224 */ /* 0x001fc400078e000a */
[----:B------:R-:W-:Y:S01]  /*7fbb0*/  IMAD.MOV.U32 R21, RZ, RZ, R11 ;  /* 0x000000ffff157224 */ /* 0x000fe200078e000b */
[----:B------:R-:W2:Y:S01]  /*7fbc0*/  LDL.LU R10, [R1+0x501c] ;  /* 0x00501c00010a7983 */ /* 0x000ea20000300800 */
[----:B------:R-:W3:Y:S03]  /*7fbd0*/  LDL.LU R11, [R1+0x5018] ;  /* 0x00501800010b7983 */ /* 0x000ee60000300800 */
[----:B------:R0:W-:Y:S01]  /*7fbe0*/  STL.64 [R1+0x4f70], R20 ;  /* 0x004f701401007387 */ /* 0x0001e20000100a00 */
[----:B------:R-:W-:Y:S02]  /*7fbf0*/  STL.64 [R1+0x4f38], R12 ;  /* 0x004f380c01007387 */ /* 0x000fe40000100a00 */
[----:B------:R-:W-:Y:S02]  /*7fc00*/  STL [R1+0x48f4], R29 ;  /* 0x0048f41d01007387 */ /* 0x000fe40000100800 */
[----:B------:R-:W-:Y:S07]  /*7fc10*/  STL.64 [R1+0x4ff0], R8 ;  /* 0x004ff00801007387 */ /* 0x000fee0000100a00 */
[----:B------:R-:W-:Y:S01]  /*7fc20*/  STL.64 [R1+0x250], R16 ;  /* 0x0002501001007387 */ /* 0x000fe20000100a00 */
[----:B------:R-:W-:Y:S02]  /*7fc30*/  STL.64 [R1+0x258], R18 ;  /* 0x0002581201007387 */ /* 0x000fe40000100a00 */
[----:B0-----:R-:W-:-:S02]  /*7fc40*/  IMAD.MOV.U32 R20, RZ, RZ, R2 ;  /* 0x000000ffff147224 */ /* 0x001fc400078e0002 */
[----:B------:R-:W-:Y:S01]  /*7fc50*/  IMAD.MOV.U32 R21, RZ, RZ, R28 ;  /* 0x000000ffff157224 */ /* 0x000fe200078e001c */
[----:B------:R-:W4:Y:S01]  /*7fc60*/  LDL.LU R2, [R1+0x5014] ;  /* 0x0050140001027983 */ /* 0x000f220000300800 */
[----:B------:R-:W2:Y:S03]  /*7fc70*/  LDL.LU R28, [R1+0x5010] ;  /* 0x00501000011c7983 */ /* 0x000ea60000300800 */
[----:B------:R0:W-:Y:S02]  /*7fc80*/  STL.64 [R1+0x4f88], R20 ;  /* 0x004f881401007387 */ /* 0x0001e40000100a00 */
[----:B0-----:R-:W-:Y:S02]  /*7fc90*/  IMAD.MOV.U32 R20, RZ, RZ, R3 ;  /* 0x000000ffff147224 */ /* 0x001fe400078e0003 */
[----:B------:R-:W-:-:S05]  /*7fca0*/  IMAD.MOV.U32 R21, RZ, RZ, R0 ;  /* 0x000000ffff157224 */ /* 0x000fca00078e0000 */
[----:B------:R0:W-:Y:S01]  /*7fcb0*/  STL.64 [R1+0x4fa0], R20 ;  /* 0x004fa01401007387 */ /* 0x0001e20000100a00 */
[----:B------:R-:W2:Y:S03]  /*7fcc0*/  LDL.64 R16, [R1] ;  /* 0x0000000001107983 */ /* 0x000ea60000100a00 */
[----:B0-----:R-:W3:Y:S04]  /*7fcd0*/  LDL.64 R20, [R1+0x30] ;  /* 0x0000300001147983 */ /* 0x001ee80000100a00 */
[----:B--2---:R0:W-:Y:S04]  /*7fce0*/  STL.64 [R1+0x4f18], R16 ;  /* 0x004f181001007387 */ /* 0x0041e80000100a00 */
[----:B0-----:R-:W2:Y:S04]  /*7fcf0*/  LDL.64 R16, [R1+0x10] ;  /* 0x0000100001107983 */ /* 0x001ea80000100a00 */
[----:B--2---:R0:W-:Y:S04]  /*7fd00*/  STL.64 [R1+0x4f30], R16 ;  /* 0x004f301001007387 */ /* 0x0041e80000100a00 */
[----:B0-----:R-:W2:Y:S01]  /*7fd10*/  LDL.LU R16, [R1+0x690] ;  /* 0x0006900001107983 */ /* 0x001ea20000300800 */
[----:B------:R-:W2:Y:S02]  /*7fd20*/  LDL.LU R17, [R1+0x694] ;  /* 0x0006940001117983 */ /* 0x000ea40000300800 */
[----:B------:R-:W2:Y:S02]  /*7fd30*/  LDL.LU R18, [R1+0x698] ;  /* 0x0006980001127983 */ /* 0x000ea40000300800 */
[----:B------:R-:W2:Y:S01]  /*7fd40*/  LDL.LU R19, [R1+0x69c] ;  /* 0x00069c0001137983 */ /* 0x000ea20000300800 */
[----:B-1----:R-:W-:Y:S01]  /*7fd50*/  STL.64 [R1+0x4e20], R26 ;  /* 0x004e201a01007387 */ /* 0x002fe20000100a00 */
[----:B------:R0:W-:Y:S03]  /*7fd60*/  STL.64 [R1+0x4e18], R24 ;  /* 0x004e181801007387 */ /* 0x0001e60000100a00 */
[----:B0-----:R-:W4:Y:S01]  /*7fd70*/  LDL.64 R24, [R1+0x160] ;  /* 0x0001600001187983 */ /* 0x001f220000100a00 */
[----:B---3--:R-:W-:-:S02]  /*7fd80*/  IMAD.MOV.U32 R3, RZ, RZ, R20 ;  /* 0x000000ffff037224 */ /* 0x008fc400078e0014 */
[----:B------:R-:W-:Y:S01]  /*7fd90*/  IMAD.MOV.U32 R0, RZ, RZ, R21 ;  /* 0x000000ffff007224 */ /* 0x000fe200078e0015 */
[----:B--2---:R-:W-:Y:S07]  /*7fda0*/  HMMA.16816.F32.BF16 R16, R4, R20, R16 ;  /* 0x000000140410723c */ /* 0x004fee0000041810 */
[----:B------:R-:W-:Y:S02]  /*7fdb0*/  IMAD.MOV.U32 R20, RZ, RZ, R15 ;  /* 0x000000ffff147224 */ /* 0x000fe400078e000f */
[----:B------:R-:W-:Y:S01]  /*7fdc0*/  IMAD.MOV.U32 R21, RZ, RZ, R14 ;  /* 0x000000ffff157224 */ /* 0x000fe200078e000e */
[----:B----4-:R-:W-:Y:S11]  /*7fdd0*/  STL.64 [R1+0x4fd0], R24 ;  /* 0x004fd01801007387 */ /* 0x010ff60000100a00 */
[----:B------:R-:W-:Y:S02]  /*7fde0*/  @!UPT UIADD3 URZ, URZ, URZ, URZ ;  /* 0x0000003f3f3ff290 */ /* 0x000fe4000fffe03f */
[----:B------:R-:W-:Y:S01]  /*7fdf0*/  STL.64 [R1+0x690], R16 ;  /* 0x0006901001007387 */ /* 0x000fe20000100a00 */
[----:B------:R-:W-:Y:S02]  /*7fe00*/  STL.64 [R1+0x698], R18 ;  /* 0x0006981201007387 */ /* 0x000fe40000100a00 */
[----:B------:R0:W-:Y:S02]  /*7fe10*/  STL.64 [R1+0x4fb8], R20 ;  /* 0x004fb81401007387 */ /* 0x0001e40000100a00 */
[----:B------:R-:W2:Y:S01]  /*7fe20*/  LDL.LU R12, [R1+0x480] ;  /* 0x00048000010c7983 */ /* 0x000ea20000300800 */
[----:B------:R-:W2:Y:S01]  /*7fe30*/  LDL.LU R13, [R1+0x484] ;  /* 0x00048400010d7983 */ /* 0x000ea20000300800 */
[----:B------:R-:W3:Y:S02]  /*7fe40*/  LDL.LU R14, [R1+0x488] ;  /* 0x00048800010e7983 */ /* 0x000ee40000300800 */
[----:B------:R-:W3:Y:S02]  /*7fe50*/  LDL.LU R15, [R1+0x48c] ;  /* 0x00048c00010f7983 */ /* 0x000ee40000300800 */
[----:B0-----:R-:W-:-:S02]  /*7fe60*/  IMAD.MOV.U32 R20, RZ, RZ, R11 ;  /* 0x000000ffff147224 */ /* 0x001fc400078e000b */
[----:B------:R-:W-:-:S05]  /*7fe70*/  IMAD.MOV.U32 R21, RZ, RZ, R10 ;  /* 0x000000ffff157224 */ /* 0x000fca00078e000a */
[----:B------:R0:W-:Y:S04]  /*7fe80*/  STL.64 [R1+0x4fd8], R20 ;  /* 0x004fd81401007387 */ /* 0x0001e80000100a00 */
[----:B0-----:R-:W4:Y:S01]  /*7fe90*/  LDL.LU R20, [R1+0x660] ;  /* 0x0006600001147983 */ /* 0x001f220000300800 */
[----:B------:R-:W4:Y:S02]  /*7fea0*/  LDL.LU R21, [R1+0x664] ;  /* 0x0006640001157983 */ /* 0x000f240000300800 */
[----:B------:R-:W2:Y:S02]  /*7feb0*/  LDL.LU R22, [R1+0x668] ;  /* 0x0006680001167983 */ /* 0x000ea40000300800 */
[----:B------:R-:W2:Y:S01]  /*7fec0*/  LDL.LU R23, [R1+0x66c] ;  /* 0x00066c0001177983 */ /* 0x000ea20000300800 */
[----:B------:R-:W2:Y:S01]  /*7fed0*/  LDL.LU R8, [R1+0x670] ;  /* 0x0006700001087983 */ /* 0x000ea20000300800 */
[----:B------:R-:W2:Y:S02]  /*7fee0*/  LDL.LU R9, [R1+0x674] ;  /* 0x0006740001097983 */ /* 0x000ea40000300800 */
[----:B------:R-:W2:Y:S02]  /*7fef0*/  LDL.LU R10, [R1+0x678] ;  /* 0x00067800010a7983 */ /* 0x000ea40000300800 */
[----:B------:R-:W2:Y:S02]  /*7ff00*/  LDL.LU R11, [R1+0x67c] ;  /* 0x00067c00010b7983 */ /* 0x000ea40000300800 */
[----:B--2---:R-:W-:Y:S01]  /*7ff10*/  STL.64 [R1+0x5000], R10 ;  /* 0x0050000a01007387 */ /* 0x004fe20000100a00 */
[----:B------:R-:W-:Y:S02]  /*7ff20*/  STL.64 [R1+0x4ff8], R8 ;  /* 0x004ff80801007387 */ /* 0x000fe40000100a00 */
[----:B------:R-:W-:Y:S02]  /*7ff30*/  STL.64 [R1+0x4fe8], R22 ;  /* 0x004fe81601007387 */ /* 0x000fe40000100a00 */
[----:B----4-:R0:W-:Y:S02]  /*7ff40*/  STL.64 [R1+0x4fe0], R20 ;  /* 0x004fe01401007387 */ /* 0x0101e40000100a00 */
[----:B0-----:R-:W2:Y:S04]  /*7ff50*/  LDL.64 R20, [R1+0x1d0] ;  /* 0x0001d00001147983 */ /* 0x001ea80000100a00 */
[----:B--2---:R0:W-:Y:S04]  /*7ff60*/  STL.64 [R1+0x5008], R20 ;  /* 0x0050081401007387 */ /* 0x0041e80000100a00 */
[----:B0-----:R-:W2:Y:S01]  /*7ff70*/  LDL.LU R20, [R1+0x680] ;  /* 0x0006800001147983 */ /* 0x001ea20000300800 */
[----:B------:R-:W2:Y:S02]  /*7ff80*/  LDL.LU R21, [R1+0x684] ;  /* 0x0006840001157983 */ /* 0x000ea40000300800 */
[----:B------:R-:W2:Y:S02]  /*7ff90*/  LDL.LU R22, [R1+0x688] ;  /* 0x0006880001167983 */ /* 0x000ea40000300800 */
[----:B------:R-:W2:Y:S01]  /*7ffa0*/  LDL.LU R23, [R1+0x68c] ;  /* 0x00068c0001177983 */ /* 0x000ea20000300800 */
[----:B------:R-:W4:Y:S01]  /*7ffb0*/  LDL.64 R24, [R1+0x1c0] ;  /* 0x0001c00001187983 */ /* 0x000f220000100a00 */
[----:B---3--:R-:W-:Y:S02]  /*7ffc0*/  STL.64 [R1+0x4f68], R14 ;  /* 0x004f680e01007387 */ /* 0x008fe40000100a00 */
[----:B------:R0:W-:Y:S02]  /*7ffd0*/  STL.64 [R1+0x4f60], R12 ;  /* 0x004f600c01007387 */ /* 0x0001e40000100a00 */
        /* <DEDUP_REMOVED lines=16> */
[----:B------:R-:W-:-:S02]  /*800e0*/  IMAD.MOV.U32 R8, RZ, RZ, R28 ;  /* 0x000000ffff087224 */ /* 0x000fc400078e001c */
        /* <DEDUP_REMOVED lines=15> */
[----:B------:R-:W2:Y:S02]  /*801e0*/  LDL.LU.64 R20, [R1+0x5008] ;  /* 0x0050080001147983 */ /* 0x000ea40000300a00 */
[----:B------:R-:W-:Y:S02]  /*801f0*/  STL.64 [R1+0x680], R8 ;  /* 0x0006800801007387 */ /* 0x000fe40000100a00 */
[----:B------:R0:W-:Y:S02]  /*80200*/  STL.64 [R1+0x688], R10 ;  /* 0x0006880a01007387 */ /* 0x0001e40000100a00 */
[----:B0-----:R-:W2:Y:S01]  /*80210*/  LDL.LU.64 R10, [R1+0x5000] ;  /* 0x00500000010a7983 */ /* 0x001ea20000300a00 */
[----:B------:R-:W2:Y:S02]  /*80220*/  LDL.LU.64 R8, [R1+0x4ff8] ;  /* 0x004ff80001087983 */ /* 0x000ea40000300a00 */
[C---:B--2---:R-:W-:Y:S01]  /*80230*/  HMMA.16816.F32.BF16 R8, R4.reuse, R20, R8 ;  /* 0x000000140408723c */ /* 0x044fe20000041808 */
[----:B------:R-:W-:Y:S11]  /*80240*/  IMAD.MOV.U32 R2, RZ, RZ, R21 ;  /* 0x000000ffff027224 */ /* 0x000ff600078e0015 */
[----:B------:R-:W-:Y:S11]  /*80250*/  @!UPT UIADD3 URZ, URZ, URZ, URZ ;  /* 0x0000003f3f3ff290 */ /* 0x000ff6000fffe03f */
[----:B------:R0:W-:Y:S01]  /*80260*/  STL.64 [R1+0x670], R8 ;  /* 0x0006700801007387 */ /* 0x0001e20000100a00 */
[----:B------:R1:W-:Y:S03]  /*80270*/  STL.64 [R1+0x678], R10 ;  /* 0x0006780a01007387 */ /* 0x0003e60000100a00 */
[----:B0-----:R-:W2:Y:S01]  /*80280*/  LDL.LU.64 R8, [R1+0x4ff0] ;  /* 0x004ff00001087983 */ /* 0x001ea20000300a00 */
[----:B-1----:R-:W-:Y:S02]  /*80290*/  IMAD.MOV.U32 R10, RZ, RZ, R20 ;  /* 0x000000ffff0a7224 */ /* 0x002fe400078e0014 */
[----:B------:R-:W4:Y:S02]  /*802a0*/  LDL.LU.64 R22, [R1+0x4fe8] ;  /* 0x004fe80001167983 */ /* 0x000f240000300a00 */
[----:B------:R-:W4:Y:S02]  /*802b0*/  LDL.LU.64 R20, [R1+0x4fe0] ;  /* 0x004fe00001147983 */ /* 0x000f240000300a00 */
[C---:B----4-:R-:W-:Y:S11]  /*802c0*/  HMMA.16816.F32.BF16 R20, R4.reuse, R24, R20 ;  /* 0x000000180414723c */ /* 0x050ff60000041814 */
[----:B------:R-:W-:Y:S11]  /*802d0*/  @!UPT UIADD3 URZ, URZ, URZ, URZ ;  /* 0x0000003f3f3ff290 */ /* 0x000ff6000fffe03f */
[----:B------:R-:W-:Y:S01]  /*802e0*/  @!UPT UIADD3 URZ, URZ, URZ, URZ ;  /* 0x0000003f3f3ff290 */ /* 0x000fe2000fffe03f */
[----:B------:R0:W-:Y:S01]  /*802f0*/  STL.64 [R1+0x660], R20 ;  /* 0x0006601401007387 */ /* 0x0001e20000100a00 */
[----:B------:R1:W-:Y:S03]  /*80300*/  STL.64 [R1+0x668], R22 ;  /* 0x0006681601007387 */ /* 0x0003e60000100a00 */
[----:B0-----:R-:W1:Y:S01]  /*80310*/  LDL.LU.64 R20, [R1+0x4fd8] ;  /* 0x004fd80001147983 */ /* 0x001e620000300a00 */
[----:B------:R-:W-:Y:S02]  /*80320*/  IMAD.MOV.U32 R28, RZ, RZ, R24 ;  /* 0x000000ffff1c7224 */ /* 0x000fe400078e0018 */
[----:B------:R-:W-:Y:S02]  /*80330*/  IMAD.MOV.U32 R27, RZ, RZ, R25 ;  /* 0x000000ffff1b7224 */ /* 0x000fe400078e0019 */
[----:B------:R-:W4:Y:S01]  /*80340*/  LDL.LU.64 R24, [R1+0x4fd0] ;  /* 0x004fd00001187983 */ /* 0x000f220000300a00 */
[C---:B-1----:R-:W-:Y:S03]  /*80350*/  HMMA.16816.F32.BF16 R20, R4.reuse, R20, R12 ;  /* 0x000000140414723c */ /* 0x042fe6000004180c */
[----:B------:R-:W2:Y:S01]  /*80360*/  LDL.LU.64 R14, [R1+0x4fc8] ;  /* 0x004fc800010e7983 */ /* 0x000ea20000300a00 */
[----:B------:R-:W2:Y:S11]  /*80370*/  LDL.LU.64 R12, [R1+0x4fc0] ;  /* 0x004fc000010c7983 */ /* 0x000eb60000300a00 */
[----:B------:R-:W-:Y:S08]  /*80380*/  @!UPT UIADD3 URZ, URZ, URZ, URZ ;  /* 0x0000003f3f3ff290 */ /* 0x000ff0000fffe03f */
        /* <DEDUP_REMOVED lines=25> */
[----:B------:R-:W3:Y:S01]  /*80520*/  LDL.LU.64 R14, [R1+0x4f68] ;  /* 0x004f6800010e7983 */ /* 0x000ee20000300a00 */
[----:B------:R-:W3:Y:S11]  /*80530*/  LDL.LU.64 R12, [R1+0x4f60] ;  /* 0x004f6000010c7983 */ /* 0x000ef60000300a00 */
[----:B------:R-:W-:Y:S09]  /*80540*/  @!UPT UIADD3 URZ, URZ, URZ, URZ ;  /* 0x0000003f3f3ff290 */ /* 0x000ff2000fffe03f */
        /* <DEDUP_REMOVED lines=9> */
[----:B------:R1:W-:Y:S03]  /*805e0*/  STL.64 [R1+0x248], R6 ;  /* 0x0002480601007387 */ /* 0x0003e60000100a00 */
[----:B0-----:R-:W2:Y:S01]  /*805f0*/  LDL.LU R4, [R1+0x450] ;  /* 0x0004500001047983 */ /* 0x001ea20000300800 */
[----:B------:R-:W2:Y:S02]  /*80600*/  LDL.LU R5, [R1+0x454] ;  /* 0x0004540001057983 */ /* 0x000ea40000300800 */
[----:B-1----:R-:W4:Y:S02]  /*80610*/  LDL.LU R6, [R1+0x458] ;  /* 0x0004580001067983 */ /* 0x002f240000300800 */
[----:B------:R-:W4:Y:S02]  /*80620*/  LDL.LU R7, [R1+0x45c] ;  /* 0x00045c0001077983 */ /* 0x000f240000300800 */
[----:B----4-:R-:W-:Y:S01]  /*80630*/  STL.64 [R1+0x4f10], R6 ;  /* 0x004f100601007387 */ /* 0x010fe20000100a00 */
[----:B--2---:R0:W-:Y:S03]  /*80640*/  STL.64 [R1+0x4f08], R4 ;  /* 0x004f080401007387 */ /* 0x0041e60000100a00 */
[----:B0-----:R-:W2:Y:S01]  /*80650*/  LDL.LU R4, [R1+0x460] ;  /* 0x0004600001047983 */ /* 0x001ea20000300800 */
[----:B------:R-:W2:Y:S02]  /*80660*/  LDL.LU R5, [R1+0x464] ;  /* 0x0004640001057983 */ /* 0x000ea40000300800 */
[----:B------:R-:W4:Y:S02]  /*80670*/  LDL.LU R6, [R1+0x468] ;  /* 0x0004680001067983 */ /* 0x000f240000300800 */
[----:B------:R-:W4:Y:S01]  /*80680*/  LDL.LU R7, [R1+0x46c] ;  /* 0x00046c0001077983 */ /* 0x000f220000300800 */
[----:B---3--:R-:W-:Y:S01]  /*80690*/  HMMA.16816.F32.BF16 R12, R20, R16, R12 ;  /* 0x00000010140c723c */ /* 0x008fe2000004180c */
[----:B------:R-:W-:Y:S01]  /*806a0*/  IMAD.MOV.U32 R11, RZ, RZ, R17 ;  /* 0x000000ffff0b7224 */ /* 0x000fe200078e0011 */
[----:B----4-:R-:W-:Y:S01]  /*806b0*/  STL.64 [R1+0x4f28], R6 ;  /* 0x004f280601007387 */ /* 0x010fe20000100a00 */
[----:B--2---:R0:W-:Y:S03]  /*806c0*/  STL.64 [R1+0x4f20], R4 ;  /* 0x004f200401007387 */ /* 0x0041e60000100a00 */
[----:B0-----:R-:W2:Y:S01]  /*806d0*/  LDL.LU R4, [R1+0x470] ;  /* 0x0004700001047983 */ /* 0x001ea20000300800 */
[----:B------:R-:W2:Y:S02]  /*806e0*/  LDL.LU R5, [R1+0x474] ;  /* 0x0004740001057983 */ /* 0x000ea40000300800 */
[----:B------:R-:W2:Y:S02]  /*806f0*/  LDL.LU R6, [R1+0x478] ;  /* 0x0004780001067983 */ /* 0x000ea40000300800 */
[----:B------:R-:W2:Y:S01]  /*80700*/  LDL.LU R7, [R1+0x47c] ;  /* 0x00047c0001077983 */ /* 0x000ea20000300800 */
[----:B------:R-:W-:Y:S11]  /*80710*/  STL.64 [R1+0x4e30], R24 ;  /* 0x004e301801007387 */ /* 0x000ff60000100a00 */
[----:B------:R0:W-:Y:S02]  /*80720*/  STL.64 [R1+0x480], R12 ;  /* 0x0004800c01007387 */ /* 0x0001e40000100a00 */
[----:B------:R1:W-:Y:S01]  /*80730*/  STL.64 [R1+0x488], R14 ;  /* 0x0004880e01007387 */ /* 0x0003e20000100a00 */
[----:B0-----:R-:W3:Y:S01]  /*80740*/  LDL.LU.64 R12, [R1+0x4f38] ;  /* 0x004f3800010c7983 */ /* 0x001ee20000300a00 */
[----:B-1----:R-:W-:-:S02]  /*80750*/  IMAD.MOV.U32 R14, RZ, RZ, R16 ;  /* 0x000000ffff0e7224 */ /* 0x002fc400078e0010 */
[----:B------:R-:W2:Y:S02]  /*80760*/  LDL.LU.64 R16, [R1+0x4f30] ;  /* 0x004f300001107983 */ /* 0x000ea40000300a00 */
[----:B------:R-:W-:Y:S01]  /*80770*/  STL [R1+0x4ef0], R11 ;  /* 0x004ef00b01007387 */ /* 0x000fe20000100800 */
[----:B------:R-:W-:Y:S01]  /*80780*/  STL.64 [R1+0x4ee8], R8 ;  /* 0x004ee80801007387 */ /* 0x000fe20000100a00 */
        /* <DEDUP_REMOVED lines=19> */
[----:B------:R-:W-:Y:S01]  /*808c0*/  STL [R1+0x4e90], R26 ;  /* 0x004e901a01007387 */ /* 0x000fe20000100800 */
[----:B------:R0:W-:Y:S02]  /*808d0*/  STL.64 [R1+0x4e88], R24 ;  /* 0x004e881801007387 */ /* 0x0001e40000100a00 */
[----:B0-----:R-:W-:-:S02]  /*808e0*/  IMAD.MOV.U32 R24, RZ, RZ, R28 ;  /* 0x000000ffff187224 */ /* 0x001fc400078e001c */
[----:B------:R-:W-:-:S05]  /*808f0*/  IMAD.MOV.U32 R25, RZ, RZ, R27 ;  /* 0x000000ffff197224 */ /* 0x000fca00078e001b */
[----:B------:R0:W-:Y:S02]  /*80900*/  STL.64 [R1+0x4ea0], R24 ;  /* 0x004ea01801007387 */ /* 0x0001e40000100a00 */
[----:B0-----:R-:W-:Y:S02]  /*80910*/  IMAD.MOV.U32 R24, RZ, RZ, R10 ;  /* 0x000000ffff187224 */ /* 0x001fe400078e000a */
[----:B------:R-:W-:-:S05]  /*80920*/  IMAD.MOV.U32 R25, RZ, RZ, R2 ;  /* 0x000000ffff197224 */ /* 0x000fca00078e0002 */
[----:B------:R0:W-:Y:S04]  /*80930*/  STL.64 [R1+0x4eb8], R24 ;  /* 0x004eb81801007387 */ /* 0x0001e80000100a00 */
[----:B0-----:R-:W3:Y:S01]  /*80940*/  LDL.64 R24, [R1+0x1e0] ;  /* 0x0001e00001187983 */ /* 0x001ee20000100a00 */
[C---:B--2---:R-:W-:Y:S03]  /*80950*/  HMMA.16816.F32.BF16 R4, R20.reuse, R16, R4 ;  /* 0x000000101404723c */ /* 0x044fe60000041804 */
[----:B---3--:R-:W-:Y:S01]  /*80960*/  STL.64 [R1+0x4ed0], R24 ;  /* 0x004ed01801007387 */ /* 0x008fe20000100a00 */
[----:B------:R-:W2:Y:S11]  /*80970*/  LDL.LU R8, [R1+0x440] ;  /* 0x0004400001087983 */ /* 0x000eb60000300800 */
[----:B------:R-:W-:Y:S08]  /*80980*/  @!UPT UIADD3 URZ, URZ, URZ, URZ ;  /* 0x0000003f3f3ff290 */ /* 0x000ff0000fffe03f */
[----:B------:R0:W-:Y:S02]  /*80990*/  STL.64 [R1+0x450], R4 ;  /* 0x0004500401007387 */ /* 0x0001e40000100a00 */
[----:B------:R1:W-:Y:S01]  /*809a0*/  STL.64 [R1+0x458], R6 ;  /* 0x0004580601007387 */ /* 0x0003e20000100a00 */
[----:B------:R-:W2:Y:S01]  /*809b0*/  LDL.LU R9, [R1+0x444] ;  /* 0x0004440001097983 */ /* 0x000ea20000300800 */
[----:B------:R-:W2:Y:S02]  /*809c0*/  LDL.LU R10, [R1+0x448] ;  /* 0x00044800010a7983 */ /* 0x000ea40000300800 */
[----:B------:R-:W2:Y:S01]  /*809d0*/  LDL.LU R11, [R1+0x44c] ;  /* 0x00044c00010b7983 */ /* 0x000ea20000300800 */
[----:B0-----:R-:W3:Y:S01]  /*809e0*/  LDL.LU R4, [R1+0x430] ;  /* 0x0004300001047983 */ /* 0x001ee20000300800 */
[----:B------:R-:W3:Y:S02]  /*809f0*/  LDL.LU R5, [R1+0x434] ;  /* 0x0004340001057983 */ /* 0x000ee40000300800 */
[----:B-1----:R-:W3:Y:S02]  /*80a00*/  LDL.LU R6, [R1+0x438] ;  /* 0x0004380001067983 */ /* 0x002ee40000300800 */
[----:B------:R-:W3:Y:S01]  /*80a10*/  LDL.LU R7, [R1+0x43c] ;  /* 0x00043c0001077983 */ /* 0x000ee20000300800 */
[----:B------:R-:W2:Y:S01]  /*80a20*/  LDL R2, [R1+0x22bc] ;  /* 0x0022bc0001027983 */ /* 0x000ea20000100800 */
[----:B----4-:R-:W-:Y:S02]  /*80a30*/  STL.64 [R1+0x4dd0], R18 ;  /* 0x004dd01201007387 */ /* 0x010fe40000100a00 */
[----:B------:R0:W-:Y:S02]  /*80a40*/  STL.64 [R1+0x4dc8], R16 ;  /* 0x004dc81001007387 */ /* 0x0001e40000100a00 */
[----:B0-----:R-:W4:Y:S04]  /*80a50*/  LDL.64 R16, [R1+0x1b0] ;  /* 0x0001b00001107983 */ /* 0x001f280000100a00 */
[----:B----4-:R0:W-:Y:S04]  /*80a60*/  STL.64 [R1+0x4e98], R16 ;  /* 0x004e981001007387 */ /* 0x0101e80000100a00 */
        /* <DEDUP_REMOVED lines=9> */
[----:B------:R-:W4:Y:S01]  /*80b00*/  LDL.LU R19, [R1+0x78c] ;  /* 0x00078c0001137983 */ /* 0x000f220000300800 */
[----:B------:R-:W-:Y:S01]  /*80b10*/  HMMA.16816.F32.BF16 R8, R20, R12, R8 ;  /* 0x0000000c1408723c */ /* 0x000fe20000041808 */
        /* <DEDUP_REMOVED lines=11> */
[----:B------:R-:W2:Y:S02]  /*80bd0*/  LDL.LU R19, [R1+0x7ac] ;  /* 0x0007ac0001137983 */ /* 0x000ea40000300800 */
[----:B------:R-:W-:Y:S01]  /*80be0*/  STL.64 [R1+0x440], R8 ;  /* 0x0004400801007387 */ /* 0x000fe20000100a00 */
[----:B------:R0:W-:Y:S03]  /*80bf0*/  STL.64 [R1+0x448], R10 ;  /* 0x0004480a01007387 */ /* 0x0001e60000100a00 */
[----:B0-----:R-:W4:Y:S01]  /*80c00*/  LDL.LU R11, [R1+0x4ef0] ;  /* 0x004ef000010b7983 */ /* 0x001f220000300800 */
[----:B------:R-:W3:Y:S02]  /*80c10*/  LDL.LU.64 R8, [R1+0x4ee8] ;  /* 0x004ee80001087983 */ /* 0x000ee40000300a00 */
[----:B------:R-:W-:Y:S02]  /*80c20*/  STL.64 [R1+0x4e80], R12 ;  /* 0x004e800c01007387 */ /* 0x000fe40000100a00 */
[----:B------:R-:W-:-:S02]  /*80c30*/  IMAD.MOV.U32 R24, RZ, RZ, R3 ;  /* 0x000000ffff187224 */ /* 0x000fc400078e0003 */
[----:B------:R-:W-:Y:S01]  /*80c40*/  IMAD.MOV.U32 R25, RZ, RZ, R0 ;  /* 0x000000ffff197224 */ /* 0x000fe200078e0000 */
[C---:B---3--:R-:W-:Y:S11]  /*80c50*/  HMMA.16816.F32.BF16 R4, R20.reuse, R8, R4 ;  /* 0x000000081404723c */ /* 0x048ff60000041804 */
[----:B------:R-:W-:Y:S11]  /*80c60*/  @!UPT UIADD3 URZ, URZ, URZ, URZ ;  /* 0x0000003f3f3ff290 */ /* 0x000ff6000fffe03f */
[----:B------:R-:W-:Y:S01]  /*80c70*/  @!UPT UIADD3 URZ, URZ, URZ, URZ ;  /* 0x0000003f3f3ff290 */ /* 0x000fe2000fffe03f */
[----:B------:R-:W-:Y:S01]  /*80c80*/  STL.64 [R1+0x430], R4 ;  /* 0x0004300401007387 */ /* 0x000fe20000100a00 */
[----:B------:R-:W-:Y:S02]  /*80c90*/  STL.64 [R1+0x438], R6 ;  /* 0x0004380601007387 */ /* 0x000fe40000100a00 */
[----:B------:R-:W0:Y:S01]  /*80ca0*/  LDSM.16.MT88.4 R4, [R2+0x24000] ;  /* 0x024000000204783b */ /* 0x000e220000004200 */
[C---:B--2---:R-:W-:Y:S01]  /*80cb0*/  HMMA.16816.F32.BF16 R24, R20.reuse, R24, R16 ;  /* 0x000000181418723c */ /* 0x044fe20000041810 */
[----:B0-----:R-:W-:Y:S02]  /*80cc0*/  STL.64 [R1+0x4d10], R6 ;  /* 0x004d100601007387 */ /* 0x001fe40000100a00 */
[----:B------:R0:W-:Y:S02]  /*80cd0*/  STL.64 [R1+0x4d08], R4 ;  /* 0x004d080401007387 */ /* 0x0001e40000100a00 */
[----:B0-----:R-:W2:Y:S01]  /*80ce0*/  LDL.LU R4, [R1+0x760] ;  /* 0x0007600001047983 */ /* 0x001ea20000300800 */
[----:B------:R-:W2:Y:S02]  /*80cf0*/  LDL.LU R5, [R1+0x764] ;  /* 0x0007640001057983 */ /* 0x000ea40000300800 */
[----:B------:R-:W2:Y:S02]  /*80d00*/  LDL.LU R6, [R1+0x768] ;  /* 0x0007680001067983 */ /* 0x000ea40000300800 */
[----:B------:R-:W2:Y:S01]  /*80d10*/  LDL.LU R7, [R1+0x76c] ;  /* 0x00076c0001077983 */ /* 0x000ea20000300800 */
[----:B------:R-:W3:Y:S01]  /*80d20*/  LDL.LU.64 R18, [R1+0x4ee0] ;  /* 0x004ee00001127983 */ /* 0x000ee20000300a00 */
[----:B------:R-:W3:Y:S11]  /*80d30*/  LDL.LU.64 R16, [R1+0x4ed8] ;  /* 0x004ed80001107983 */ /* 0x000ef60000300a00 */
[----:B------:R0:W-:Y:S02]  /*80d40*/  STL.64 [R1+0x7a0], R24 ;  /* 0x0007a01801007387 */ /* 0x0001e40000100a00 */
[----:B------:R-:W-:Y:S01]  /*80d50*/  STL.64 [R1+0x7a8], R26 ;  /* 0x0007a81a01007387 */ /* 0x000fe20000100a00 */
[----:B0-----:R-:W3:Y:S02]  /*80d60*/  LDL.LU.64 R24, [R1+0x4ed0] ;  /* 0x004ed00001187983 */ /* 0x001ee40000300a00 */
        /* <DEDUP_REMOVED lines=9> */
[----:B------:R-:W-:Y:S01]  /*80e00*/  STL [R1+0x4db4], R2 ;  /* 0x004db40201007387 */ /* 0x000fe20000100800 */
[----:B------:R-:W-:Y:S01]  /*80e10*/  STL [R1+0x4db0], R10 ;  /* 0x004db00a01007387 */ /* 0x000fe20000100800 */
[----:B------:R-:W-:Y:S01]  /*80e20*/  STL.64 [R1+0x4e78], R8 ;  /* 0x004e780801007387 */ /* 0x000fe20000100a00 */
[C---:B---3--:R-:W-:Y:S02]  /*80e30*/  HMMA.16816.F32.BF16 R24, R20.reuse, R24, R16 ;  /* 0x000000181418723c */ /* 0x048fe40000041810 */
[----:B------:R-:W3:Y:S01]  /*80e40*/  LDL.LU.64 R18, [R1+0x4eb0] ;  /* 0x004eb00001127983 */ /* 0x000ee20000300a00 */
[----:B------:R-:W3:Y:S11]  /*80e50*/  LDL.LU.64 R16, [R1+0x4ea8] ;  /* 0x004ea80001107983 */ /* 0x000ef60000300a00 */
[----:B------:R-:W-:Y:S09]  /*80e60*/  @!UPT UIADD3 URZ, URZ, URZ, URZ ;  /* 0x0000003f3f3ff290 */ /* 0x000ff2000fffe03f */
[----:B------:R0:W-:Y:S01]  /*80e70*/  STL.64 [R1+0x780], R24 ;  /* 0x0007801801007387 */ /* 0x0001e20000100a00 */
[----:B------:R3:W-:Y:S03]  /*80e80*/  STL.64 [R1+0x788], R26 ;  /* 0x0007881a01007387 */ /* 0x0007e60000100a00 */
[----:B0-----:R-:W3:Y:S01]  /*80e90*/  LDL.LU.64 R24, [R1+0x4ea0] ;  /* 0x004ea00001187983 */ /* 0x001ee20000300a00 */
[----:B------:R-:W2:Y:S01]  /*80ea0*/  LDL R3, [R1+0x22b8] ;  /* 0x0022b80001037983 */ /* 0x000ea20000100800 */
[C---:B---3--:R-:W-:Y:S02]  /*80eb0*/  HMMA.16816.F32.BF16 R24, R20.reuse, R24, R16 ;  /* 0x000000181418723c */ /* 0x048fe40000041810 */
[----:B--2---:R-:W-:Y:S01]  /*80ec0*/  STL [R1+0x4d90], R3 ;  /* 0x004d900301007387 */ /* 0x004fe20000100800 */
[----:B------:R-:W2:Y:S11]  /*80ed0*/  LDL.LU.64 R16, [R1+0x4e98] ;  /* 0x004e980001107983 */ /* 0x000eb60000300a00 */
[----:B------:R-:W-:Y:S09]  /*80ee0*/  @!UPT UIADD3 URZ, URZ, URZ, URZ ;  /* 0x0000003f3f3ff290 */ /* 0x000ff2000fffe03f */
[----:B------:R-:W-:Y:S01]  /*80ef0*/  STL.64 [R1+0x770], R24 ;  /* 0x0007701801007387 */ /* 0x000fe20000100a00 */
[----:B------:R0:W-:Y:S03]  /*80f00*/  STL.64 [R1+0x778], R26 ;  /* 0x0007781a01007387 */ /* 0x0001e60000100a00 */
[----:B0-----:R-:W3:Y:S01]  /*80f10*/  LDL.LU R26, [R1+0x4e90] ;  /* 0x004e9000011a7983 */ /* 0x001ee20000300800 */
[----:B------:R-:W4:Y:S01]  /*80f20*/  LDL.LU.64 R24, [R1+0x4e88] ;  /* 0x004e880001187983 */ /* 0x000f220000300a00 */
[----:B--2---:R-:W-:Y:S01]  /*80f30*/  HMMA.16816.F32.BF16 R4, R20, R16, R4 ;  /* 0x000000101404723c */ /* 0x004fe20000041804 */
[----:B------:R-:W-:Y:S02]  /*80f40*/  IMAD.MOV.U32 R28, RZ, RZ, R16 ;  /* 0x000000ffff1c7224 */ /* 0x000fe400078e0010 */
[----:B------:R-:W-:Y:S11]  /*80f50*/  IMAD.MOV.U32 R0, RZ, RZ, R17 ;  /* 0x000000ffff007224 */ /* 0x000ff600078e0011 */
[----:B------:R-:W-:Y:S09]  /*80f60*/  @!UPT UIADD3 URZ, URZ, URZ, URZ ;  /* 0x0000003f3f3ff290 */ /* 0x000ff2000fffe03f */
[----:B------:R-:W-:Y:S01]  /*80f70*/  STL.64 [R1+0x760], R4 ;  /* 0x0007600401007387 */ /* 0x000fe20000100a00 */
[----:B------:R-:W-:Y:S02]  /*80f80*/  STL.64 [R1+0x768], R6 ;  /* 0x0007680601007387 */ /* 0x000fe40000100a00 */
[----:B---3--:R-:W-:Y:S02]  /*80f90*/  IMAD.MOV.U32 R16, RZ, RZ, R26 ;  /* 0x000000ffff107224 */ /* 0x008fe400078e001a */
[----:B----4-:R-:W-:-:S05]  /*80fa0*/  IMAD.MOV.U32 R17, RZ, RZ, R25 ;  /* 0x000000ffff117224 */ /* 0x010fca00078e0019 */
[----:B------:R0:W-:Y:S02]  /*80fb0*/  STL.64 [R1+0x4de8], R16 ;  /* 0x004de81001007387 */ /* 0x0001e40000100a00 */
[----:B0-----:R-:W-:Y:S02]  /*80fc0*/  IMAD.MOV.U32 R16, RZ, RZ, R24 ;  /* 0x000000ffff107224 */ /* 0x001fe400078e0018 */
[----:B------:R-:W-:-:S05]  /*80fd0*/  IMAD.MOV.U32 R17, RZ, RZ, R15 ;  /* 0x000000ffff117224 */ /* 0x000fca00078e000f */
[----:B------:R0:W-:Y:S01]  /*80fe0*/  STL.64 [R1+0x4e00], R16 ;  /* 0x004e001001007387 */ /* 0x0001e20000100a00 */
[----:B------:R-:W2:Y:S02]  /*80ff0*/  LDL R7, [R1+0x22bc] ;  /* 0x0022bc0001077983 */ /* 0x000ea40000100800 */
[----:B0-----:R-:W-:Y:S02]  /*81000*/  IMAD.MOV.U32 R16, RZ, RZ, R14 ;  /* 0x000000ffff107224 */ /* 0x001fe400078e000e */
[----:B------:R-:W-:Y:S01]  /*81010*/  IMAD.MOV.U32 R17, RZ, RZ, R11 ;  /* 0x000000ffff117224 */ /* 0x000fe200078e000b */
[----:B--2---:R0:W-:Y:S01]  /*81020*/  STL [R1+0x4dc0], R7 ;  /* 0x004dc00701007387 */ /* 0x0041e20000100800 */
[----:B------:R-:W2:Y:S02]  /*81030*/  LDL.LU R4, [R1+0x200] ;  /* 0x0002000001047983 */ /* 0x000ea40000300800 */
[----:B------:R-:W2:Y:S02]  /*81040*/  LDL.LU R5, [R1+0x204] ;  /* 0x0002040001057983 */ /* 0x000ea40000300800 */
[----:B------:R-:W3:Y:S01]  /*81050*/  LDL.LU R6, [R1+0x208] ;  /* 0x0002080001067983 */ /* 0x000ee20000300800 */
[----:B0-----:R-:W3:Y:S01]  /*81060*/  LDL.LU R7, [R1+0x20c] ;  /* 0x00020c0001077983 */ /* 0x001ee20000300800 */
[----:B------:R0:W-:Y:S03]  /*81070*/  STL.64 [R1+0x4e28], R16 ;  /* 0x004e281001007387 */ /* 0x0001e60000100a00 */
        /* <DEDUP_REMOVED lines=10> */
[----:B------:R-:W2:Y:S01]  /*81120*/  LDL.LU R12, [R1+0x750] ;  /* 0x00075000010c7983 */ /* 0x000ea20000300800 */
[----:B------:R-:W3:Y:S02]  /*81130*/  LDL.LU R13, [R1+0x754] ;  /* 0x00075400010d7983 */ /* 0x000ee40000300800 */
[----:B------:R-:W3:Y:S02]  /*81140*/  LDL.LU R14, [R1+0x758] ;  /* 0x00075800010e7983 */ /* 0x000ee40000300800 */
[----:B------:R-:W3:Y:S01]  /*81150*/  LDL.LU R15, [R1+0x75c] ;  /* 0x00075c00010f7983 */ /* 0x000ee20000300800 */
[----:B------:R-:W3:Y:S04]  /*81160*/  LDL.64 R8, [R1+0x1a0] ;  /* 0x0001a00001087983 */ /* 0x000ee80000100a00 */
[----:B----4-:R-:W-:Y:S01]  /*81170*/  STL.64 [R1+0x4e50], R18 ;  /* 0x004e501201007387 */ /* 0x010fe20000100a00 */
[----:B--2---:R0:W-:Y:S03]  /*81180*/  STL.64 [R1+0x4e48], R16 ;  /* 0x004e481001007387 */ /* 0x0041e60000100a00 */
[----:B0-----:R-:W2:Y:S04]  /*81190*/  LDL.64 R16, [R1+0x180] ;  /* 0x0001800001107983 */ /* 0x001ea80000100a00 */
[----:B--2---:R0:W-:Y:S01]  /*811a0*/  STL.64 [R1+0x4e60], R16 ;  /* 0x004e601001007387 */ /* 0x0041e20000100a00 */
[----:B------:R-:W2:Y:S03]  /*811b0*/  LDL.64 R24, [R1+0x170] ;  /* 0x0001700001187983 */ /* 0x000ea60000100a00 */
[----:B0-----:R-:W4:Y:S04]  /*811c0*/  LDL.64 R16, [R1+0x190] ;  /* 0x0001900001107983 */ /* 0x001f280000100a00 */
[----:B--2---:R0:W-:Y:S04]  /*811d0*/  STL.64 [R1+0x4e58], R24 ;  /* 0x004e581801007387 */ /* 0x0041e80000100a00 */
[----:B0-----:R-:W2:Y:S01]  /*811e0*/  LDL.LU R24, [R1+0x730] ;  /* 0x0007300001187983 */ /* 0x001ea20000300800 */
[----:B------:R-:W2:Y:S02]  /*811f0*/  LDL.LU R25, [R1+0x734] ;  /* 0x0007340001197983 */ /* 0x000ea40000300800 */
[----:B------:R-:W2:Y:S02]  /*81200*/  LDL.LU R26, [R1+0x738] ;  /* 0x00073800011a7983 */ /* 0x000ea40000300800 */
[----:B------:R-:W2:Y:S02]  /*81210*/  LDL.LU R27, [R1+0x73c] ;  /* 0x00073c00011b7983 */ /* 0x000ea40000300800 */
[----:B--2---:R-:W-:Y:S01]  /*81220*/  STL.64 [R1+0x4e70], R26 ;  /* 0x004e701a01007387 */ /* 0x004fe20000100a00 */
[----:B------:R0:W-:Y:S03]  /*81230*/  STL.64 [R1+0x4e68], R24 ;  /* 0x004e681801007387 */ /* 0x0001e60000100a00 */
[----:B0-----:R-:W4:Y:S01]  /*81240*/  LDL.LU R24, [R1+0x740] ;  /* 0x0007400001187983 */ /* 0x001f220000300800 */
[----:B------:R-:W4:Y:S02]  /*81250*/  LDL.LU R25, [R1+0x744] ;  /* 0x0007440001197983 */ /* 0x000f240000300800 */
[----:B------:R-:W4:Y:S02]  /*81260*/  LDL.LU R26, [R1+0x748] ;  /* 0x00074800011a7983 */ /* 0x000f240000300800 */
[----:B------:R-:W4:Y:S01]  /*81270*/  LDL.LU R27, [R1+0x74c] ;  /* 0x00074c00011b7983 */ /* 0x000f220000300800 */
[----:B---3--:R-:W-:Y:S01]  /*81280*/  STL.64 [R1+0x4de0], R6 ;  /* 0x004de00601007387 */ /* 0x008fe20000100a00 */
[----:B------:R0:W-:Y:S03]  /*81290*/  STL.64 [R1+0x4dd8], R4 ;  /* 0x004dd80401007387 */ /* 0x0001e60000100a00 */
[----:B0-----:R-:W2:Y:S01]  /*812a0*/  LDL.LU R4, [R1+0x210] ;  /* 0x0002100001047983 */ /* 0x001ea20000300800 */
[----:B------:R-:W2:Y:S02]  /*812b0*/  LDL.LU R5, [R1+0x214] ;  /* 0x0002140001057983 */ /* 0x000ea40000300800 */
[----:B------:R-:W3:Y:S02]  /*812c0*/  LDL.LU R6, [R1+0x218] ;  /* 0x0002180001067983 */ /* 0x000ee40000300800 */
[----:B------:R-:W3:Y:S01]  /*812d0*/  LDL.LU R7, [R1+0x21c] ;  /* 0x00021c0001077983 */ /* 0x000ee20000300800 */
[C---:B------:R-:W-:Y:S01]  /*812e0*/  HMMA.16816.F32.BF16 R12, R20.reuse, R8, R12 ;  /* 0x00000008140c723c */ /* 0x040fe2000004180c */
[----:B---3--:R-:W-:Y:S01]  /*812f0*/  STL.64 [R1+0x4df8], R6 ;  /* 0x004df80601007387 */ /* 0x008fe20000100a00 */
[----:B--2---:R0:W-:Y:S03]  /*81300*/  STL.64 [R1+0x4df0], R4 ;  /* 0x004df00401007387 */ /* 0x0041e60000100a00 */
[----:B0-----:R-:W2:Y:S01]  /*81310*/  LDL.LU R4, [R1+0x220] ;  /* 0x0002200001047983 */ /* 0x001ea20000300800 */
[----:B------:R-:W2:Y:S02]  /*81320*/  LDL.LU R5, [R1+0x224] ;  /* 0x0002240001057983 */ /* 0x000ea40000300800 */
[----:B------:R-:W3:Y:S02]  /*81330*/  LDL.LU R6, [R1+0x228] ;  /* 0x0002280001067983 */ /* 0x000ee40000300800 */
[----:B------:R-:W3:Y:S01]  /*81340*/  LDL.LU R7, [R1+0x22c] ;  /* 0x00022c0001077983 */ /* 0x000ee20000300800 */
[----:B----4-:R-:W-:Y:S01]  /*81350*/  HMMA.16816.F32.BF16 R24, R20, R16, R24 ;  /* 0x000000101418723c */ /* 0x010fe20000041818 */
        /* <DEDUP_REMOVED lines=9> */
[----:B------:R-:W-:Y:S01]  /*813f0*/  STL [R1+0x4db8], R0 ;  /* 0x004db80001007387 */ /* 0x000fe20000100800 */
[----:B------:R-:W-:Y:S02]  /*81400*/  STL [R1+0x4da0], R28 ;  /* 0x004da01c01007387 */ /* 0x000fe40000100800 */
[----:B------:R0:W-:Y:S02]  /*81410*/  STL.64 [R1+0x750], R12 ;  /* 0x0007500c01007387 */ /* 0x0001e40000100a00 */
[----:B------:R1:W-:Y:S01]  /*81420*/  STL.64 [R1+0x758], R14 ;  /* 0x0007580e01007387 */ /* 0x0003e20000100a00 */
[----:B0-----:R-:W3:Y:S01]  /*81430*/  LDL.LU.64 R12, [R1+0x4e80] ;  /* 0x004e8000010c7983 */ /* 0x001ee20000300a00 */
[----:B-1----:R-:W-:-:S02]  /*81440*/  IMAD.MOV.U32 R14, RZ, RZ, R8 ;  /* 0x000000ffff0e7224 */ /* 0x002fc400078e0008 */
[----:B------:R-:W4:Y:S02]  /*81450*/  LDL.LU.64 R8, [R1+0x4e78] ;  /* 0x004e780001087983 */ /* 0x000f240000300a00 */
[----:B------:R-:W-:Y:S01]  /*81460*/  STL [R1+0x4dbc], R11 ;  /* 0x004dbc0b01007387 */ /* 0x000fe20000100800 */
        /* <DEDUP_REMOVED lines=24> */
[----:B------:R-:W2:Y:S01]  /*815f0*/  LDL.LU.64 R16, [R1+0x4e28] ;  /* 0x004e280001107983 */ /* 0x000ea20000300a00 */
[----:B------:R-:W-:-:S02]  /*81600*/  IMAD.MOV.U32 R2, RZ, RZ, R24 ;  /* 0x000000ffff027224 */ /* 0x000fc400078e0018 */
[----:B------:R-:W-:Y:S11]  /*81610*/  IMAD.MOV.U32 R10, RZ, RZ, R25 ;  /* 0x000000ffff0a7224 */ /* 0x000ff600078e0019 */
[----:B------:R-:W-:Y:S08]  /*81620*/  @!UPT UIADD3 URZ, URZ, URZ, URZ ;  /* 0x0000003f3f3ff290 */ /* 0x000ff0000fffe03f */
[----:B------:R0:W-:Y:S01]  /*81630*/  STL.64 [R1+0x420], R20 ;  /* 0x0004201401007387 */ /* 0x0001e20000100a00 */
[----:B------:R1:W-:Y:S02]  /*81640*/  STL.64 [R1+0x428], R22 ;  /* 0x0004281601007387 */ /* 0x0003e40000100a00 */
[----:B------:R-:W2:Y:S02]  /*81650*/  LDL.LU.64 R26, [R1+0x4e20] ;  /* 0x004e2000011a7983 */ /* 0x000ea40000300a00 */
[----:B------:R-:W2:Y:S01]  /*81660*/  LDL.LU.64 R24, [R1+0x4e18] ;  /* 0x004e180001187983 */ /* 0x000ea20000300a00 */
        /* <DEDUP_REMOVED lines=31> */
[----:B0-----:R-:W2:Y:S01]  /*81860*/  LDL.LU R7, [R1+0x4dc0] ;  /* 0x004dc00001077983 */ /* 0x001ea20000300800 */
[----:B------:R-:W-:Y:S02]  /*81870*/  STL.64 [R1+0x4cc8], R18 ;  /* 0x004cc81201007387 */ /* 0x000fe40000100a00 */
[----:B------:R0:W-:Y:S02]  /*81880*/  STL.64 [R1+0x4cc0], R16 ;  /* 0x004cc01001007387 */ /* 0x0001e40000100a00 */
[----:B0-----:R-:W2:Y:S01]  /*81890*/  LDL.LU R16, [R1+0x1f0] ;  /* 0x0001f00001107983 */ /* 0x001ea20000300800 */
[----:B------:R-:W2:Y:S02]  /*818a0*/  LDL.LU R17, [R1+0x1f4] ;  /* 0x0001f40001117983 */ /* 0x000ea40000300800 */
[----:B------:R-:W2:Y:S02]  /*818b0*/  LDL.LU R18, [R1+0x1f8] ;  /* 0x0001f80001127983 */ /* 0x000ea40000300800 */
[----:B------:R-:W2:Y:S01]  /*818c0*/  LDL.LU R19, [R1+0x1fc] ;  /* 0x0001fc0001137983 */ /* 0x000ea20000300800 */
[----:B---3--:R0:W-:Y:S01]  /*818d0*/  STL.64 [R1+0x4ce8], R12 ;  /* 0x004ce80c01007387 */ /* 0x0081e20000100a00 */
[----:B------:R1:W-:Y:S01]  /*818e0*/  STL.64 [R1+0x4da8], R14 ;  /* 0x004da80e01007387 */ /* 0x0003e20000100a00 */
[C---:B--2---:R-:W-:Y:S11]  /*818f0*/  HMMA.16816.F32.BF16 R16, R24.reuse, R12, R16 ;  /* 0x0000000c1810723c */ /* 0x044ff60000041810 */
[----:B------:R-:W-:Y:S11]  /*81900*/  @!UPT UIADD3 URZ, URZ, URZ, URZ ;  /* 0x0000003f3f3ff290 */ /* 0x000ff6000fffe03f */
[----:B------:R-:W-:Y:S01]  /*81910*/  @!UPT UIADD3 URZ, URZ, URZ, URZ ;  /* 0x0000003f3f3ff290 */ /* 0x000fe2000fffe03f */
[----:B------:R-:W-:Y:S01]  /*81920*/  STL.64 [R1+0x1f0], R16 ;  /* 0x0001f01001007387 */ /* 0x000fe20000100a00 */
[----:B------:R4:W-:Y:S02]  /*81930*/  STL.64 [R1+0x1f8], R18 ;  /* 0x0001f81201007387 */ /* 0x0009e40000100a00 */
[----:B0-----:R-:W2:Y:S02]  /*81940*/  LDL.LU R12, [R1+0x950] ;  /* 0x00095000010c7983 */ /* 0x001ea40000300800 */
[----:B------:R-:W2:Y:S01]  /*81950*/  LDL.LU R13, [R1+0x954] ;  /* 0x00095400010d7983 */ /* 0x000ea20000300800 */
[----:B-1----:R-:W2:Y:S01]  /*81960*/  LDL.LU R14, [R1+0x958] ;  /* 0x00095800010e7983 */ /* 0x002ea20000300800 */
[----:B------:R-:W2:Y:S01]  /*81970*/  LDL.LU R15, [R1+0x95c] ;  /* 0x00095c00010f7983 */ /* 0x000ea20000300800 */
[----:B----4-:R-:W-:Y:S02]  /*81980*/  HMMA.16816.F32.BF16 R16, R24, R8, R20 ;  /* 0x000000081810723c */ /* 0x010fe40000041814 */
[----:B------:R-:W-:Y:S04]  /*81990*/  STL.64 [R1+0x4d00], R8 ;  /* 0x004d000801007387 */ /* 0x000fe80000100a00 */
[----:B------:R0:W1:Y:S11]  /*819a0*/  LDSM.16.MT88.4 R20, [R7+0x24080] ;  /* 0x024080000714783b */ /* 0x0000760000004200 */
[----:B------:R-:W-:Y:S06]  /*819b0*/  @!UPT UIADD3 URZ, URZ, URZ, URZ ;  /* 0x0000003f3f3ff290 */ /* 0x000fec000fffe03f */
[----:B------:R-:W-:Y:S01]  /*819c0*/  STL.64 [R1+0x150], R16 ;  /* 0x0001501001007387 */ /* 0x000fe20000100a00 */
[----:B------:R-:W-:Y:S02]  /*819d0*/  STL.64 [R1+0x158], R18 ;  /* 0x0001581201007387 */ /* 0x000fe40000100a00 */
[----:B------:R-:W3:Y:S02]  /*819e0*/  LDL.LU R4, [R1+0xc0] ;  /* 0x0000c00001047983 */ /* 0x000ee40000300800 */
[----:B------:R-:W3:Y:S01]  /*819f0*/  LDL.LU R5, [R1+0xc4] ;  /* 0x0000c40001057983 */ /* 0x000ee20000300800 */
[----:B------:R-:W4:Y:S01]  /*81a00*/  LDL.LU R6, [R1+0xc8] ;  /* 0x0000c80001067983 */ /* 0x000f220000300800 */
[----:B0-----:R-:W4:Y:S03]  /*81a10*/  LDL.LU R7, [R1+0xcc] ;  /* 0x0000cc0001077983 */ /* 0x001f260000300800 */
[----:B----4-:R-:W-:Y:S01]  /*81a20*/  STL.64 [R1+0x4d20], R6 ;  /* 0x004d200601007387 */ /* 0x010fe20000100a00 */
[----:B---3--:R0:W-:Y:S02]  /*81a30*/  STL.64 [R1+0x4d18], R4 ;  /* 0x004d180401007387 */ /* 0x0081e40000100a00 */
[----:B0-----:R-:W-:-:S02]  /*81a40*/  IMAD.MOV.U32 R4, RZ, RZ, R11 ;  /* 0x000000ffff047224 */ /* 0x001fc400078e000b */
[----:B------:R-:W-:Y:S01]  /*81a50*/  IMAD.MOV.U32 R5, RZ, RZ, R0 ;  /* 0x000000ffff057224 */ /* 0x000fe200078e0000 */
[----:B------:R-:W3:Y:S01]  /*81a60*/  LDL.LU R11, [R1+0x4dbc] ;  /* 0x004dbc00010b7983 */ /* 0x000ee20000300800 */
[----:B------:R-:W4:Y:S02]  /*81a70*/  LDL.LU R0, [R1+0x4db8] ;  /* 0x004db80001007983 */ /* 0x000f240000300800 */
[----:B------:R-:W2:Y:S02]  /*81a80*/  LDL.64 R16, [R1+0x1d0] ;  /* 0x0001d00001107983 */ /* 0x000ea40000100a00 */
[----:B--2---:R0:W-:Y:S04]  /*81a90*/  STL.64 [R1+0x4d98], R16 ;  /* 0x004d981001007387 */ /* 0x0041e80000100a00 */
[----:B0-----:R-:W2:Y:S01]  /*81aa0*/  LDL.LU R16, [R1+0x940] ;  /* 0x0009400001107983 */ /* 0x001ea20000300800 */
[----:B------:R-:W2:Y:S02]  /*81ab0*/  LDL.LU R17, [R1+0x944] ;  /* 0x0009440001117983 */ /* 0x000ea40000300800 */
[----:B------:R-:W2:Y:S02]  /*81ac0*/  LDL.LU R18, [R1+0x948] ;  /* 0x0009480001127983 */ /* 0x000ea40000300800 */
[----:B------:R-:W2:Y:S01]  /*81ad0*/  LDL.LU R19, [R1+0x94c] ;  /* 0x00094c0001137983 */ /* 0x000ea20000300800 */
[----:B------:R0:W-:Y:S04]  /*81ae0*/  STL.64 [R1+0x4d38], R4 ;  /* 0x004d380401007387 */ /* 0x0001e80000100a00 */
[----:B0-----:R-:W2:Y:S04]  /*81af0*/  LDL R4, [R1+0x30] ;  /* 0x0000300001047983 */ /* 0x001ea80000100800 */
[----:B------:R-:W2:Y:S01]  /*81b00*/  LDL R5, [R1+0x34] ;  /* 0x0000340001057983 */ /* 0x000ea20000100800 */
[----:B-1----:R-:W-:Y:S02]  /*81b10*/  STL.64 [R1+0x4be8], R22 ;  /* 0x004be81601007387 */ /* 0x002fe40000100a00 */
[----:B------:R0:W-:Y:S02]  /*81b20*/  STL.64 [R1+0x4be0], R20 ;  /* 0x004be01401007387 */ /* 0x0001e40000100a00 */
[----:B0-----:R-:W-:-:S02]  /*81b30*/  IMAD.MOV.U32 R20, RZ, RZ, R2 ;  /* 0x000000ffff147224 */ /* 0x001fc400078e0002 */
[----:B------:R-:W-:Y:S01]  /*81b40*/  IMAD.MOV.U32 R21, RZ, RZ, R10 ;  /* 0x000000ffff157224 */ /* 0x000fe200078e000a */
[----:B------:R-:W4:Y:S01]  /*81b50*/  LDL.LU R2, [R1+0x4db4] ;  /* 0x004db40001027983 */ /* 0x000f220000300800 */
[----:B------:R-:W4:Y:S01]  /*81b60*/  LDL.LU R10, [R1+0x4db0] ;  /* 0x004db000010a7983 */ /* 0x000f220000300800 */
[----:B--2---:R-:W-:Y:S02]  /*81b70*/  HMMA.16816.F32.BF16 R4, R24, R4, R12 ;  /* 0x000000041804723c */ /* 0x004fe4000004180c */
[----:B------:R-:W2:Y:S05]  /*81b80*/  LDL.LU.64 R14, [R1+0x4da8] ;  /* 0x004da800010e7983 */ /* 0x000eaa0000300a00 */
[----:B---3--:R-:W-:Y:S11]  /*81b90*/  IMAD.MOV.U32 R13, RZ, RZ, R11 ;  /* 0x000000ffff0d7224 */ /* 0x008ff600078e000b */
[----:B------:R-:W-:Y:S05]  /*81ba0*/  @!UPT UIADD3 URZ, URZ, URZ, URZ ;  /* 0x0000003f3f3ff290 */ /* 0x000fea000fffe03f */
[----:B------:R0:W-:Y:S01]  /*81bb0*/  STL.64 [R1+0x140], R4 ;  /* 0x0001400401007387 */ /* 0x0001e20000100a00 */
[----:B------:R-:W-:Y:S02]  /*81bc0*/  STL.64 [R1+0x148], R6 ;  /* 0x0001480601007387 */ /* 0x000fe40000100a00 */
[----:B0-----:R-:W-:Y:S02]  /*81bd0*/  IMAD.MOV.U32 R4, RZ, RZ, R28 ;  /* 0x000000ffff047224 */ /* 0x001fe400078e001c */
[----:B------:R-:W3:Y:S01]  /*81be0*/  LDL.LU R28, [R1+0x4da0] ;  /* 0x004da000011c7983 */ /* 0x000ee20000300800 */
[----:B--2---:R-:W-:-:S05]  /*81bf0*/  IMAD.MOV.U32 R12, RZ, RZ, R14 ;  /* 0x000000ffff0c7224 */ /* 0x004fca00078e000e */
[----:B------:R4:W-:Y:S01]  /*81c00*/  STL.64 [R1+0x4d68], R12 ;  /* 0x004d680c01007387 */ /* 0x0009e20000100a00 */
[----:B------:R-:W2:Y:S02]  /*81c10*/  LDL.LU R8, [R1+0x900] ;  /* 0x0009000001087983 */ /* 0x000ea40000300800 */
[----:B------:R-:W2:Y:S02]  /*81c20*/  LDL.LU R9, [R1+0x904] ;  /* 0x0009040001097983 */ /* 0x000ea40000300800 */
[----:B----4-:R-:W-:Y:S02]  /*81c30*/  IMAD.MOV.U32 R12, RZ, RZ, R10 ;  /* 0x000000ffff0c7224 */ /* 0x010fe400078e000a */
[----:B------:R-:W4:Y:S01]  /*81c40*/  LDL.LU R10, [R1+0x908] ;  /* 0x00090800010a7983 */ /* 0x000f220000300800 */
[----:B------:R-:W4:Y:S02]  /*81c50*/  LDL.LU R11, [R1+0x90c] ;  /* 0x00090c00010b7983 */ /* 0x000f240000300800 */
[----:B------:R-:W-:-:S02]  /*81c60*/  IMAD.MOV.U32 R13, RZ, RZ, R2 ;  /* 0x000000ffff0d7224 */ /* 0x000fc400078e0002 */
[----:B------:R-:W-:-:S05]  /*81c70*/  IMAD.MOV.U32 R5, RZ, RZ, R15 ;  /* 0x000000ffff057224 */ /* 0x000fca00078e000f */
[C---:B------:R-:W-:Y:S01]  /*81c80*/  HMMA.16816.F32.BF16 R12, R24.reuse, R12, R16 ;  /* 0x0000000c180c723c */ /* 0x040fe20000041810 */
[----:B----4-:R-:W-:Y:S01]  /*81c90*/  STL.64 [R1+0x4d78], R10 ;  /* 0x004d780a01007387 */ /* 0x010fe20000100a00 */
[----:B--2---:R0:W-:Y:S03]  /*81ca0*/  STL.64 [R1+0x4d70], R8 ;  /* 0x004d700801007387 */ /* 0x0041e60000100a00 */
[----:B0-----:R-:W2:Y:S01]  /*81cb0*/  LDL.64 R8, [R1+0x1c0] ;  /* 0x0001c00001087983 */ /* 0x001ea20000100a00 */
[----:B------:R0:W-:Y:S03]  /*81cc0*/  STL.64 [R1+0x4d50], R4 ;  /* 0x004d500401007387 */ /* 0x0001e60000100a00 */
[----:B0-----:R-:W4:Y:S01]  /*81cd0*/  LDL.LU R4, [R1+0x930] ;  /* 0x0009300001047983 */ /* 0x001f220000300800 */
[----:B------:R-:W4:Y:S02]  /*81ce0*/  LDL.LU R5, [R1+0x934] ;  /* 0x0009340001057983 */ /* 0x000f240000300800 */
[----:B------:R-:W4:Y:S02]  /*81cf0*/  LDL.LU R6, [R1+0x938] ;  /* 0x0009380001067983 */ /* 0x000f240000300800 */
[----:B------:R-:W4:Y:S01]  /*81d00*/  LDL.LU R7, [R1+0x93c] ;  /* 0x00093c0001077983 */ /* 0x000f220000300800 */
[----:B------:R-:W4:Y:S08]  /*81d10*/  LDL.LU.64 R16, [R1+0x4d98] ;  /* 0x004d980001107983 */ /* 0x000f300000300a00 */
[----:B------:R0:W-:Y:S02]  /*81d20*/  STL.64 [R1+0x130], R12 ;  /* 0x0001300c01007387 */ /* 0x0001e40000100a00 */
[----:B------:R1:W-:Y:S01]  /*81d30*/  STL.64 [R1+0x138], R14 ;  /* 0x0001380e01007387 */ /* 0x0003e20000100a00 */
[----:B0-----:R-:W2:Y:S01]  /*81d40*/  LDL.LU R12, [R1+0x910] ;  /* 0x00091000010c7983 */ /* 0x001ea20000300800 */
[----:B------:R-:W2:Y:S02]  /*81d50*/  LDL.LU R13, [R1+0x914] ;  /* 0x00091400010d7983 */ /* 0x000ea40000300800 */
[----:B-1----:R-:W2:Y:S02]  /*81d60*/  LDL.LU R14, [R1+0x918] ;  /* 0x00091800010e7983 */ /* 0x002ea40000300800 */
[----:B------:R-:W2:Y:S01]  /*81d70*/  LDL.LU R15, [R1+0x91c] ;  /* 0x00091c00010f7983 */ /* 0x000ea20000300800 */
[----:B----4-:R-:W-:Y:S01]  /*81d80*/  HMMA.16816.F32.BF16 R4, R24, R16, R4 ;  /* 0x000000101804723c */ /* 0x010fe20000041804 */
        /* <DEDUP_REMOVED lines=8> */
[----:B------:R-:W-:Y:S02]  /*81e10*/  STL.64 [R1+0x128], R6 ;  /* 0x0001280601007387 */ /* 0x000fe40000100a00 */
[----:B------:R-:W-:Y:S02]  /*81e20*/  IMAD.MOV.U32 R22, RZ, RZ, R16 ;  /* 0x000000ffff167224 */ /* 0x000fe400078e0010 */
[----:B------:R-:W-:Y:S02]  /*81e30*/  IMAD.MOV.U32 R2, RZ, RZ, R17 ;  /* 0x000000ffff027224 */ /* 0x000fe400078e0011 */
[----:B0-----:R-:W-:Y:S02]  /*81e40*/  IMAD.MOV.U32 R4, RZ, RZ, R3 ;  /* 0x000000ffff047224 */ /* 0x001fe400078e0003 */
[----:B------:R-:W4:Y:S01]  /*81e50*/  LDL.LU R3, [R1+0x4d90] ;  /* 0x004d900001037983 */ /* 0x000f220000300800 */
[----:B------:R-:W3:Y:S02]  /*81e60*/  LDL.64 R16, [R1] ;  /* 0x0000000001107983 */ /* 0x000ee40000100a00 */
[----:B------:R-:W-:-:S02]  /*81e70*/  IMAD.MOV.U32 R23, RZ, RZ, R9 ;  /* 0x000000ffff177224 */ /* 0x000fc400078e0009 */
[----:B------:R-:W-:Y:S02]  /*81e80*/  IMAD.MOV.U32 R5, RZ, RZ, R29 ;  /* 0x000000ffff057224 */ /* 0x000fe400078e001d */
[----:B------:R-:W-:Y:S01]  /*81e90*/  IMAD.MOV.U32 R29, RZ, RZ, R8 ;  /* 0x000000ffff1d7224 */ /* 0x000fe200078e0008 */
[----:B--2---:R-:W-:Y:S01]  /*81ea0*/  HMMA.16816.F32.BF16 R12, R24, R8, R12 ;  /* 0x00000008180c723c */ /* 0x004fe2000004180c */
[----:B---3--:R-:W-:Y:S11]  /*81eb0*/  STL.64 [R1+0x4ce0], R16 ;  /* 0x004ce01001007387 */ /* 0x008ff60000100a00 */
[----:B------:R-:W-:Y:S11]  /*81ec0*/  @!UPT UIADD3 URZ, URZ, URZ, URZ ;  /* 0x0000003f3f3ff290 */ /* 0x000ff6000fffe03f */
[----:B------:R-:W-:Y:S01]  /*81ed0*/  STL.64 [R1+0x110], R12 ;  /* 0x0001100c01007387 */ /* 0x000fe20000100a00 */
[----:B------:R0:W-:Y:S03]  /*81ee0*/  STL.64 [R1+0x118], R14 ;  /* 0x0001180e01007387 */ /* 0x0001e60000100a00 */
[----:B0-----:R-:W2:Y:S01]  /*81ef0*/  LDL.LU.64 R14, [R1+0x4d88] ;  /* 0x004d8800010e7983 */ /* 0x001ea20000300a00 */
[----:B------:R-:W2:Y:S02]  /*81f00*/  LDL.LU.64 R12, [R1+0x4d80] ;  /* 0x004d8000010c7983 */ /* 0x000ea40000300a00 */
[----:B------:R-:W3:Y:S02]  /*81f10*/  LDL.LU.64 R10, [R1+0x4d78] ;  /* 0x004d7800010a7983 */ /* 0x000ee40000300a00 */
[----:B------:R-:W3:Y:S01]  /*81f20*/  LDL.LU.64 R8, [R1+0x4d70] ;  /* 0x004d700001087983 */ /* 0x000ee20000300a00 */
        /* <DEDUP_REMOVED lines=12> */
[----:B------:R-:W-:-:S02]  /*81ff0*/  IMAD.MOV.U32 R16, RZ, RZ, R28 ;  /* 0x000000ffff107224 */ /* 0x000fc400078e001c */
[----:B------:R-:W-:-:S07]  /*82000*/  IMAD.MOV.U32 R17, RZ, RZ, R0 ;  /* 0x000000ffff117224 */ /* 0x000fce00078e0000 */
[C---:B------:R-:W-:Y:S01]  /*82010*/  HMMA.16816.F32.BF16 R16, R24.reuse, R16, R12 ;  /* 0x000000101810723c */ /* 0x040fe2000004180c */
[----:B--2---:R-:W-:Y:S01]  /*82020*/  STL.64 [R1+0x4d60], R22 ;  /* 0x004d601601007387 */ /* 0x004fe20000100a00 */
[----:B------:R0:W-:Y:S03]  /*82030*/  STL.64 [R1+0x4d58], R20 ;  /* 0x004d581401007387 */ /* 0x0001e60000100a00 */
[----:B0-----:R-:W2:Y:S01]  /*82040*/  LDL.LU R20, [R1+0x8f0] ;  /* 0x0008f00001147983 */ /* 0x001ea20000300800 */
[----:B------:R-:W2:Y:S02]  /*82050*/  LDL.LU R21, [R1+0x8f4] ;  /* 0x0008f40001157983 */ /* 0x000ea40000300800 */
[----:B------:R-:W2:Y:S02]  /*82060*/  LDL.LU R22, [R1+0x8f8] ;  /* 0x0008f80001167983 */ /* 0x000ea40000300800 */
[----:B------:R-:W2:Y:S01]  /*82070*/  LDL.LU R23, [R1+0x8fc] ;  /* 0x0008fc0001177983 */ /* 0x000ea20000300800 */
[----:B------:R-:W3:Y:S02]  /*82080*/  LDL.LU.64 R12, [R1+0x4d68] ;  /* 0x004d6800010c7983 */ /* 0x000ee40000300a00 */
[C---:B---3--:R-:W-:Y:S02]  /*82090*/  HMMA.16816.F32.BF16 R8, R24.reuse, R12, R8 ;  /* 0x0000000c1808723c */ /* 0x048fe40000041808 */
[----:B------:R-:W3:Y:S08]  /*820a0*/  LDL.LU R12, [R1+0x400] ;  /* 0x00040000010c7983 */ /* 0x000ef00000300800 */
[----:B------:R-:W-:Y:S02]  /*820b0*/  STL.64 [R1+0x100], R16 ;  /* 0x0001001001007387 */ /* 0x000fe40000100a00 */
[----:B------:R-:W-:Y:S11]  /*820c0*/  STL.64 [R1+0x108], R18 ;  /* 0x0001081201007387 */ /* 0x000ff60000100a00 */
[----:B------:R0:W-:Y:S01]  /*820d0*/  STL.64 [R1+0xf0], R8 ;  /* 0x0000f00801007387 */ /* 0x0001e20000100a00 */
[----:B------:R1:W-:Y:S02]  /*820e0*/  STL.64 [R1+0xf8], R10 ;  /* 0x0000f80a01007387 */ /* 0x0003e40000100a00 */
[----:B------:R-:W3:Y:S02]  /*820f0*/  LDL.LU R13, [R1+0x404] ;  /* 0x00040400010d7983 */ /* 0x000ee40000300800 */
[----:B------:R-:W3:Y:S01]  /*82100*/  LDL.LU R14, [R1+0x408] ;  /* 0x00040800010e7983 */ /* 0x000ee20000300800 */
[----:B------:R-:W3:Y:S01]  /*82110*/  LDL.LU R15, [R1+0x40c] ;  /* 0x00040c00010f7983 */ /* 0x000ee20000300800 */
[C---:B--2---:R-:W-:Y:S03]  /*82120*/  HMMA.16816.F32.BF16 R4, R24.reuse, R4, R20 ;  /* 0x000000041804723c */ /* 0x044fe60000041814 */
[----:B0-----:R-:W2:Y:S01]  /*82130*/  LDL.LU R8, [R1+0x410] ;  /* 0x0004100001087983 */ /* 0x001ea20000300800 */
[----:B------:R-:W2:Y:S02]  /*82140*/  LDL.LU R9, [R1+0x414] ;  /* 0x0004140001097983 */ /* 0x000ea40000300800 */
[----:B-1----:R-:W2:Y:S02]  /*82150*/  LDL.LU R10, [R1+0x418] ;  /* 0x00041800010a7983 */ /* 0x002ea40000300800 */
[----:B------:R-:W2:Y:S01]  /*82160*/  LDL.LU R11, [R1+0x41c] ;  /* 0x00041c00010b7983 */ /* 0x000ea20000300800 */
[----:B---3--:R-:W-:Y:S01]  /*82170*/  STL.64 [R1+0x4cf8], R14 ;  /* 0x004cf80e01007387 */ /* 0x008fe20000100a00 */
[----:B------:R0:W-:Y:S02]  /*82180*/  STL.64 [R1+0x4cf0], R12 ;  /* 0x004cf00c01007387 */ /* 0x0001e40000100a00 */
[----:B------:R-:W3:Y:S01]  /*82190*/  LDL.64 R16, [R1+0x10] ;  /* 0x0000100001107983 */ /* 0x000ee20000100a00 */
[----:B0-----:R-:W2:Y:S01]  /*821a0*/  LDL.64 R12, [R1+0x20] ;  /* 0x00002000010c7983 */ /* 0x001ea20000100a00 */
[----:B------:R-:W2:Y:S02]  /*821b0*/  LDL.LU.64 R22, [R1+0x4d60] ;  /* 0x004d600001167983 */ /* 0x000ea40000300a00 */
[----:B------:R-:W2:Y:S07]  /*821c0*/  LDL.LU.64 R20, [R1+0x4d58] ;  /* 0x004d580001147983 */ /* 0x000eae0000300a00 */
        /* <DEDUP_REMOVED lines=28> */
[----:B--2---:R-:W-:Y:S01]  /*82390*/  STL.64 [R1+0x4ca8], R26 ;  /* 0x004ca81a01007387 */ /* 0x004fe20000100a00 */
[----:B------:R0:W-:Y:S03]  /*823a0*/  STL.64 [R1+0x4ca0], R24 ;  /* 0x004ca01801007387 */ /* 0x0001e60000100a00 */
[----:B0-----:R-:W2:Y:S01]  /*823b0*/  LDL.LU R24, [R1+0x3d0] ;  /* 0x0003d00001187983 */ /* 0x001ea20000300800 */
[----:B------:R-:W2:Y:S02]  /*823c0*/  LDL.LU R25, [R1+0x3d4] ;  /* 0x0003d40001197983 */ /* 0x000ea40000300800 */
[----:B------:R-:W2:Y:S02]  /*823d0*/  LDL.LU R26, [R1+0x3d8] ;  /* 0x0003d800011a7983 */ /* 0x000ea40000300800 */
[----:B------:R-:W2:Y:S01]  /*823e0*/  LDL.LU R27, [R1+0x3dc] ;  /* 0x0003dc00011b7983 */ /* 0x000ea20000300800 */
[----:B------:R-:W-:Y:S01]  /*823f0*/  HMMA.16816.F32.BF16 R8, R4, R12, R8 ;  /* 0x0000000c0408723c */ /* 0x000fe20000041808 */
        /* <DEDUP_REMOVED lines=13> */
[----:B------:R0:W-:Y:S02]  /*824d0*/  STL.64 [R1+0x410], R8 ;  /* 0x0004100801007387 */ /* 0x0001e40000100a00 */
[----:B------:R1:W-:Y:S01]  /*824e0*/  STL.64 [R1+0x418], R10 ;  /* 0x0004180a01007387 */ /* 0x0003e20000100a00 */
[----:B0-----:R-:W2:Y:S01]  /*824f0*/  LDL.LU.64 R8, [R1+0x4d00] ;  /* 0x004d000001087983 */ /* 0x001ea20000300a00 */
[----:B-1----:R-:W-:-:S02]  /*82500*/  IMAD.MOV.U32 R11, RZ, RZ, R12 ;  /* 0x000000ffff0b7224 */ /* 0x002fc400078e000c */
[----:B------:R-:W-:Y:S02]  /*82510*/  IMAD.MOV.U32 R10, RZ, RZ, R13 ;  /* 0x000000ffff0a7224 */ /* 0x000fe400078e000d */
[----:B------:R-:W3:Y:S01]  /*82520*/  LDL.LU.64 R14, [R1+0x4cf8] ;  /* 0x004cf800010e7983 */ /* 0x000ee20000300a00 */
[----:B------:R-:W3:Y:S02]  /*82530*/  LDL.LU.64 R12, [R1+0x4cf0] ;  /* 0x004cf000010c7983 */ /* 0x000ee40000300a00 */
[C---:B---3--:R-:W-:Y:S11]  /*82540*/  HMMA.16816.F32.BF16 R12, R4.reuse, R16, R12 ;  /* 0x00000010040c723c */ /* 0x048ff6000004180c */
[----:B------:R-:W-:Y:S11]  /*82550*/  @!UPT UIADD3 URZ, URZ, URZ, URZ ;  /* 0x0000003f3f3ff290 */ /* 0x000ff6000fffe03f */
[----:B------:R-:W-:Y:S01]  /*82560*/  @!UPT UIADD3 URZ, URZ, URZ, URZ ;  /* 0x0000003f3f3ff290 */ /* 0x000fe2000fffe03f */
[----:B------:R0:W-:Y:S01]  /*82570*/  STL.64 [R1+0x400], R12 ;  /* 0x0004000c01007387 */ /* 0x0001e20000100a00 */
[----:B------:R1:W-:Y:S03]  /*82580*/  STL.64 [R1+0x408], R14 ;  /* 0x0004080e01007387 */ /* 0x0003e60000100a00 */
[----:B0-----:R-:W3:Y:S01]  /*82590*/  LDL.LU.64 R12, [R1+0x4ce8] ;  /* 0x004ce800010c7983 */ /* 0x001ee20000300a00 */
        /* <DEDUP_REMOVED lines=12> */
[----:B------:R-:W2:Y:S02]  /*82660*/  LDL.LU.64 R16, [R1+0x4cc0] ;  /* 0x004cc00001107983 */ /* 0x000ea40000300a00 */
[C---:B--2---:R-:W-:Y:S11]  /*82670*/  HMMA.16816.F32.BF16 R24, R4.reuse, R16, R24 ;  /* 0x000000100418723c */ /* 0x044ff60000041818 */
[----:B------:R-:W-:Y:S11]  /*82680*/  @!UPT UIADD3 URZ, URZ, URZ, URZ ;  /* 0x0000003f3f3ff290 */ /* 0x000ff6000fffe03f */
[----:B------:R-:W-:Y:S01]  /*82690*/  @!UPT UIADD3 URZ, URZ, URZ, URZ ;  /* 0x0000003f3f3ff290 */ /* 0x000fe2000fffe03f */
[----:B------:R-:W-:Y:S01]  /*826a0*/  STL.64 [R1+0x3e0], R24 ;  /* 0x0003e01801007387 */ /* 0x000fe20000100a00 */
[----:B------:R0:W-:Y:S03]  /*826b0*/  STL.64 [R1+0x3e8], R26 ;  /* 0x0003e81a01007387 */ /* 0x0001e60000100a00 */
[----:B0-----:R-:W3:Y:S01]  /*826c0*/  LDL.LU.64 R26, [R1+0x4cb8] ;  /* 0x004cb800011a7983 */ /* 0x001ee20000300a00 */
[----:B------:R-:W3:Y:S02]  /*826d0*/  LDL.LU.64 R24, [R1+0x4cb0] ;  /* 0x004cb00001187983 */ /* 0x000ee40000300a00 */
[----:B------:R-:W-:Y:S02]  /*826e0*/  STL.64 [R1+0x4b98], R18 ;  /* 0x004b981201007387 */ /* 0x000fe40000100a00 */
[----:B------:R0:W-:Y:S02]  /*826f0*/  STL.64 [R1+0x4b90], R16 ;  /* 0x004b901001007387 */ /* 0x0001e40000100a00 */
[----:B0-----:R-:W2:Y:S01]  /*82700*/  LDL.64 R16, [R1+0x30] ;  /* 0x0000300001107983 */ /* 0x001ea20000100a00 */
[C---:B---3--:R-:W-:Y:S11]  /*82710*/  HMMA.16816.F32.BF16 R24, R4.reuse, R12, R24 ;  /* 0x0000000c0418723c */ /* 0x048ff60000041818 */
[----:B------:R-:W-:Y:S11]  /*82720*/  @!UPT UIADD3 URZ, URZ, URZ, URZ ;  /* 0x0000003f3f3ff290 */ /* 0x000ff6000fffe03f */
[----:B------:R-:W-:Y:S01]  /*82730*/  @!UPT UIADD3 URZ, URZ, URZ, URZ ;  /* 0x0000003f3f3ff290 */ /* 0x000fe2000fffe03f */
[----:B------:R-:W-:Y:S01]  /*82740*/  STL.64 [R1+0x3d0], R24 ;  /* 0x0003d01801007387 */ /* 0x000fe20000100a00 */
[----:B------:R0:W-:Y:S03]  /*82750*/  STL.64 [R1+0x3d8], R26 ;  /* 0x0003d81a01007387 */ /* 0x0001e60000100a00 */
[----:B0-----:R-:W3:Y:S01]  /*82760*/  LDL.LU.64 R26, [R1+0x4ca8] ;  /* 0x004ca800011a7983 */ /* 0x001ee20000300a00 */
[----:B------:R-:W3:Y:S02]  /*82770*/  LDL.LU.64 R24, [R1+0x4ca0] ;  /* 0x004ca00001187983 */ /* 0x000ee40000300a00 */
[----:B------:R-:W-:Y:S02]  /*82780*/  STL.64 [R1+0x4c30], R12 ;  /* 0x004c300c01007387 */ /* 0x000fe40000100a00 */
[----:B------:R-:W-:Y:S01]  /*82790*/  STL [R1+0x4b78], R8 ;  /* 0x004b780801007387 */ /* 0x000fe20000100800 */
[----:B------:R-:W-:Y:S01]  /*827a0*/  STL [R1+0x4b74], R9 ;  /* 0x004b740901007387 */ /* 0x000fe20000100800 */
[C---:B---3--:R-:W-:Y:S11]  /*827b0*/  HMMA.16816.F32.BF16 R24, R4.reuse, R8, R24 ;  /* 0x000000080418723c */ /* 0x048ff60000041818 */
[----:B------:R-:W-:Y:S11]  /*827c0*/  @!UPT UIADD3 URZ, URZ, URZ, URZ ;  /* 0x0000003f3f3ff290 */ /* 0x000ff6000fffe03f */
[----:B------:R-:W-:Y:S01]  /*827d0*/  @!UPT UIADD3 URZ, URZ, URZ, URZ ;  /* 0x0000003f3f3ff290 */ /* 0x000fe2000fffe03f */
[----:B------:R-:W-:Y:S01]  /*827e0*/  STL.64 [R1+0x3c0], R24 ;  /* 0x0003c01801007387 */ /* 0x000fe20000100a00 */
[----:B------:R-:W-:Y:S02]  /*827f0*/  STL.64 [R1+0x3c8], R26 ;  /* 0x0003c81a01007387 */ /* 0x000fe40000100a00 */
[----:B----4-:R-:W0:Y:S04]  /*82800*/  LDSM.16.MT88.4 R24, [R3+0x24000] ;  /* 0x024000000318783b */ /* 0x010e280000004200 */
[----:B------:R-:W-:Y:S01]  /*82810*/  STL [R1+0x4b7c], R3 ;  /* 0x004b7c0301007387 */ /* 0x000fe20000100800 */
[----:B0-----:R-:W-:Y:S01]  /*82820*/  STL.64 [R1+0x4a98], R26 ;  /* 0x004a981a01007387 */ /* 0x001fe20000100a00 */
[----:B------:R0:W-:Y:S03]  /*82830*/  STL.64 [R1+0x4a90], R24 ;  /* 0x004a901801007387 */ /* 0x0001e60000100a00 */
[----:B0-----:R-:W2:Y:S01]  /*82840*/  LDL.LU R24, [R1+0x3b0] ;  /* 0x0003b00001187983 */ /* 0x001ea20000300800 */
[----:B------:R-:W2:Y:S02]  /*82850*/  LDL.LU R25, [R1+0x3b4] ;  /* 0x0003b40001197983 */ /* 0x000ea40000300800 */
[----:B------:R-:W2:Y:S02]  /*82860*/  LDL.LU R26, [R1+0x3b8] ;  /* 0x0003b800011a7983 */ /* 0x000ea40000300800 */
[----:B------:R-:W2:Y:S02]  /*82870*/  LDL.LU R27, [R1+0x3bc] ;  /* 0x0003bc00011b7983 */ /* 0x000ea40000300800 */
[----:B--2---:R-:W-:Y:S11]  /*82880*/  HMMA.16816.F32.BF16 R24, R4, R16, R24 ;  /* 0x000000100418723c */ /* 0x004ff60000041818 */
        /* <DEDUP_REMOVED lines=8> */
[----:B------:R-:W-:-:S02]  /*82910*/  IMAD.MOV.U32 R28, RZ, RZ, R16 ;  /* 0x000000ffff1c7224 */ /* 0x000fc400078e0010 */
[----:B------:R-:W-:Y:S02]  /*82920*/  IMAD.MOV.U32 R0, RZ, RZ, R17 ;  /* 0x000000ffff007224 */ /* 0x000fe400078e0011 */
[----:B------:R-:W-:Y:S02]  /*82930*/  IMAD.MOV.U32 R16, RZ, RZ, R21 ;  /* 0x000000ffff107224 */ /* 0x000fe400078e0015 */
[----:B------:R-:W-:Y:S01]  /*82940*/  IMAD.MOV.U32 R17, RZ, RZ, R20 ;  /* 0x000000ffff117224 */ /* 0x000fe200078e0014 */
[----:B---3--:R-:W-:Y:S01]  /*82950*/  STL.64 [R1+0x4ba8], R26 ;  /* 0x004ba81a01007387 */ /* 0x008fe20000100a00 */
[----:B--2---:R-:W-:Y:S03]  /*82960*/  STL.64 [R1+0x4ba0], R24 ;  /* 0x004ba01801007387 */ /* 0x004fe60000100a00 */
[----:B------:R0:W-:Y:S02]  /*82970*/  STL.64 [R1+0x4bb0], R16 ;  /* 0x004bb01001007387 */ /* 0x0001e40000100a00 */
[----:B0-----:R-:W-:-:S02]  /*82980*/  IMAD.MOV.U32 R16, RZ, RZ, R15 ;  /* 0x000000ffff107224 */ /* 0x001fc400078e000f */
[----:B------:R-:W-:-:S05]  /*82990*/  IMAD.MOV.U32 R17, RZ, RZ, R14 ;  /* 0x000000ffff117224 */ /* 0x000fca00078e000e */
[----:B------:R0:W-:Y:S01]  /*829a0*/  STL.64 [R1+0x4bc8], R16 ;  /* 0x004bc81001007387 */ /* 0x0001e20000100a00 */
[----:B------:R-:W2:Y:S02]  /*829b0*/  LDL.LU R24, [R1+0x5d0] ;  /* 0x0005d00001187983 */ /* 0x000ea40000300800 */
[----:B------:R-:W2:Y:S02]  /*829c0*/  LDL.LU R25, [R1+0x5d4] ;  /* 0x0005d40001197983 */ /* 0x000ea40000300800 */
[----:B------:R-:W3:Y:S01]  /*829d0*/  LDL.LU R26, [R1+0x5d8] ;  /* 0x0005d800011a7983 */ /* 0x000ee20000300800 */
[----:B------:R-:W3:Y:S01]  /*829e0*/  LDL.LU R27, [R1+0x5dc] ;  /* 0x0005dc00011b7983 */ /* 0x000ee20000300800 */
[----:B0-----:R-:W-:Y:S02]  /*829f0*/  IMAD.MOV.U32 R16, RZ, RZ, R11 ;  /* 0x000000ffff107224 */ /* 0x001fe400078e000b */
[----:B------:R-:W-:-:S05]  /*82a00*/  IMAD.MOV.U32 R17, RZ, RZ, R10 ;  /* 0x000000ffff117224 */ /* 0x000fca00078e000a */
[----:B------:R0:W-:Y:S04]  /*82a10*/  STL.64 [R1+0x4bf0], R16 ;  /* 0x004bf01001007387 */ /* 0x0001e80000100a00 */
        /* <DEDUP_REMOVED lines=11> */
[----:B------:R-:W2:Y:S02]  /*82ad0*/  LDL.LU R13, [R1+0x6c4] ;  /* 0x0006c400010d7983 */ /* 0x000ea40000300800 */
[----:B------:R-:W2:Y:S02]  /*82ae0*/  LDL.LU R14, [R1+0x6c8] ;  /* 0x0006c800010e7983 */ /* 0x000ea40000300800 */
[----:B------:R-:W2:Y:S01]  /*82af0*/  LDL.LU R15, [R1+0x6cc] ;  /* 0x0006cc00010f7983 */ /* 0x000ea20000300800 */
[----:B------:R-:W2:Y:S01]  /*82b00*/  LDL.LU R8, [R1+0x6e0] ;  /* 0x0006e00001087983 */ /* 0x000ea20000300800 */
[----:B------:R-:W2:Y:S02]  /*82b10*/  LDL.LU R9, [R1+0x6e4] ;  /* 0x0006e40001097983 */ /* 0x000ea40000300800 */
[----:B------:R-:W2:Y:S02]  /*82b20*/  LDL.LU R10, [R1+0x6e8] ;  /* 0x0006e800010a7983 */ /* 0x000ea40000300800 */
[----:B------:R-:W2:Y:S02]  /*82b30*/  LDL.LU R11, [R1+0x6ec] ;  /* 0x0006ec00010b7983 */ /* 0x000ea40000300800 */
[----:B--2---:R-:W-:Y:S01]  /*82b40*/  STL.64 [R1+0x4c60], R10 ;  /* 0x004c600a01007387 */ /* 0x004fe20000100a00 */
[----:B------:R0:W-:Y:S02]  /*82b50*/  STL.64 [R1+0x4c58], R8 ;  /* 0x004c580801007387 */ /* 0x0001e40000100a00 */
[----:B0-----:R-:W-:-:S02]  /*82b60*/  IMAD.MOV.U32 R8, RZ, RZ, R29 ;  /* 0x000000ffff087224 */ /* 0x001fc400078e001d */
[----:B------:R-:W-:-:S05]  /*82b70*/  IMAD.MOV.U32 R9, RZ, RZ, R23 ;  /* 0x000000ffff097224 */ /* 0x000fca00078e0017 */
[----:B------:R-:W-:Y:S01]  /*82b80*/  STL.64 [R1+0x4c70], R8 ;  /* 0x004c700801007387 */ /* 0x000fe20000100a00 */
[----:B------:R-:W-:Y:S02]  /*82b90*/  STL.64 [R1+0x4c40], R14 ;  /* 0x004c400e01007387 */ /* 0x000fe40000100a00 */
[----:B------:R0:W-:Y:S02]  /*82ba0*/  STL.64 [R1+0x4c38], R12 ;  /* 0x004c380c01007387 */ /* 0x0001e40000100a00 */
[----:B0-----:R-:W2:Y:S04]  /*82bb0*/  LDL.64 R12, [R1+0x1a0] ;  /* 0x0001a000010c7983 */ /* 0x001ea80000100a00 */
[----:B--2---:R0:W-:Y:S04]  /*82bc0*/  STL.64 [R1+0x4c50], R12 ;  /* 0x004c500c01007387 */ /* 0x0041e80000100a00 */
[----:B0-----:R-:W2:Y:S04]  /*82bd0*/  LDL.64 R12, [R1+0x1b0] ;  /* 0x0001b000010c7983 */ /* 0x001ea80000100a00 */
[----:B--2---:R0:W-:Y:S04]  /*82be0*/  STL.64 [R1+0x4c68], R12 ;  /* 0x004c680c01007387 */ /* 0x0041e80000100a00 */
[----:B0-----:R-:W2:Y:S01]  /*82bf0*/  LDL.LU R12, [R1+0x6f0] ;  /* 0x0006f000010c7983 */ /* 0x001ea20000300800 */
[----:B------:R-:W2:Y:S02]  /*82c00*/  LDL.LU R13, [R1+0x6f4] ;  /* 0x0006f400010d7983 */ /* 0x000ea40000300800 */
[----:B------:R-:W2:Y:S02]  /*82c10*/  LDL.LU R14, [R1+0x6f8] ;  /* 0x0006f800010e7983 */ /* 0x000ea40000300800 */
[----:B------:R-:W2:Y:S02]  /*82c20*/  LDL.LU R15, [R1+0x6fc] ;  /* 0x0006fc00010f7983 */ /* 0x000ea40000300800 */
[----:B------:R-:W-:-:S02]  /*82c30*/  IMAD.MOV.U32 R8, RZ, RZ, R22 ;  /* 0x000000ffff087224 */ /* 0x000fc400078e0016 */
[----:B------:R-:W-:Y:S01]  /*82c40*/  IMAD.MOV.U32 R9, RZ, RZ, R2 ;  /* 0x000000ffff097224 */ /* 0x000fe200078e0002 */
[----:B--2---:R-:W-:Y:S01]  /*82c50*/  STL.64 [R1+0x4c80], R14 ;  /* 0x004c800e01007387 */ /* 0x004fe20000100a00 */
[----:B------:R0:W-:Y:S03]  /*82c60*/  STL.64 [R1+0x4c78], R12 ;  /* 0x004c780c01007387 */ /* 0x0001e60000100a00 */
[----:B------:R-:W-:Y:S01]  /*82c70*/  STL.64 [R1+0x4c88], R8 ;  /* 0x004c880801007387 */ /* 0x000fe20000100a00 */
        /* <DEDUP_REMOVED lines=10> */
[----:B------:R-:W2:Y:S01]  /*82d20*/  LDL.64 R8, [R1+0x1e0] ;  /* 0x0001e00001087983 */ /* 0x000ea20000100a00 */
[----:B----4-:R-:W-:Y:S02]  /*82d30*/  STL.64 [R1+0x4c18], R18 ;  /* 0x004c181201007387 */ /* 0x010fe40000100a00 */
[----:B------:R0:W-:Y:S02]  /*82d40*/  STL.64 [R1+0x4c10], R16 ;  /* 0x004c101001007387 */ /* 0x0001e40000100a00 */
[----:B0-----:R-:W4:Y:S04]  /*82d50*/  LDL.64 R16, [R1+0x180] ;  /* 0x0001800001107983 */ /* 0x001f280000100a00 */
[----:B----4-:R0:W-:Y:S04]  /*82d60*/  STL.64 [R1+0x4c28], R16 ;  /* 0x004c281001007387 */ /* 0x0101e80000100a00 */
[----:B0-----:R-:W4:Y:S04]  /*82d70*/  LDL.64 R16, [R1+0x190] ;  /* 0x0001900001107983 */ /* 0x001f280000100a00 */
[----:B----4-:R0:W-:Y:S04]  /*82d80*/  STL.64 [R1+0x4c48], R16 ;  /* 0x004c481001007387 */ /* 0x0101e80000100a00 */
[----:B0-----:R-:W4:Y:S01]  /*82d90*/  LDL.LU R16, [R1+0x6d0] ;  /* 0x0006d00001107983 */ /* 0x001f220000300800 */
[----:B------:R-:W4:Y:S02]  /*82da0*/  LDL.LU R17, [R1+0x6d4] ;  /* 0x0006d40001117983 */ /* 0x000f240000300800 */
[----:B------:R-:W4:Y:S02]  /*82db0*/  LDL.LU R18, [R1+0x6d8] ;  /* 0x0006d80001127983 */ /* 0x000f240000300800 */
[----:B------:R-:W4:Y:S01]  /*82dc0*/  LDL.LU R19, [R1+0x6dc] ;  /* 0x0006dc0001137983 */ /* 0x000f220000300800 */
[----:B------:R-:W3:Y:S01]  /*82dd0*/  LDL.64 R20, [R1+0x170] ;  /* 0x0001700001147983 */ /* 0x000ee20000100a00 */
[----:B--2---:R-:W-:Y:S03]  /*82de0*/  HMMA.16816.F32.BF16 R12, R4, R8, R12 ;  /* 0x00000008040c723c */ /* 0x004fe6000004180c */
[----:B---3--:R0:W-:Y:S04]  /*82df0*/  STL.64 [R1+0x4c20], R20 ;  /* 0x004c201401007387 */ /* 0x0081e80000100a00 */
        /* <DEDUP_REMOVED lines=11> */
[----:B------:R-:W-:Y:S01]  /*82eb0*/  IMAD.MOV.U32 R29, RZ, RZ, R9 ;  /* 0x000000ffff1d7224 */ /* 0x000fe200078e0009 */
        /* <DEDUP_REMOVED lines=8> */
[----:B------:R-:W-:Y:S02]  /*82f40*/  STL.64 [R1+0x710], R12 ;  /* 0x0007100c01007387 */ /* 0x000fe40000100a00 */
[----:B------:R0:W-:Y:S02]  /*82f50*/  STL.64 [R1+0x718], R14 ;  /* 0x0007180e01007387 */ /* 0x0001e40000100a00 */
[----:B0-----:R-:W3:Y:S01]  /*82f60*/  LDL.LU.64 R14, [R1+0x4c98] ;  /* 0x004c9800010e7983 */ /* 0x001ee20000300a00 */
[----:B------:R-:W3:Y:S02]  /*82f70*/  LDL.LU.64 R12, [R1+0x4c90] ;  /* 0x004c9000010c7983 */ /* 0x000ee40000300a00 */
[----:B------:R-:W3:Y:S02]  /*82f80*/  LDL.LU.64 R8, [R1+0x4c88] ;  /* 0x004c880001087983 */ /* 0x000ee40000300a00 */
[----:B------:R-:W-:Y:S01]  /*82f90*/  STL [R1+0x4b88], R2 ;  /* 0x004b880201007387 */ /* 0x000fe20000100800 */
[C---:B---3--:R-:W-:Y:S01]  /*82fa0*/  HMMA.16816.F32.BF16 R8, R4.reuse, R8, R12 ;  /* 0x000000080408723c */ /* 0x048fe2000004180c */
[----:B------:R-:W3:Y:S01]  /*82fb0*/  LDL.LU.64 R14, [R1+0x4c80] ;  /* 0x004c8000010e7983 */ /* 0x000ee20000300a00 */
[----:B------:R-:W3:Y:S11]  /*82fc0*/  LDL.LU.64 R12, [R1+0x4c78] ;  /* 0x004c7800010c7983 */ /* 0x000ef60000300a00 */
[----:B------:R-:W-:Y:S10]  /*82fd0*/  @!UPT UIADD3 URZ, URZ, URZ, URZ ;  /* 0x0000003f3f3ff290 */ /* 0x000ff4000fffe03f */
        /* <DEDUP_REMOVED lines=14> */
[----:B------:R0:W-:Y:S02]  /*830c0*/  STL.64 [R1+0x6e8], R10 ;  /* 0x0006e80a01007387 */ /* 0x0001e40000100a00 */
[----:B0-----:R-:W-:Y:S02]  /*830d0*/  IMAD.MOV.U32 R11, RZ, RZ, R12 ;  /* 0x000000ffff0b7224 */ /* 0x001fe400078e000c */
[----:B------:R-:W-:Y:S02]  /*830e0*/  IMAD.MOV.U32 R10, RZ, RZ, R13 ;  /* 0x000000ffff0a7224 */ /* 0x000fe400078e000d */
[----:B------:R-:W4:Y:S02]  /*830f0*/  LDL.LU.64 R12, [R1+0x4c50] ;  /* 0x004c5000010c7983 */ /* 0x000f240000300a00 */
[----:B----4-:R-:W-:Y:S01]  /*83100*/  HMMA.16816.F32.BF16 R16, R4, R12, R16 ;  /* 0x0000000c0410723c */ /* 0x010fe20000041810 */
[----:B------:R-:W-:-:S02]  /*83110*/  IMAD.MOV.U32 R8, RZ, RZ, R12 ;  /* 0x000000ffff087224 */ /* 0x000fc400078e000c */
[----:B------:R-:W-:Y:S11]  /*83120*/  IMAD.MOV.U32 R9, RZ, RZ, R13 ;  /* 0x000000ffff097224 */ /* 0x000ff600078e000d */
[----:B------:R-:W-:Y:S09]  /*83130*/  @!UPT UIADD3 URZ, URZ, URZ, URZ ;  /* 0x0000003f3f3ff290 */ /* 0x000ff2000fffe03f */
[----:B------:R0:W-:Y:S01]  /*83140*/  STL.64 [R1+0x6d0], R16 ;  /* 0x0006d01001007387 */ /* 0x0001e20000100a00 */
[----:B------:R-:W-:Y:S03]  /*83150*/  STL.64 [R1+0x6d8], R18 ;  /* 0x0006d81201007387 */ /* 0x000fe60000100a00 */
[----:B0-----:R-:W3:Y:S01]  /*83160*/  LDL.LU.64 R16, [R1+0x4c48] ;  /* 0x004c480001107983 */ /* 0x001ee20000300a00 */
[----:B------:R-:W3:Y:S02]  /*83170*/  LDL.LU.64 R14, [R1+0x4c40] ;  /* 0x004c4000010e7983 */ /* 0x000ee40000300a00 */
        /* <DEDUP_REMOVED lines=16> */
[----:B0-----:R-:W4:Y:S01]  /*83280*/  LDL.LU.64 R20, [R1+0x4c20] ;  /* 0x004c200001147983 */ /* 0x001f220000300a00 */
[----:B------:R-:W4:Y:S02]  /*83290*/  LDL.LU.64 R18, [R1+0x4c18] ;  /* 0x004c180001127983 */ /* 0x000f240000300a00 */
[----:B------:R-:W4:Y:S02]  /*832a0*/  LDL.LU.64 R16, [R1+0x4c10] ;  /* 0x004c100001107983 */ /* 0x000f240000300a00 */
        /* <DEDUP_REMOVED lines=10> */
[----:B------:R-:W2:Y:S01]  /*83350*/  LDL.LU.64 R16, [R1+0x4bf0] ;  /* 0x004bf00001107983 */ /* 0x000ea20000300a00 */
[----:B------:R-:W2:Y:S02]  /*83360*/  LDL.LU.64 R22, [R1+0x4be8] ;  /* 0x004be80001167983 */ /* 0x000ea40000300a00 */
[----:B------:R-:W2:Y:S11]  /*83370*/  LDL.LU.64 R20, [R1+0x4be0] ;  /* 0x004be00001147983 */ /* 0x000eb60000300a00 */
[----:B------:R-:W-:Y:S08]  /*83380*/  @!UPT UIADD3 URZ, URZ, URZ, URZ ;  /* 0x0000003f3f3ff290 */ /* 0x000ff0000fffe03f */
[----:B------:R0:W-:Y:S01]  /*83390*/  STL.64 [R1+0x3a0], R4 ;  /* 0x0003a00401007387 */ /* 0x0001e20000100a00 */
[----:B------:R1:W-:Y:S03]  /*833a0*/  STL.64 [R1+0x3a8], R6 ;  /* 0x0003a80601007387 */ /* 0x0003e60000100a00 */
[----:B0-----:R-:W3:Y:S01]  /*833b0*/  LDL.LU R4, [R1+0x5b0] ;  /* 0x0005b00001047983 */ /* 0x001ee20000300800 */
[----:B------:R-:W3:Y:S02]  /*833c0*/  LDL.LU R5, [R1+0x5b4] ;  /* 0x0005b40001057983 */ /* 0x000ee40000300800 */
[----:B-1----:R-:W3:Y:S02]  /*833d0*/  LDL.LU R6, [R1+0x5b8] ;  /* 0x0005b80001067983 */ /* 0x002ee40000300800 */
[----:B------:R-:W3:Y:S01]  /*833e0*/  LDL.LU R7, [R1+0x5bc] ;  /* 0x0005bc0001077983 */ /* 0x000ee20000300800 */
        /* <DEDUP_REMOVED lines=31> */
[----:B---3--:R-:W-:Y:S01]  /*835e0*/  HMMA.16816.F32.BF16 R4, R20, R12, R4 ;  /* 0x0000000c1404723c */ /* 0x008fe20000041804 */
[----:B--2---:R-:W-:Y:S01]  /*835f0*/  STL.64 [R1+0x4aa8], R26 ;  /* 0x004aa81a01007387 */ /* 0x004fe20000100a00 */
        /* <DEDUP_REMOVED lines=8> */
[----:B0-----:R-:W-:-:S02]  /*83680*/  IMAD.MOV.U32 R24, RZ, RZ, R28 ;  /* 0x000000ffff187224 */ /* 0x001fc400078e001c */
[----:B------:R-:W-:Y:S01]  /*83690*/  IMAD.MOV.U32 R25, RZ, RZ, R3 ;  /* 0x000000ffff197224 */ /* 0x000fe200078e0003 */
[----:B------:R-:W4:Y:S04]  /*836a0*/  LDL.LU R28, [R1+0x4b80] ;  /* 0x004b8000011c7983 */ /* 0x000f280000300800 */
[----:B------:R-:W-:Y:S02]  /*836b0*/  STL.64 [R1+0x5b0], R4 ;  /* 0x0005b00401007387 */ /* 0x000fe40000100a00 */
[----:B------:R-:W-:Y:S02]  /*836c0*/  STL.64 [R1+0x5b8], R6 ;  /* 0x0005b80601007387 */ /* 0x000fe40000100a00 */
[----:B------:R-:W2:Y:S01]  /*836d0*/  LDL.LU R3, [R1+0x4b7c] ;  /* 0x004b7c0001037983 */ /* 0x000ea20000300800 */
[----:B------:R0:W-:Y:S02]  /*836e0*/  STL.64 [R1+0x4ad0], R24 ;  /* 0x004ad01801007387 */ /* 0x0001e40000100a00 */
[----:B0-----:R-:W-:-:S02]  /*836f0*/  IMAD.MOV.U32 R24, RZ, RZ, R15 ;  /* 0x000000ffff187224 */ /* 0x001fc400078e000f */
[----:B------:R-:W-:-:S05]  /*83700*/  IMAD.MOV.U32 R25, RZ, RZ, R14 ;  /* 0x000000ffff197224 */ /* 0x000fca00078e000e */
[----:B------:R-:W-:Y:S01]  /*83710*/  STL.64 [R1+0x4ae8], R24 ;  /* 0x004ae81801007387 */ /* 0x000fe20000100a00 */
[----:B------:R0:W-:Y:S03]  /*83720*/  STL.64 [R1+0x4a78], R12 ;  /* 0x004a780c01007387 */ /* 0x0001e60000100a00 */
[----:B0-----:R-:W2:Y:S01]  /*83730*/  LDL.LU.64 R12, [R1+0x20] ;  /* 0x00002000010c7983 */ /* 0x001ea20000300a00 */
[----:B------:R-:W-:Y:S02]  /*83740*/  IMAD.MOV.U32 R24, RZ, RZ, R8 ;  /* 0x000000ffff187224 */ /* 0x000fe400078e0008 */
[----:B------:R-:W-:Y:S01]  /*83750*/  IMAD.MOV.U32 R25, RZ, RZ, R9 ;  /* 0x000000ffff197224 */ /* 0x000fe200078e0009 */
[----:B--2---:R0:W-:Y:S04]  /*83760*/  STL.64 [R1+0x4ab0], R12 ;  /* 0x004ab00c01007387 */ /* 0x0041e80000100a00 */
[----:B0-----:R-:W2:Y:S01]  /*83770*/  LDL.LU R12, [R1+0x510] ;  /* 0x00051000010c7983 */ /* 0x001ea20000300800 */
[----:B------:R-:W2:Y:S02]  /*83780*/  LDL.LU R13, [R1+0x514] ;  /* 0x00051400010d7983 */ /* 0x000ea40000300800 */
[----:B------:R-:W2:Y:S02]  /*83790*/  LDL.LU R14, [R1+0x518] ;  /* 0x00051800010e7983 */ /* 0x000ea40000300800 */
[----:B------:R-:W2:Y:S01]  /*837a0*/  LDL.LU R15, [R1+0x51c] ;  /* 0x00051c00010f7983 */ /* 0x000ea20000300800 */
[----:B------:R-:W3:Y:S01]  /*837b0*/  LDL.LU R8, [R1+0x4b78] ;  /* 0x004b780001087983 */ /* 0x000ee20000300800 */
[----:B------:R-:W3:Y:S02]  /*837c0*/  LDL.LU R9, [R1+0x4b74] ;  /* 0x004b740001097983 */ /* 0x000ee40000300800 */
[----:B------:R0:W-:Y:S02]  /*837d0*/  STL.64 [R1+0x4b00], R24 ;  /* 0x004b001801007387 */ /* 0x0001e40000100a00 */
[----:B0-----:R-:W-:-:S02]  /*837e0*/  IMAD.MOV.U32 R24, RZ, RZ, R11 ;  /* 0x000000ffff187224 */ /* 0x001fc400078e000b */
[----:B------:R-:W-:Y:S01]  /*837f0*/  IMAD.MOV.U32 R25, RZ, RZ, R10 ;  /* 0x000000ffff197224 */ /* 0x000fe200078e000a */
        /* <DEDUP_REMOVED lines=8> */
[----:B------:R0:W-:Y:S02]  /*83880*/  STL.64 [R1+0x4b18], R24 ;  /* 0x004b181801007387 */ /* 0x0001e40000100a00 */
[----:B0-----:R-:W2:Y:S01]  /*83890*/  LDL.LU.64 R24, [R1+0x1c0] ;  /* 0x0001c00001187983 */ /* 0x001ea20000300a00 */
[----:B------:R-:W-:-:S02]  /*838a0*/  IMAD.MOV.U32 R16, RZ, RZ, R2 ;  /* 0x000000ffff107224 */ /* 0x000fc400078e0002 */
[----:B------:R-:W-:Y:S01]  /*838b0*/  IMAD.MOV.U32 R17, RZ, RZ, R29 ;  /* 0x000000ffff117224 */ /* 0x000fe200078e001d */
[----:B--2---:R-:W-:Y:S01]  /*838c0*/  STL.64 [R1+0x4b30], R24 ;  /* 0x004b301801007387 */ /* 0x004fe20000100a00 */
[----:B------:R-:W-:Y:S02]  /*838d0*/  STL.64 [R1+0x4ae0], R14 ;  /* 0x004ae00e01007387 */ /* 0x000fe40000100a00 */
[----:B------:R0:W-:Y:S02]  /*838e0*/  STL.64 [R1+0x4ad8], R12 ;  /* 0x004ad80c01007387 */ /* 0x0001e40000100a00 */
[----:B0-----:R-:W2:Y:S01]  /*838f0*/  LDL.LU R12, [R1+0x530] ;  /* 0x00053000010c7983 */ /* 0x001ea20000300800 */
[----:B------:R-:W2:Y:S02]  /*83900*/  LDL.LU R13, [R1+0x534] ;  /* 0x00053400010d7983 */ /* 0x000ea40000300800 */
[----:B------:R-:W2:Y:S02]  /*83910*/  LDL.LU R14, [R1+0x538] ;  /* 0x00053800010e7983 */ /* 0x000ea40000300800 */
[----:B------:R-:W2:Y:S01]  /*83920*/  LDL.LU R15, [R1+0x53c] ;  /* 0x00053c00010f7983 */ /* 0x000ea20000300800 */
[----:B------:R-:W2:Y:S01]  /*83930*/  LDL.LU R2, [R1+0x4b68] ;  /* 0x004b680001027983 */ /* 0x000ea20000300800 */
[----:B------:R-:W-:Y:S02]  /*83940*/  STL.64 [R1+0x4b50], R16 ;  /* 0x004b501001007387 */ /* 0x000fe40000100a00 */
[----:B------:R-:W2:Y:S02]  /*83950*/  LDL.64 R24, [R1+0x1d0] ;  /* 0x0001d00001187983 */ /* 0x000ea40000100a00 */
[----:B--2---:R0:W-:Y:S04]  /*83960*/  STL.64 [R1+0x4b48], R24 ;  /* 0x004b481801007387 */ /* 0x0041e80000100a00 */
        /* <DEDUP_REMOVED lines=8> */
[----:B--2---:R-:W-:Y:S01]  /*839f0*/  STL.64 [R1+0x4b60], R26 ;  /* 0x004b601a01007387 */ /* 0x004fe20000100a00 */
[----:B------:R0:W-:Y:S03]  /*83a00*/  STL.64 [R1+0x4b58], R24 ;  /* 0x004b581801007387 */ /* 0x0001e60000100a00 */
[----:B0-----:R-:W2:Y:S01]  /*83a10*/  LDL.LU R24, [R1+0x590] ;  /* 0x0005900001187983 */ /* 0x001ea20000300800 */
[----:B------:R-:W2:Y:S02]  /*83a20*/  LDL.LU R25, [R1+0x594] ;  /* 0x0005940001197983 */ /* 0x000ea40000300800 */
[----:B------:R-:W2:Y:S02]  /*83a30*/  LDL.LU R26, [R1+0x598] ;  /* 0x00059800011a7983 */ /* 0x000ea40000300800 */
[----:B------:R-:W2:Y:S01]  /*83a40*/  LDL.LU R27, [R1+0x59c] ;  /* 0x00059c00011b7983 */ /* 0x000ea20000300800 */
        /* <DEDUP_REMOVED lines=19> */
[----:B----4-:R-:W-:-:S02]  /*83b80*/  IMAD.MOV.U32 R16, RZ, RZ, R28 ;  /* 0x000000ffff107224 */ /* 0x010fc400078e001c */
[----:B------:R-:W-:-:S07]  /*83b90*/  IMAD.MOV.U32 R17, RZ, RZ, R0 ;  /* 0x000000ffff117224 */ /* 0x000fce00078e0000 */
[C---:B------:R-:W-:Y:S01]  /*83ba0*/  HMMA.16816.F32.BF16 R16, R20.reuse, R16, R24 ;  /* 0x000000101410723c */ /* 0x040fe20000041818 */
[----:B---3--:R-:W-:Y:S01]  /*83bb0*/  STL.64 [R1+0x4b40], R14 ;  /* 0x004b400e01007387 */ /* 0x008fe20000100a00 */
[----:B--2---:R0:W-:Y:S03]  /*83bc0*/  STL.64 [R1+0x4b38], R12 ;  /* 0x004b380c01007387 */ /* 0x0041e60000100a00 */
[----:B0-----:R-:W2:Y:S01]  /*83bd0*/  LDL.LU R12, [R1+0x570] ;  /* 0x00057000010c7983 */ /* 0x001ea20000300800 */
[----:B------:R-:W2:Y:S02]  /*83be0*/  LDL.LU R13, [R1+0x574] ;  /* 0x00057400010d7983 */ /* 0x000ea40000300800 */
[----:B------:R-:W2:Y:S02]  /*83bf0*/  LDL.LU R14, [R1+0x578] ;  /* 0x00057800010e7983 */ /* 0x000ea40000300800 */
[----:B------:R-:W2:Y:S01]  /*83c00*/  LDL.LU R15, [R1+0x57c] ;  /* 0x00057c00010f7983 */ /* 0x000ea20000300800 */
[----:B------:R-:W-:Y:S01]  /*83c10*/  STL.64 [R1+0x4a70], R10 ;  /* 0x004a700a01007387 */ /* 0x000fe20000100a00 */
[----:B------:R0:W-:Y:S02]  /*83c20*/  STL.64 [R1+0x4a68], R8 ;  /* 0x004a680801007387 */ /* 0x0001e40000100a00 */
[----:B------:R-:W-:Y:S02]  /*83c30*/  STL.64 [R1+0x5a0], R4 ;  /* 0x0005a00401007387 */ /* 0x000fe40000100a00 */
[----:B------:R-:W-:Y:S02]  /*83c40*/  STL.64 [R1+0x5a8], R6 ;  /* 0x0005a80601007387 */ /* 0x000fe40000100a00 */
[----:B------:R-:W1:Y:S04]  /*83c50*/  LDSM.16.MT88.4 R4, [R3+0x24080] ;  /* 0x024080000304783b */ /* 0x000e680000004200 */
[----:B0-----:R-:W3:Y:S04]  /*83c60*/  LDL.LU.64 R8, [R1+0x10] ;  /* 0x0000100001087983 */ /* 0x001ee80000300a00 */
[----:B-1----:R-:W-:Y:S01]  /*83c70*/  STL.64 [R1+0x49a8], R6 ;  /* 0x0049a80601007387 */ /* 0x002fe20000100a00 */
[----:B------:R0:W-:Y:S03]  /*83c80*/  STL.64 [R1+0x49a0], R4 ;  /* 0x0049a00401007387 */ /* 0x0001e60000100a00 */
[----:B0-----:R-:W4:Y:S01]  /*83c90*/  LDL.LU.64 R4, [R1+0x160] ;  /* 0x0001600001047983 */ /* 0x001f220000300a00 */
[----:B------:R-:W2:Y:S02]  /*83ca0*/  LDL.LU.64 R26, [R1+0x4b60] ;  /* 0x004b6000011a7983 */ /* 0x000ea40000300a00 */
[----:B------:R-:W2:Y:S02]  /*83cb0*/  LDL.LU.64 R24, [R1+0x4b58] ;  /* 0x004b580001187983 */ /* 0x000ea40000300a00 */
[----:B------:R0:W-:Y:S01]  /*83cc0*/  STL.64 [R1+0x590], R16 ;  /* 0x0005901001007387 */ /* 0x0001e20000100a00 */
[----:B------:R2:W-:Y:S04]  /*83cd0*/  STL.64 [R1+0x598], R18 ;  /* 0x0005981201007387 */ /* 0x0005e80000100a00 */
        /* <DEDUP_REMOVED lines=68> */
[----:B------:R-:W-:Y:S03]  /*84120*/  STL.64 [R1+0xb8], R22 ;  /* 0x0000b81601007387 */ /* 0x000fe60000100a00 */
[----:B0-----:R-:W3:Y:S01]  /*84130*/  LDL.LU.64 R20, [R1] ;  /* 0x0000000001147983 */ /* 0x001ee20000300a00 */
        /* <DEDUP_REMOVED lines=18> */
[----:B0-----:R-:W4:Y:S01]  /*84260*/  LDL.LU R4, [R1+0x380] ;  /* 0x0003800001047983 */ /* 0x001f220000300800 */
[----:B-1----:R-:W4:Y:S02]  /*84270*/  LDL.LU R5, [R1+0x384] ;  /* 0x0003840001057983 */ /* 0x002f240000300800 */
[----:B------:R-:W4:Y:S02]  /*84280*/  LDL.LU R6, [R1+0x388] ;  /* 0x0003880001067983 */ /* 0x000f240000300800 */
[----:B------:R-:W4:Y:S01]  /*84290*/  LDL.LU R7, [R1+0x38c] ;  /* 0x00038c0001077983 */ /* 0x000f220000300800 */
[C---:B---3--:R-:W-:Y:S08]  /*842a0*/  HMMA.16816.F32.BF16 R16, R24.reuse, R20, R16 ;  /* 0x000000141810723c */ /* 0x048ff00000041810 */
[----:B----4-:R-:W-:Y:S11]  /*842b0*/  HMMA.16816.F32.BF16 R4, R24, R8, R4 ;  /* 0x000000081804723c */ /* 0x010ff60000041804 */
        /* <DEDUP_REMOVED lines=11> */
[----:B------:R-:W-:-:S02]  /*84370*/  IMAD.MOV.U32 R4, RZ, RZ, R20 ;  /* 0x000000ffff047224 */ /* 0x000fc400078e0014 */
[----:B------:R-:W-:Y:S02]  /*84380*/  IMAD.MOV.U32 R5, RZ, RZ, R21 ;  /* 0x000000ffff057224 */ /* 0x000fe400078e0015 */
[----:B------:R0:W-:Y:S02]  /*84390*/  STL.64 [R1+0x378], R18 ;  /* 0x0003781201007387 */ /* 0x0001e40000100a00 */
[----:B0-----:R-:W4:Y:S01]  /*843a0*/  LDL.LU.64 R18, [R1+0x4a88] ;  /* 0x004a880001127983 */ /* 0x001f220000300a00 */
        /* <DEDUP_REMOVED lines=9> */
[----:B------:R-:W2:Y:S01]  /*84440*/  LDL.LU.64 R20, [R1+0x30] ;  /* 0x0000300001147983 */ /* 0x000ea20000300a00 */
[----:B------:R-:W-:Y:S03]  /*84450*/  HMMA.16816.F32.BF16 R12, R24, R16, R12 ;  /* 0x00000010180c723c */ /* 0x000fe6000004180c */
[----:B--2---:R0:W-:Y:S04]  /*84460*/  STL.64 [R1+0x4a60], R20 ;  /* 0x004a601401007387 */ /* 0x0041e80000100a00 */
[----:B0-----:R-:W2:Y:S01]  /*84470*/  LDL.LU R20, [R1+0x340] ;  /* 0x0003400001147983 */ /* 0x001ea20000300800 */
[----:B------:R-:W2:Y:S02]  /*84480*/  LDL.LU R21, [R1+0x344] ;  /* 0x0003440001157983 */ /* 0x000ea40000300800 */
[----:B------:R-:W2:Y:S02]  /*84490*/  LDL.LU R22, [R1+0x348] ;  /* 0x0003480001167983 */ /* 0x000ea40000300800 */
[----:B------:R-:W2:Y:S01]  /*844a0*/  LDL.LU R23, [R1+0x34c] ;  /* 0x00034c0001177983 */ /* 0x000ea20000300800 */
[----:B------:R-:W-:Y:S01]  /*844b0*/  STL.64 [R1+0x4a28], R6 ;  /* 0x004a280601007387 */ /* 0x000fe20000100a00 */
[----:B------:R0:W-:Y:S02]  /*844c0*/  STL.64 [R1+0x4a20], R4 ;  /* 0x004a200401007387 */ /* 0x0001e40000100a00 */
[----:B0-----:R-:W-:-:S02]  /*844d0*/  IMAD.MOV.U32 R4, RZ, RZ, R29 ;  /* 0x000000ffff047224 */ /* 0x001fc400078e001d */
[----:B------:R-:W-:-:S05]  /*844e0*/  IMAD.MOV.U32 R5, RZ, RZ, R28 ;  /* 0x000000ffff057224 */ /* 0x000fca00078e001c */
[----:B------:R0:W-:Y:S04]  /*844f0*/  STL.64 [R1+0x4a40], R4 ;  /* 0x004a400401007387 */ /* 0x0001e80000100a00 */
[----:B0-----:R-:W2:Y:S01]  /*84500*/  LDL.LU.64 R4, [R1+0x1e0] ;  /* 0x0001e00001047983 */ /* 0x001ea20000300a00 */
[----:B------:R0:W-:Y:S02]  /*84510*/  STL.64 [R1+0x360], R12 ;  /* 0x0003600c01007387 */ /* 0x0001e40000100a00 */
[----:B------:R-:W-:Y:S01]  /*84520*/  STL.64 [R1+0x368], R14 ;  /* 0x0003680e01007387 */ /* 0x000fe20000100a00 */
[----:B0-----:R-:W3:Y:S01]  /*84530*/  LDL.LU.64 R12, [R1+0x4a78] ;  /* 0x004a7800010c7983 */ /* 0x001ee20000300a00 */
[----:B----4-:R-:W-:Y:S02]  /*84540*/  STL.64 [R1+0x4958], R18 ;  /* 0x0049581201007387 */ /* 0x010fe40000100a00 */
[----:B------:R0:W-:Y:S02]  /*84550*/  STL.64 [R1+0x4950], R16 ;  /* 0x0049501001007387 */ /* 0x0001e40000100a00 */
        /* <DEDUP_REMOVED lines=32> */
[----:B0-----:R-:W4:Y:S01]  /*84760*/  LDL.LU.64 R20, [R1+0x4a60] ;  /* 0x004a600001147983 */ /* 0x001f220000300a00 */
[----:B---3--:R-:W-:Y:S02]  /*84770*/  STL.64 [R1+0x4938], R10 ;  /* 0x0049380a01007387 */ /* 0x008fe40000100a00 */
[----:B------:R0:W-:Y:S02]  /*84780*/  STL.64 [R1+0x4930], R8 ;  /* 0x0049300801007387 */ /* 0x0001e40000100a00 */
[----:B0-----:R-:W3:Y:S01]  /*84790*/  LDL.LU.64 R8, [R1+0x1a0] ;  /* 0x0001a00001087983 */ /* 0x001ee20000300a00 */
[----:B------:R-:W-:Y:S01]  /*847a0*/  IMAD.MOV.U32 R28, RZ, RZ, R5 ;  /* 0x000000ffff1c7224 */ /* 0x000fe200078e0005 */
[C---:B----4-:R-:W-:Y:S08]  /*847b0*/  HMMA.16816.F32.BF16 R16, R24.reuse, R20, R16 ;  /* 0x000000141810723c */ /* 0x050ff00000041810 */
[----:B--2---:R-:W-:Y:S11]  /*847c0*/  HMMA.16816.F32.BF16 R12, R24, R4, R12 ;  /* 0x00000004180c723c */ /* 0x004ff6000004180c */
[----:B------:R-:W-:Y:S04]  /*847d0*/  @!UPT UIADD3 URZ, URZ, URZ, URZ ;  /* 0x0000003f3f3ff290 */ /* 0x000fe8000fffe03f */
[----:B------:R-:W-:Y:S01]  /*847e0*/  STL.64 [R1+0x330], R16 ;  /* 0x0003301001007387 */ /* 0x000fe20000100a00 */
[----:B------:R0:W-:Y:S02]  /*847f0*/  STL.64 [R1+0x338], R18 ;  /* 0x0003381201007387 */ /* 0x0001e40000100a00 */
[----:B0-----:R-:W-:Y:S02]  /*84800*/  IMAD.MOV.U32 R19, RZ, RZ, R20 ;  /* 0x000000ffff137224 */ /* 0x001fe400078e0014 */
[----:B------:R-:W-:Y:S02]  /*84810*/  IMAD.MOV.U32 R18, RZ, RZ, R21 ;  /* 0x000000ffff127224 */ /* 0x000fe400078e0015 */
[----:B------:R0:W1:Y:S04]  /*84820*/  LDSM.16.MT88.4 R20, [R2+0x25000] ;  /* 0x025000000214783b */ /* 0x0000680000004200 */
[----:B0-----:R-:W2:Y:S04]  /*84830*/  LDL.LU R2, [R1+0x4a58] ;  /* 0x004a580001027983 */ /* 0x001ea80000300800 */
[----:B-1----:R-:W-:Y:S01]  /*84840*/  STL.64 [R1+0x4858], R22 ;  /* 0x0048581601007387 */ /* 0x002fe20000100a00 */
[----:B------:R0:W-:Y:S02]  /*84850*/  STL.64 [R1+0x4850], R20 ;  /* 0x0048501401007387 */ /* 0x0001e40000100a00 */
[----:B------:R-:W-:Y:S02]  /*84860*/  STL.64 [R1+0x320], R12 ;  /* 0x0003200c01007387 */ /* 0x000fe40000100a00 */
[----:B------:R1:W-:Y:S02]  /*84870*/  STL.64 [R1+0x328], R14 ;  /* 0x0003280e01007387 */ /* 0x0003e40000100a00 */
[----:B0-----:R-:W-:-:S02]  /*84880*/  IMAD.MOV.U32 R20, RZ, RZ, R3 ;  /* 0x000000ffff147224 */ /* 0x001fc400078e0003 */
[----:B------:R-:W-:Y:S01]  /*84890*/  IMAD.MOV.U32 R3, RZ, RZ, R4 ;  /* 0x000000ffff037224 */ /* 0x000fe200078e0004 */
[----:B-1----:R-:W4:Y:S01]  /*848a0*/  LDL.LU.64 R14, [R1+0x4a50] ;  /* 0x004a5000010e7983 */ /* 0x002f220000300a00 */
[----:B------:R-:W4:Y:S02]  /*848b0*/  LDL.LU.64 R12, [R1+0x4a48] ;  /* 0x004a4800010c7983 */ /* 0x000f240000300a00 */
[----:B------:R-:W4:Y:S02]  /*848c0*/  LDL.LU.64 R4, [R1+0x4a40] ;  /* 0x004a400001047983 */ /* 0x000f240000300a00 */
[----:B----4-:R-:W-:Y:S01]  /*848d0*/  HMMA.16816.F32.BF16 R4, R24, R4, R12 ;  /* 0x000000041804723c */ /* 0x010fe2000004180c */
[----:B------:R-:W4:Y:S01]  /*848e0*/  LDL.LU.64 R14, [R1+0x4a38] ;  /* 0x004a3800010e7983 */ /* 0x000f220000300a00 */
[----:B------:R-:W4:Y:S11]  /*848f0*/  LDL.LU.64 R12, [R1+0x4a30] ;  /* 0x004a3000010c7983 */ /* 0x000f360000300a00 */
[----:B------:R-:W-:Y:S10]  /*84900*/  @!UPT UIADD3 URZ, URZ, URZ, URZ ;  /* 0x0000003f3f3ff290 */ /* 0x000ff4000fffe03f */
[----:B------:R-:W-:Y:S01]  /*84910*/  STL.64 [R1+0x310], R4 ;  /* 0x0003100401007387 */ /* 0x000fe20000100a00 */
[----:B------:R0:W-:Y:S03]  /*84920*/  STL.64 [R1+0x318], R6 ;  /* 0x0003180601007387 */ /* 0x0001e60000100a00 */
[----:B0-----:R-:W2:Y:S01]  /*84930*/  LDL.LU.64 R6, [R1+0x4a28] ;  /* 0x004a280001067983 */ /* 0x001ea20000300a00 */
[----:B------:R-:W2:Y:S02]  /*84940*/  LDL.LU.64 R4, [R1+0x4a20] ;  /* 0x004a200001047983 */ /* 0x000ea40000300a00 */
[----:B------:R-:W-:-:S07]  /*84950*/  IMAD.MOV.U32 R21, RZ, RZ, R0 ;  /* 0x000000ffff157224 */ /* 0x000fce00078e0000 */
[C---:B--2---:R-:W-:Y:S11]  /*84960*/  HMMA.16816.F32.BF16 R4, R24.reuse, R20, R4 ;  /* 0x000000141804723c */ /* 0x044ff60000041804 */
[----:B------:R-:W-:Y:S11]  /*84970*/  @!UPT UIADD3 URZ, URZ, URZ, URZ ;  /* 0x0000003f3f3ff290 */ /* 0x000ff6000fffe03f */
[----:B------:R-:W-:Y:S01]  /*84980*/  @!UPT UIADD3 URZ, URZ, URZ, URZ ;  /* 0x0000003f3f3ff290 */ /* 0x000fe2000fffe03f */
[----:B------:R0:W-:Y:S01]  /*84990*/  STL.64 [R1+0x300], R4 ;  /* 0x0003000401007387 */ /* 0x0001e20000100a00 */
[----:B------:R-:W-:Y:S03]  /*849a0*/  STL.64 [R1+0x308], R6 ;  /* 0x0003080601007387 */ /* 0x000fe60000100a00 */
[----:B0-----:R-:W4:Y:S01]  /*849b0*/  LDL.LU.64 R4, [R1+0x4a18] ;  /* 0x004a180001047983 */ /* 0x001f220000300a00 */
[----:B------:R0:W-:Y:S03]  /*849c0*/  STL.64 [R1+0x4910], R20 ;  /* 0x0049101401007387 */ /* 0x0001e60000100a00 */
[----:B0-----:R-:W2:Y:S01]  /*849d0*/  LDL.LU R20, [R1+0x2e0] ;  /* 0x0002e00001147983 */ /* 0x001ea20000300800 */
[----:B------:R-:W2:Y:S02]  /*849e0*/  LDL.LU R21, [R1+0x2e4] ;  /* 0x0002e40001157983 */ /* 0x000ea40000300800 */
[----:B------:R-:W2:Y:S02]  /*849f0*/  LDL.LU R22, [R1+0x2e8] ;  /* 0x0002e80001167983 */ /* 0x000ea40000300800 */
[----:B------:R-:W2:Y:S01]  /*84a00*/  LDL.LU R23, [R1+0x2ec] ;  /* 0x0002ec0001177983 */ /* 0x000ea20000300800 */
[----:B----4-:R-:W-:Y:S11]  /*84a10*/  HMMA.16816.F32.BF16 R12, R24, R4, R12 ;  /* 0x00000004180c723c */ /* 0x010ff6000004180c */
        /* <DEDUP_REMOVED lines=10> */
[----:B------:R-:W-:Y:S02]  /*84ac0*/  STL [R1+0x48f8], R15 ;  /* 0x0048f80f01007387 */ /* 0x000fe40000100800 */
[----:B---3--:R-:W-:-:S02]  /*84ad0*/  IMAD.MOV.U32 R29, RZ, RZ, R8 ;  /* 0x000000ffff1d7224 */ /* 0x008fc400078e0008 */
[----:B------:R-:W-:Y:S01]  /*84ae0*/  IMAD.MOV.U32 R0, RZ, RZ, R9 ;  /* 0x000000ffff007224 */ /* 0x000fe200078e0009 */
[----:B----4-:R2:W-:Y:S02]  /*84af0*/  STL.64 [R1+0x49e8], R12 ;  /* 0x0049e80c01007387 */ /* 0x0105e40000100a00 */
[----:B--2---:R-:W-:Y:S01]  /*84b00*/  HMMA.16816.F32.BF16 R12, R24, R8, R20 ;  /* 0x00000008180c723c */ /* 0x004fe20000041814 */
[----:B------:R-:W-:Y:S02]  /*84b10*/  IMAD.MOV.U32 R16, RZ, RZ, R4 ;  /* 0x000000ffff107224 */ /* 0x000fe400078e0004 */
[----:B------:R-:W-:Y:S11]  /*84b20*/  IMAD.MOV.U32 R17, RZ, RZ, R5 ;  /* 0x000000ffff117224 */ /* 0x000ff600078e0005 */
[----:B------:R-:W-:Y:S09]  /*84b30*/  @!UPT UIADD3 URZ, URZ, URZ, URZ ;  /* 0x0000003f3f3ff290 */ /* 0x000ff2000fffe03f */
[----:B------:R-:W-:Y:S01]  /*84b40*/  STL.64 [R1+0x2e0], R12 ;  /* 0x0002e00c01007387 */ /* 0x000fe20000100a00 */
[----:B------:R-:W-:Y:S02]  /*84b50*/  STL.64 [R1+0x2e8], R14 ;  /* 0x0002e80e01007387 */ /* 0x000fe40000100a00 */
[----:B------:R-:W2:Y:S02]  /*84b60*/  LDL.LU R4, [R1+0x49fc] ;  /* 0x0049fc0001047983 */ /* 0x000ea40000300800 */
[----:B------:R-:W3:Y:S01]  /*84b70*/  LDL.LU R5, [R1+0x49f8] ;  /* 0x0049f80001057983 */ /* 0x000ee20000300800 */
[----:B------:R0:W-:Y:S01]  /*84b80*/  STL.64 [R1+0x4970], R16 ;  /* 0x0049701001007387 */ /* 0x0001e20000100a00 */
[----:B------:R-:W4:Y:S02]  /*84b90*/  LDL.LU R8, [R1+0x50] ;  /* 0x0000500001087983 */ /* 0x000f240000300800 */
[----:B------:R-:W4:Y:S02]  /*84ba0*/  LDL.LU R9, [R1+0x54] ;  /* 0x0000540001097983 */ /* 0x000f240000300800 */
[----:B------:R-:W3:Y:S02]  /*84bb0*/  LDL.LU R10, [R1+0x58] ;  /* 0x00005800010a7983 */ /* 0x000ee40000300800 */
[----:B------:R-:W-:-:S02]  /*84bc0*/  IMAD.MOV.U32 R11, RZ, RZ, R2 ;  /* 0x000000ffff0b7224 */ /* 0x000fc400078e0002 */
[----:B------:R-:W4:Y:S01]  /*84bd0*/  LDL.LU R2, [R1+0x49f4] ;  /* 0x0049f40001027983 */ /* 0x000f220000300800 */
[----:B0-----:R-:W-:Y:S02]  /*84be0*/  IMAD.MOV.U32 R16, RZ, RZ, R7 ;  /* 0x000000ffff107224 */ /* 0x001fe400078e0007 */
[----:B------:R-:W-:-:S05]  /*84bf0*/  IMAD.MOV.U32 R17, RZ, RZ, R6 ;  /* 0x000000ffff117224 */ /* 0x000fca00078e0006 */
[----:B------:R2:W-:Y:S02]  /*84c00*/  STL.64 [R1+0x4988], R16 ;  /* 0x0049881001007387 */ /* 0x0005e40000100a00 */
[----:B--2---:R-:W-:Y:S02]  /*84c10*/  IMAD.MOV.U32 R17, RZ, RZ, R4 ;  /* 0x000000ffff117224 */ /* 0x004fe400078e0004 */
[----:B---3--:R-:W-:Y:S01]  /*84c20*/  STL.64 [R1+0x4948], R10 ;  /* 0x0049480a01007387 */ /* 0x008fe20000100a00 */
[----:B----4-:R0:W-:Y:S02]  /*84c30*/  STL.64 [R1+0x4940], R8 ;  /* 0x0049400801007387 */ /* 0x0101e40000100a00 */
[----:B------:R-:W-:Y:S01]  /*84c40*/  IMAD.MOV.U32 R16, RZ, RZ, R5 ;  /* 0x000000ffff107224 */ /* 0x000fe200078e0005 */
[----:B0-----:R-:W2:Y:S01]  /*84c50*/  LDL.LU R8, [R1+0x60] ;  /* 0x0000600001087983 */ /* 0x001ea20000300800 */
[----:B------:R-:W2:Y:S02]  /*84c60*/  LDL.LU R9, [R1+0x64] ;  /* 0x0000640001097983 */ /* 0x000ea40000300800 */
[----:B------:R-:W3:Y:S02]  /*84c70*/  LDL.LU R10, [R1+0x68] ;  /* 0x00006800010a7983 */ /* 0x000ee40000300800 */
[----:B------:R-:W3:Y:S01]  /*84c80*/  LDL.LU R11, [R1+0x6c] ;  /* 0x00006c00010b7983 */ /* 0x000ee20000300800 */
[----:B------:R-:W4:Y:S01]  /*84c90*/  LDL.LU R4, [R1+0x2b0] ;  /* 0x0002b00001047983 */ /* 0x000f220000300800 */
[----:B------:R-:W4:Y:S02]  /*84ca0*/  LDL.LU R5, [R1+0x2b4] ;  /* 0x0002b40001057983 */ /* 0x000f240000300800 */
[----:B------:R-:W2:Y:S02]  /*84cb0*/  LDL.LU R6, [R1+0x2b8] ;  /* 0x0002b80001067983 */ /* 0x000ea40000300800 */
[----:B------:R-:W2:Y:S01]  /*84cc0*/  LDL.LU R7, [R1+0x2bc] ;  /* 0x0002bc0001077983 */ /* 0x000ea20000300800 */
[----:B------:R-:W3:Y:S01]  /*84cd0*/  LDL.LU R12, [R1+0x2d0] ;  /* 0x0002d000010c7983 */ /* 0x000ee20000300800 */
[----:B------:R-:W3:Y:S02]  /*84ce0*/  LDL.LU R13, [R1+0x2d4] ;  /* 0x0002d400010d7983 */ /* 0x000ee40000300800 */
[----:B------:R-:W3:Y:S02]  /*84cf0*/  LDL.LU R14, [R1+0x2d8] ;  /* 0x0002d800010e7983 */ /* 0x000ee40000300800 */
[----:B------:R-:W3:Y:S01]  /*84d00*/  LDL.LU R15, [R1+0x2dc] ;  /* 0x0002dc00010f7983 */ /* 0x000ee20000300800 */
[----:B--2---:R-:W-:Y:S01]  /*84d10*/  STL.64 [R1+0x49d0], R6 ;  /* 0x0049d00601007387 */ /* 0x004fe20000100a00 */
[----:B----4-:R0:W-:Y:S03]  /*84d20*/  STL.64 [R1+0x49c8], R4 ;  /* 0x0049c80401007387 */ /* 0x0101e60000100a00 */
[----:B0-----:R-:W2:Y:S04]  /*84d30*/  LDL.LU.64 R4, [R1+0x180] ;  /* 0x0001800001047983 */ /* 0x001ea80000300a00 */
[----:B--2---:R0:W-:Y:S04]  /*84d40*/  STL.64 [R1+0x49e0], R4 ;  /* 0x0049e00401007387 */ /* 0x0041e80000100a00 */
[----:B0-----:R-:W2:Y:S01]  /*84d50*/  LDL.LU.64 R4, [R1+0x190] ;  /* 0x0001900001047983 */ /* 0x001ea20000300a00 */
[----:B------:R-:W-:Y:S02]  /*84d60*/  STL.64 [R1+0x49c0], R18 ;  /* 0x0049c01201007387 */ /* 0x000fe40000100a00 */
[----:B------:R0:W-:Y:S02]  /*84d70*/  STL.64 [R1+0x49b8], R16 ;  /* 0x0049b81001007387 */ /* 0x0001e40000100a00 */
[----:B0-----:R-:W4:Y:S04]  /*84d80*/  LDL.LU.64 R16, [R1+0x170] ;  /* 0x0001700001107983 */ /* 0x001f280000300a00 */
[----:B----4-:R0:W-:Y:S04]  /*84d90*/  STL.64 [R1+0x49d8], R16 ;  /* 0x0049d81001007387 */ /* 0x0101e80000100a00 */
[----:B0-----:R-:W4:Y:S01]  /*84da0*/  LDL.LU R16, [R1+0x2c0] ;  /* 0x0002c00001107983 */ /* 0x001f220000300800 */
[----:B------:R-:W4:Y:S02]  /*84db0*/  LDL.LU R17, [R1+0x2c4] ;  /* 0x0002c40001117983 */ /* 0x000f240000300800 */
[----:B------:R-:W4:Y:S02]  /*84dc0*/  LDL.LU R18, [R1+0x2c8] ;  /* 0x0002c80001127983 */ /* 0x000f240000300800 */
[----:B------:R-:W4:Y:S01]  /*84dd0*/  LDL.LU R19, [R1+0x2cc] ;  /* 0x0002cc0001137983 */ /* 0x000f220000300800 */
[----:B------:R-:W4:Y:S01]  /*84de0*/  LDL.LU R20, [R1+0xa0] ;  /* 0x0000a00001147983 */ /* 0x000f220000300800 */
        /* <DEDUP_REMOVED lines=8> */
[----:B------:R-:W-:-:S02]  /*84e70*/  IMAD.MOV.U32 R11, RZ, RZ, R2 ;  /* 0x000000ffff0b7224 */ /* 0x000fc400078e0002 */
[----:B------:R-:W4:Y:S01]  /*84e80*/  LDL.LU R2, [R1+0x49f0] ;  /* 0x0049f00001027983 */ /* 0x000f220000300800 */
[----:B--2---:R-:W-:Y:S03]  /*84e90*/  HMMA.16816.F32.BF16 R12, R24, R4, R12 ;  /* 0x00000004180c723c */ /* 0x004fe6000004180c */
[----:B---3--:R-:W-:Y:S01]  /*84ea0*/  STL.64 [R1+0x4980], R10 ;  /* 0x0049800a01007387 */ /* 0x008fe20000100a00 */
        /* <DEDUP_REMOVED lines=10> */
[----:B------:R-:W-:Y:S01]  /*84f50*/  STL [R1+0x4904], R0 ;  /* 0x0049040001007387 */ /* 0x000fe20000100800 */
[----:B------:R-:W-:Y:S01]  /*84f60*/  STL [R1+0x4900], R29 ;  /* 0x0049001d01007387 */ /* 0x000fe20000100800 */
[----:B------:R0:W-:Y:S02]  /*84f70*/  STL.64 [R1+0x2d0], R12 ;  /* 0x0002d00c01007387 */ /* 0x0001e40000100a00 */
[----:B------:R1:W-:Y:S01]  /*84f80*/  STL.64 [R1+0x2d8], R14 ;  /* 0x0002d80e01007387 */ /* 0x0003e20000100a00 */
[----:B0-----:R-:W3:Y:S01]  /*84f90*/  LDL.LU.64 R12, [R1+0x49e8] ;  /* 0x0049e800010c7983 */ /* 0x001ee20000300a00 */
[----:B-1----:R-:W-:-:S02]  /*84fa0*/  IMAD.MOV.U32 R14, RZ, RZ, R4 ;  /* 0x000000ffff0e7224 */ /* 0x002fc400078e0004 */
[----:B------:R-:W-:Y:S02]  /*84fb0*/  IMAD.MOV.U32 R15, RZ, RZ, R5 ;  /* 0x000000ffff0f7224 */ /* 0x000fe400078e0005 */
[----:B------:R-:W4:Y:S03]  /*84fc0*/  LDL.LU.64 R4, [R1+0x49e0] ;  /* 0x0049e00001047983 */ /* 0x000f260000300a00 */
[----:B------:R-:W-:Y:S02]  /*84fd0*/  STL [R1+0x490c], R15 ;  /* 0x00490c0f01007387 */ /* 0x000fe40000100800 */
[----:B------:R-:W-:Y:S01]  /*84fe0*/  STL [R1+0x4908], R14 ;  /* 0x0049080e01007387 */ /* 0x000fe20000100800 */
        /* <DEDUP_REMOVED lines=9> */
[----:B-1----:R-:W2:Y:S01]  /*85080*/  LDL.LU.64 R18, [R1+0x49c0] ;  /* 0x0049c00001127983 */ /* 0x002ea20000300a00 */
[----:B----4-:R-:W-:Y:S01]  /*85090*/  HMMA.16816.F32.BF16 R4, R24, R16, R4 ;  /* 0x000000101804723c */ /* 0x010fe20000041804 */
[----:B------:R-:W-:-:S02]  /*850a0*/  IMAD.MOV.U32 R15, RZ, RZ, R16 ;  /* 0x000000ffff0f7224 */ /* 0x000fc400078e0010 */
[----:B------:R-:W-:Y:S02]  /*850b0*/  IMAD.MOV.U32 R14, RZ, RZ, R17 ;  /* 0x000000ffff0e7224 */ /* 0x000fe400078e0011 */
[----:B------:R-:W4:Y:S11]  /*850c0*/  LDL.LU.64 R16, [R1+0x49b8] ;  /* 0x0049b80001107983 */ /* 0x000f360000300a00 */
[----:B------:R-:W-:Y:S07]  /*850d0*/  @!UPT UIADD3 URZ, URZ, URZ, URZ ;  /* 0x0000003f3f3ff290 */ /* 0x000fee000fffe03f */
[----:B------:R0:W-:Y:S01]  /*850e0*/  STL.64 [R1+0x2b0], R4 ;  /* 0x0002b00401007387 */ /* 0x0001e20000100a00 */
[----:B------:R-:W-:Y:S03]  /*850f0*/  STL [R1+0x2b8], R6 ;  /* 0x0002b80601007387 */ /* 0x000fe60000100800 */
[----:B0-----:R-:W2:Y:S01]  /*85100*/  LDL.LU.64 R4, [R1+0x49b0] ;  /* 0x0049b00001047983 */ /* 0x001ea20000300a00 */
[----:B------:R-:W-:Y:S02]  /*85110*/  IMAD.MOV.U32 R11, RZ, RZ, R2 ;  /* 0x000000ffff0b7224 */ /* 0x000fe400078e0002 */
[----:B------:R-:W-:-:S05]  /*85120*/  IMAD.MOV.U32 R2, RZ, RZ, R7 ;  /* 0x000000ffff027224 */ /* 0x000fca00078e0007 */
[----:B------:R0:W-:Y:S01]  /*85130*/  STL [R1+0x4218], R2 ;  /* 0x0042180201007387 */ /* 0x0001e20000100800 */
[----:B--2---:R-:W-:Y:S01]  /*85140*/  HMMA.16816.F32.BF16 R24, R24, R4, R20 ;  /* 0x000000041818723c */ /* 0x004fe20000041814 */
[----:B0-----:R-:W-:-:S06]  /*85150*/  IMAD.MOV.U32 R2, RZ, RZ, R5 ;  /* 0x000000ffff027224 */ /* 0x001fcc00078e0005 */
[----:B------:R-:W-:Y:S11]  /*85160*/  IMAD.MOV.U32 R22, RZ, RZ, R4 ;  /* 0x000000ffff167224 */ /* 0x000ff600078e0004 */
[----:B------:R-:W-:Y:S05]  /*85170*/  @!UPT UIADD3 URZ, URZ, URZ, URZ ;  /* 0x0000003f3f3ff290 */ /* 0x000fea000fffe03f */
[----:B------:R0:W-:Y:S01]  /*85180*/  STL.64 [R1+0xa0], R24 ;  /* 0x0000a01801007387 */ /* 0x0001e20000100a00 */
[----:B------:R-:W-:Y:S02]  /*85190*/  STL.64 [R1+0xa8], R26 ;  /* 0x0000a81a01007387 */ /* 0x000fe40000100a00 */
[----:B------:R-:W4:Y:S02]  /*851a0*/  LDL.LU.64 R6, [R1+0x49a8] ;  /* 0x0049a80001067983 */ /* 0x000f240000300a00 */
[----:B------:R-:W4:Y:S01]  /*851b0*/  LDL.LU.64 R4, [R1+0x49a0] ;  /* 0x0049a00001047983 */ /* 0x000f220000300a00 */
[----:B------:R-:W2:Y:S01]  /*851c0*/  LDL R23, [R1+0xbd0] ;  /* 0x000bd00001177983 */ /* 0x000ea20000100800 */
[----:B0-----:R-:W-:Y:S02]  /*851d0*/  IMAD.MOV.U32 R24, RZ, RZ, R19 ;  /* 0x000000ffff187224 */ /* 0x001fe400078e0013 */
[----:B------:R-:W-:Y:S02]  /*851e0*/  IMAD.MOV.U32 R25, RZ, RZ, R18 ;  /* 0x000000ffff197224 */ /* 0x000fe400078e0012 */
[C---:B----4-:R-:W-:Y:S01]  /*851f0*/  HMMA.16816.F32.BF16 R16, R4.reuse, R16, R8 ;  /* 0x000000100410723c */ /* 0x050fe20000041808 */
[----:B------:R-:W4:Y:S01]  /*85200*/  LDL.LU.64 R10, [R1+0x4998] ;  /* 0x00499800010a7983 */ /* 0x000f220000300a00 */
[----:B------:R-:W4:Y:S11]  /*85210*/  LDL.LU.64 R8, [R1+0x4990] ;  /* 0x0049900001087983 */ /* 0x000f360000300a00 */
[----:B------:R-:W-:Y:S10]  /*85220*/  @!UPT UIADD3 URZ, URZ, URZ, URZ ;  /* 0x0000003f3f3ff290 */ /* 0x000ff4000fffe03f */
[----:B------:R0:W-:Y:S01]  /*85230*/  STL.64 [R1+0x90], R16 ;  /* 0x0000901001007387 */ /* 0x0001e20000100a00 */
[----:B------:R4:W-:Y:S03]  /*85240*/  STL.64 [R1+0x98], R18 ;  /* 0x0000981201007387 */ /* 0x0009e60000100a00 */
[----:B0-----:R-:W4:Y:S02]  /*85250*/  LDL.LU.64 R16, [R1+0x4988] ;  /* 0x0049880001107983 */ /* 0x001f240000300a00 */
[C---:B----4-:R-:W-:Y:S02]  /*85260*/  HMMA.16816.F32.BF16 R16, R4.reuse, R16, R8 ;  /* 0x000000100410723c */ /* 0x050fe40000041808 */
[----:B------:R-:W4:Y:S01]  /*85270*/  LDL.LU.64 R10, [R1+0x4980] ;  /* 0x00498000010a7983 */ /* 0x000f220000300a00 */
[----:B------:R-:W4:Y:S11]  /*85280*/  LDL.LU.64 R8, [R1+0x4978] ;  /* 0x0049780001087983 */ /* 0x000f360000300a00 */
[----:B------:R-:W-:Y:S09]  /*85290*/  @!UPT UIADD3 URZ, URZ, URZ, URZ ;  /* 0x0000003f3f3ff290 */ /* 0x000ff2000fffe03f */
[----:B------:R0:W-:Y:S01]  /*852a0*/  STL.64 [R1+0x80], R16 ;  /* 0x0000801001007387 */ /* 0x0001e20000100a00 */
        /* <DEDUP_REMOVED lines=9> */
[----:B------:R-:W4:Y:S02]  /*85340*/  LDL.LU.64 R16, [R1+0x4950] ;  /* 0x0049500001107983 */ /* 0x000f240000300a00 */
[C---:B----4-:R-:W-:Y:S11]  /*85350*/  HMMA.16816.F32.BF16 R8, R4.reuse, R16, R8 ;  /* 0x000000100408723c */ /* 0x050ff60000041808 */
[----:B------:R-:W-:Y:S11]  /*85360*/  @!UPT UIADD3 URZ, URZ, URZ, URZ ;  /* 0x0000003f3f3ff290 */ /* 0x000ff6000fffe03f */
[----:B------:R-:W-:Y:S01]  /*85370*/  @!UPT UIADD3 URZ, URZ, URZ, URZ ;  /* 0x0000003f3f3ff290 */ /* 0x000fe2000fffe03f */
[----:B------:R-:W-:Y:S01]  /*85380*/  STL.64 [R1+0x60], R8 ;  /* 0x0000600801007387 */ /* 0x000fe20000100a00 */
[----:B------:R0:W-:Y:S03]  /*85390*/  STL.64 [R1+0x68], R10 ;  /* 0x0000680a01007387 */ /* 0x0001e60000100a00 */
[----:B0-----:R-:W3:Y:S01]  /*853a0*/  LDL.LU.64 R10, [R1+0x4948] ;  /* 0x00494800010a7983 */ /* 0x001ee20000300a00 */
[----:B------:R-:W3:Y:S02]  /*853b0*/  LDL.LU.64 R8, [R1+0x4940] ;  /* 0x0049400001087983 */ /* 0x000ee40000300a00 */
[----:B--2---:R0:W-:Y:S02]  /*853c0*/  STL.64 [R1+0x4920], R18 ;  /* 0x0049201201007387 */ /* 0x0041e40000100a00 */
[----:B------:R-:W2:Y:S01]  /*853d0*/  LDL.LU R16, [R1+0x890] ;  /* 0x0008900001107983 */ /* 0x000ea20000300800 */
[----:B------:R-:W2:Y:S04]  /*853e0*/  LDL.LU R17, [R1+0x894] ;  /* 0x0008940001117983 */ /* 0x000ea80000300800 */
[----:B0-----:R-:W2:Y:S01]  /*853f0*/  LDL.LU R18, [R1+0x898] ;  /* 0x0008980001127983 */ /* 0x001ea20000300800 */
[----:B------:R-:W2:Y:S01]  /*85400*/  LDL.LU R19, [R1+0x89c] ;  /* 0x00089c0001137983 */ /* 0x000ea20000300800 */
[----:B---3--:R-:W-:Y:S11]  /*85410*/  HMMA.16816.F32.BF16 R8, R4, R12, R8 ;  /* 0x0000000c0408723c */ /* 0x008ff60000041808 */
[----:B------:R-:W-:Y:S11]  /*85420*/  @!UPT UIADD3 URZ, URZ, URZ, URZ ;  /* 0x0000003f3f3ff290 */ /* 0x000ff6000fffe03f */
[----:B------:R-:W-:Y:S01]  /*85430*/  @!UPT UIADD3 URZ, URZ, URZ, URZ ;  /* 0x0000003f3f3ff290 */ /* 0x000fe2000fffe03f */
[----:B------:R-:W-:Y:S01]  /*85440*/  STL.64 [R1+0x50], R8 ;  /* 0x0000500801007387 */ /* 0x000fe20000100a00 */
[----:B------:R0:W-:Y:S03]  /*85450*/  STL.64 [R1+0x58], R10 ;  /* 0x0000580a01007387 */ /* 0x0001e60000100a00 */
[----:B0-----:R-:W3:Y:S01]  /*85460*/  LDL.LU.64 R10, [R1+0x4938] ;  /* 0x00493800010a7983 */ /* 0x001ee20000300a00 */
[----:B------:R-:W4:Y:S02]  /*85470*/  LDL.LU.64 R8, [R1+0x4930] ;  /* 0x0049300001087983 */ /* 0x000f240000300a00 */
[----:B------:R0:W-:Y:S02]  /*85480*/  STL.64 [R1+0x4918], R14 ;  /* 0x0049180e01007387 */ /* 0x0001e40000100a00 */
[----:B------:R-:W4:Y:S01]  /*85490*/  LDL.LU R12, [R1+0x40] ;  /* 0x00004000010c7983 */ /* 0x000f220000300800 */
[----:B------:R-:W4:Y:S04]  /*854a0*/  LDL.LU R13, [R1+0x44] ;  /* 0x00004400010d7983 */ /* 0x000f280000300800 */
[----:B0-----:R-:W4:Y:S01]  /*854b0*/  LDL.LU R14, [R1+0x48] ;  /* 0x00004800010e7983 */ /* 0x001f220000300800 */
[----:B------:R-:W4:Y:S02]  /*854c0*/  LDL.LU R15, [R1+0x4c] ;  /* 0x00004c00010f7983 */ /* 0x000f240000300800 */
[----:B------:R-:W-:-:S02]  /*854d0*/  IMAD.MOV.U32 R20, RZ, RZ, R3 ;  /* 0x000000ffff147224 */ /* 0x000fc400078e0003 */
[----:B------:R-:W3:Y:S01]  /*854e0*/  LDL.LU R3, [R1+0x492c] ;  /* 0x00492c0001037983 */ /* 0x000ee20000300800 */
[----:B------:R-:W-:Y:S01]  /*854f0*/  IMAD.MOV.U32 R21, RZ, RZ, R28 ;  /* 0x000000ffff157224 */ /* 0x000fe200078e001c */
[C---:B--2---:R-:W-:Y:S08]  /*85500*/  HMMA.16816.F32.BF16 R24, R4.reuse, R24, R16 ;  /* 0x000000180418723c */ /* 0x044ff00000041810 */
[----:B----4-:R-:W-:Y:S11]  /*85510*/  HMMA.16816.F32.BF16 R12, R4, R8, R12 ;  /* 0x00000008040c723c */ /* 0x010ff6000004180c */
[----:B------:R-:W-:Y:S11]  /*85520*/  @!UPT UIADD3 URZ, URZ, URZ, URZ ;  /* 0x0000003f3f3ff290 */ /* 0x000ff6000fffe03f */
[----:B------:R-:W-:Y:S01]  /*85530*/  @!UPT UIADD3 URZ, URZ, URZ, URZ ;  /* 0x0000003f3f3ff290 */ /* 0x000fe2000fffe03f */
[----:B------:R0:W-:Y:S01]  /*85540*/  STL.64 [R1+0x40], R12 ;  /* 0x0000400c01007387 */ /* 0x0001e20000100a00 */
[----:B------:R1:W-:Y:S02]  /*85550*/  STL.64 [R1+0x48], R14 ;  /* 0x0000480e01007387 */ /* 0x0003e40000100a00 */
[----:B------:R-:W2:Y:S01]  /*85560*/  LDL.LU R28, [R1+0x4928] ;  /* 0x00492800011c7983 */ /* 0x000ea20000300800 */
[----:B0-----:R-:W4:Y:S01]  /*85570*/  LDL.LU R12, [R1+0x8c0] ;  /* 0x0008c000010c7983 */ /* 0x001f220000300800 */
[----:B------:R-:W4:Y:S02]  /*85580*/  LDL.LU R13, [R1+0x8c4] ;  /* 0x0008c400010d7983 */ /* 0x000f240000300800 */
[----:B-1----:R-:W4:Y:S02]  /*85590*/  LDL.LU R14, [R1+0x8c8] ;  /* 0x0008c800010e7983 */ /* 0x002f240000300800 */
[----:B------:R-:W4:Y:S01]  /*855a0*/  LDL.LU R15, [R1+0x8cc] ;  /* 0x0008cc00010f7983 */ /* 0x000f220000300800 */
[----:B---3--:R0:W-:Y:S01]  /*855b0*/  STL.64 [R1+0x4840], R10 ;  /* 0x0048400a01007387 */ /* 0x0081e20000100a00 */
[----:B------:R-:W3:Y:S02]  /*855c0*/  LDL.LU R8, [R1+0x8a0] ;  /* 0x0008a00001087983 */ /* 0x000ee40000300800 */
[----:B------:R-:W3:Y:S02]  /*855d0*/  LDL.LU R9, [R1+0x8a4] ;  /* 0x0008a40001097983 */ /* 0x000ee40000300800 */
[----:B------:R-:W3:Y:S02]  /*855e0*/  LDL.LU.64 R18, [R1+0x4920] ;  /* 0x0049200001127983 */ /* 0x000ee40000300a00 */
[----:B------:R-:W-:-:S02]  /*855f0*/  IMAD.MOV.U32 R17, RZ, RZ, R25 ;  /* 0x000000ffff117224 */ /* 0x000fc400078e0019 */
[----:B------:R-:W-:Y:S02]  /*85600*/  IMAD.MOV.U32 R16, RZ, RZ, R26 ;  /* 0x000000ffff107224 */ /* 0x000fe400078e001a */
[----:B0-----:R-:W-:Y:S02]  /*85610*/  IMAD.MOV.U32 R11, RZ, RZ, R3 ;  /* 0x000000ffff0b7224 */ /* 0x001fe400078e0003 */
[----:B------:R-:W-:Y:S01]  /*85620*/  IMAD.MOV.U32 R3, RZ, RZ, R27 ;  /* 0x000000ffff037224 */ /* 0x000fe200078e001b */
[----:B------:R0:W-:Y:S01]  /*85630*/  STL [R1+0x445c], R16 ;  /* 0x00445c1001007387 */ /* 0x0001e20000100800 */
[----:B------:R1:W-:Y:S02]  /*85640*/  STL [R1+0x4458], R17 ;  /* 0x0044581101007387 */ /* 0x0003e40000100800 */
[----:B--2---:R-:W-:Y:S02]  /*85650*/  IMAD.MOV.U32 R10, RZ, RZ, R28 ;  /* 0x000000ffff0a7224 */ /* 0x004fe400078e001c */
[----:B------:R-:W-:-:S02]  /*85660*/  IMAD.MOV.U32 R28, RZ, RZ, R24 ;  /* 0x000000ffff1c7224 */ /* 0x000fc400078e0018 */
[----:B------:R-:W2:Y:S04]  /*85670*/  LDSM.16.MT88.4 R24, [R23+0x25080] ;  /* 0x025080001718783b */ /* 0x000ea80000004200 */
[----:B---3--:R-:W-:Y:S01]  /*85680*/  STL.64 [R1+0x4808], R18 ;  /* 0x0048081201007387 */ /* 0x008fe20000100a00 */
[----:B0-----:R-:W3:Y:S02]  /*85690*/  LDL.LU R16, [R1+0x1d0] ;  /* 0x0001d00001107983 */ /* 0x001ee40000300800 */
[----:B-1----:R-:W3:Y:S02]  /*856a0*/  LDL.LU R17, [R1+0x1d4] ;  /* 0x0001d40001117983 */ /* 0x002ee40000300800 */
[----:B------:R-:W-:Y:S01]  /*856b0*/  STL [R1+0x4088], R3 ;  /* 0x0040880301007387 */ /* 0x000fe20000100800 */
[----:B------:R-:W-:Y:S04]  /*856c0*/  STL [R1+0x3ff0], R28 ;  /* 0x003ff01c01007387 */ /* 0x000fe80000100800 */
[----:B--2---:R0:W-:Y:S01]  /*856d0*/  STL.64 [R1+0x4738], R26 ;  /* 0x0047381a01007387 */ /* 0x0041e20000100a00 */
[----:B------:R1:W-:Y:S03]  /*856e0*/  STL.64 [R1+0x4730], R24 ;  /* 0x0047301801007387 */ /* 0x0003e60000100a00 */
[----:B0-----:R-:W2:Y:S04]  /*856f0*/  LDL R26, [R1+0x168] ;  /* 0x00016800011a7983 */ /* 0x001ea80000100800 */
[----:B------:R-:W2:Y:S01]  /*85700*/  LDL R27, [R1+0x16c] ;  /* 0x00016c00011b7983 */ /* 0x000ea20000100800 */
[----:B-1----:R-:W-:-:S02]  /*85710*/  IMAD.MOV.U32 R24, RZ, RZ, R22 ;  /* 0x000000ffff187224 */ /* 0x002fc400078e0016 */
[----:B----4-:R-:W-:Y:S01]  /*85720*/  HMMA.16816.F32.BF16 R20, R4, R20, R12 ;  /* 0x000000140414723c */ /* 0x010fe2000004180c */
[----:B------:R-:W-:Y:S01]  /*85730*/  IMAD.MOV.U32 R25, RZ, RZ, R2 ;  /* 0x000000ffff197224 */ /* 0x000fe200078e0002 */
[----:B--2---:R-:W-:Y:S04]  /*85740*/  STL.64 [R1+0x4868], R26 ;  /* 0x0048681a01007387 */ /* 0x004fe80000100a00 */
[----:B------:R0:W-:Y:S02]  /*85750*/  STL.64 [R1+0x4860], R24 ;  /* 0x0048601801007387 */ /* 0x0001e40000100a00 */
[----:B0-----:R-:W3:Y:S01]  /*85760*/  LDL.LU R24, [R1+0x8b0] ;  /* 0x0008b00001187983 */ /* 0x001ee20000300800 */
[----:B------:R-:W3:Y:S02]  /*85770*/  LDL.LU R25, [R1+0x8b4] ;  /* 0x0008b40001197983 */ /* 0x000ee40000300800 */
[----:B------:R-:W3:Y:S02]  /*85780*/  LDL.LU R26, [R1+0x8b8] ;  /* 0x0008b800011a7983 */ /* 0x000ee40000300800 */
[----:B------:R-:W3:Y:S01]  /*85790*/  LDL.LU R27, [R1+0x8bc] ;  /* 0x0008bc00011b7983 */ /* 0x000ee20000300800 */
[----:B------:R-:W2:Y:S09]  /*857a0*/  LDL.LU.64 R14, [R1+0x4918] ;  /* 0x00491800010e7983 */ /* 0x000eb20000300a00 */
[----:B------:R0:W-:Y:S02]  /*857b0*/  STL.64 [R1+0xbc0], R20 ;  /* 0x000bc01401007387 */ /* 0x0001e40000100a00 */
[----:B0-----:R-:W4:Y:S01]  /*857c0*/  LDL.LU.64 R20, [R1+0x4910] ;  /* 0x0049100001147983 */ /* 0x001f220000300a00 */
[----:B------:R-:W-:-:S02]  /*857d0*/  IMAD.MOV.U32 R12, RZ, RZ, R23 ;  /* 0x000000ffff0c7224 */ /* 0x000fc400078e0017 */
[----:B------:R-:W-:-:S03]  /*857e0*/  IMAD.MOV.U32 R13, RZ, RZ, R22 ;  /* 0x000000ffff0d7224 */ /* 0x000fc600078e0016 */
[----:B------:R-:W-:Y:S02]  /*857f0*/  STL [R1+0x3f84], R12 ;  /* 0x003f840c01007387 */ /* 0x000fe40000100800 */
[----:B------:R-:W-:Y:S01]  /*85800*/  STL [R1+0x3f80], R13 ;  /* 0x003f800d01007387 */ /* 0x000fe20000100800 */
[C---:B---3--:R-:W-:Y:S08]  /*85810*/  HMMA.16816.F32.BF16 R16, R4.reuse, R16, R24 ;  /* 0x000000100410723c */ /* 0x048ff00000041818 */
[----:B----4-:R-:W-:Y:S11]  /*85820*/  HMMA.16816.F32.BF16 R8, R4, R20, R8 ;  /* 0x000000140408723c */ /* 0x010ff60000041808 */
[----:B------:R-:W-:Y:S04]  /*85830*/  @!UPT UIADD3 URZ, URZ, URZ, URZ ;  /* 0x0000003f3f3ff290 */ /* 0x000fe8000fffe03f */
[----:B------:R-:W-:Y:S01]  /*85840*/  STL.64 [R1+0xbb0], R16 ;  /* 0x000bb01001007387 */ /* 0x000fe20000100a00 */
[----:B------:R0:W-:Y:S07]  /*85850*/  STL.64 [R1+0xbb8], R18 ;  /* 0x000bb81201007387 */ /* 0x0001ee0000100a00 */
[----:B------:R-:W-:Y:S01]  /*85860*/  STL.64 [R1+0xba0], R8 ;  /* 0x000ba00801007387 */ /* 0x000fe20000100a00 */
[----:B0-----:R-:W3:Y:S02]  /*85870*/  LDL R18, [R1+0x8] ;  /* 0x0000080001127983 */ /* 0x001ee40000100800 */
[----:B------:R-:W3:Y:S02]  /*85880*/  LDL R19, [R1+0xc] ;  /* 0x00000c0001137983 */ /* 0x000ee40000100800 */
[----:B---3--:R0:W-:Y:S04]  /*85890*/  STL.64 [R1+0x4820], R18 ;  /* 0x0048201201007387 */ /* 0x0081e80000100a00 */
[----:B0-----:R-:W3:Y:S04]  /*858a0*/  LDL R18, [R1+0x18] ;  /* 0x0000180001127983 */ /* 0x001ee80000100800 */
[----:B------:R-:W3:Y:S01]  /*858b0*/  LDL R19, [R1+0x1c] ;  /* 0x00001c0001137983 */ /* 0x000ee20000100800 */
[----:B------:R-:W4:Y:S02]  /*858c0*/  LDL.LU R20, [R1+0x500] ;  /* 0x0005000001147983 */ /* 0x000f240000300800 */
[----:B------:R-:W4:Y:S02]  /*858d0*/  LDL.LU R21, [R1+0x504] ;  /* 0x0005040001157983 */ /* 0x000f240000300800 */
[----:B------:R-:W3:Y:S01]  /*858e0*/  LDL.LU R22, [R1+0x508] ;  /* 0x0005080001167983 */ /* 0x000ee20000300800 */
[----:B------:R-:W3:Y:S01]  /*858f0*/  LDL.LU R23, [R1+0x50c] ;  /* 0x00050c0001177983 */ /* 0x000ee20000300800 */
[----:B--2---:R-:W-:-:S02]  /*85900*/  IMAD.MOV.U32 R24, RZ, RZ, R15 ;  /* 0x000000ffff187224 */ /* 0x004fc400078e000f */
[----:B------:R-:W-:Y:S01]  /*85910*/  IMAD.MOV.U32 R25, RZ, RZ, R14 ;  /* 0x000000ffff197224 */ /* 0x000fe200078e000e */
[----:B---3--:R-:W-:Y:S01]  /*85920*/  STL.64 [R1+0x4878], R22 ;  /* 0x0048781601007387 */ /* 0x008fe20000100a00 */
        /* <DEDUP_REMOVED lines=11> */
[----:B----4-:R-:W-:Y:S02]  /*859e0*/  STL.64 [R1+0x4888], R20 ;  /* 0x0048881401007387 */ /* 0x010fe40000100a00 */
[----:B------:R-:W2:Y:S02]  /*859f0*/  LDL.LU R0, [R1+0x4904] ;  /* 0x0049040001007983 */ /* 0x000ea40000300800 */
[----:B------:R-:W4:Y:S01]  /*85a00*/  LDL.LU R29, [R1+0x4900] ;  /* 0x00490000011d7983 */ /* 0x000f220000300800 */
[----:B------:R3:W-:Y:S02]  /*85a10*/  STL.64 [R1+0x4898], R24 ;  /* 0x0048981801007387 */ /* 0x0007e40000100a00 */
[----:B---3--:R-:W-:Y:S02]  /*85a20*/  IMAD.MOV.U32 R24, RZ, RZ, R14 ;  /* 0x000000ffff187224 */ /* 0x008fe400078e000e */
[----:B------:R-:W-:Y:S01]  /*85a30*/  IMAD.MOV.U32 R25, RZ, RZ, R15 ;  /* 0x000000ffff197224 */ /* 0x000fe200078e000f */
[----:B------:R-:W3:Y:S01]  /*85a40*/  LDL.LU R14, [R1+0x48fc] ;  /* 0x0048fc00010e7983 */ /* 0x000ee20000300800 */
[----:B------:R-:W3:Y:S03]  /*85a50*/  LDL.LU R15, [R1+0x48f8] ;  /* 0x0048f800010f7983 */ /* 0x000ee60000300800 */
[----:B------:R2:W-:Y:S01]  /*85a60*/  STL.64 [R1+0x48b0], R24 ;  /* 0x0048b01801007387 */ /* 0x0005e20000100a00 */
[----:B------:R-:W3:Y:S02]  /*85a70*/  LDL.LU R20, [R1+0x850] ;  /* 0x0008500001147983 */ /* 0x000ee40000300800 */
[----:B------:R-:W3:Y:S02]  /*85a80*/  LDL.LU R21, [R1+0x854] ;  /* 0x0008540001157983 */ /* 0x000ee40000300800 */
[----:B------:R-:W3:Y:S01]  /*85a90*/  LDL.LU R22, [R1+0x858] ;  /* 0x0008580001167983 */ /* 0x000ee20000300800 */
[----:B------:R-:W3:Y:S01]  /*85aa0*/  LDL.LU R23, [R1+0x85c] ;  /* 0x00085c0001177983 */ /* 0x000ee20000300800 */
[----:B--2---:R-:W-:-:S02]  /*85ab0*/  IMAD.MOV.U32 R25, RZ, RZ, R0 ;  /* 0x000000ffff197224 */ /* 0x004fc400078e0000 */
[----:B----4-:R-:W-:Y:S02]  /*85ac0*/  IMAD.MOV.U32 R24, RZ, RZ, R29 ;  /* 0x000000ffff187224 */ /* 0x010fe400078e001d */
[----:B------:R-:W2:Y:S01]  /*85ad0*/  LDL.LU R29, [R1+0x48f4] ;  /* 0x0048f400011d7983 */ /* 0x000ea20000300800 */
[----:B------:R-:W4:Y:S02]  /*85ae0*/  LDL.LU R0, [R1+0x48f0] ;  /* 0x0048f00001007983 */ /* 0x000f240000300800 */
[----:B------:R-:W-:Y:S01]  /*85af0*/  STL.64 [R1+0x48c8], R24 ;  /* 0x0048c81801007387 */ /* 0x000fe20000100a00 */
[----:B---3--:R-:W-:Y:S01]  /*85b00*/  STL.64 [R1+0x48a8], R22 ;  /* 0x0048a81601007387 */ /* 0x008fe20000100a00 */
[----:B------:R0:W-:Y:S03]  /*85b10*/  STL.64 [R1+0x48a0], R20 ;  /* 0x0048a01401007387 */ /* 0x0001e60000100a00 */
[----:B0-----:R-:W3:Y:S01]  /*85b20*/  LDL.LU R20, [R1+0x860] ;  /* 0x0008600001147983 */ /* 0x001ee20000300800 */
[----:B------:R-:W3:Y:S02]  /*85b30*/  LDL.LU R21, [R1+0x864] ;  /* 0x0008640001157983 */ /* 0x000ee40000300800 */
[----:B------:R-:W2:Y:S02]  /*85b40*/  LDL.LU R22, [R1+0x868] ;  /* 0x0008680001167983 */ /* 0x000ea40000300800 */
[----:B------:R-:W2:Y:S02]  /*85b50*/  LDL.LU R23, [R1+0x86c] ;  /* 0x00086c0001177983 */ /* 0x000ea40000300800 */
[----:B------:R-:W-:-:S02]  /*85b60*/  IMAD.MOV.U32 R24, RZ, RZ, R15 ;  /* 0x000000ffff187224 */ /* 0x000fc400078e000f */
[----:B------:R-:W-:Y:S01]  /*85b70*/  IMAD.MOV.U32 R25, RZ, RZ, R14 ;  /* 0x000000ffff197224 */ /* 0x000fe200078e000e */
[----:B------:R-:W4:Y:S01]  /*85b80*/  LDL.LU R15, [R1+0x48ec] ;  /* 0x0048ec00010f7983 */ /* 0x000f220000300800 */
[----:B------:R-:W4:Y:S03]  /*85b90*/  LDL.LU R14, [R1+0x48e8] ;  /* 0x0048e800010e7983 */ /* 0x000f260000300800 */
[----:B--2---:R-:W-:Y:S01]  /*85ba0*/  STL.64 [R1+0x48c0], R22 ;  /* 0x0048c01601007387 */ /* 0x004fe20000100a00 */
[----:B---3--:R0:W-:Y:S03]  /*85bb0*/  STL.64 [R1+0x48b8], R20 ;  /* 0x0048b81401007387 */ /* 0x0081e60000100a00 */
[----:B0-----:R-:W2:Y:S01]  /*85bc0*/  LDL.LU R20, [R1+0x870] ;  /* 0x0008700001147983 */ /* 0x001ea20000300800 */
[----:B------:R-:W2:Y:S02]  /*85bd0*/  LDL.LU R21, [R1+0x874] ;  /* 0x0008740001157983 */ /* 0x000ea40000300800 */
[----:B------:R-:W3:Y:S02]  /*85be0*/  LDL.LU R22, [R1+0x878] ;  /* 0x0008780001167983 */ /* 0x000ee40000300800 */
[----:B------:R-:W3:Y:S02]  /*85bf0*/  LDL.LU R23, [R1+0x87c] ;  /* 0x00087c0001177983 */ /* 0x000ee40000300800 */
[----:B----4-:R-:W-:-:S02]  /*85c00*/  IMAD.MOV.U32 R8, RZ, RZ, R15 ;  /* 0x000000ffff087224 */ /* 0x010fc400078e000f */
[----:B------:R-:W-:Y:S02]  /*85c10*/  IMAD.MOV.U32 R12, RZ, RZ, R10 ;  /* 0x000000ffff0c7224 */ /* 0x000fe400078e000a */
[----:B------:R-:W-:Y:S01]  /*85c20*/  IMAD.MOV.U32 R13, RZ, RZ, R11 ;  /* 0x000000ffff0d7224 */ /* 0x000fe200078e000b */
[----:B---3--:R-:W-:Y:S01]  /*85c30*/  STL.64 [R1+0x48d8], R22 ;  /* 0x0048d81601007387 */ /* 0x008fe20000100a00 */
[----:B--2---:R0:W-:Y:S03]  /*85c40*/  STL.64 [R1+0x48d0], R20 ;  /* 0x0048d01401007387 */ /* 0x0041e60000100a00 */
[----:B0-----:R-:W2:Y:S01]  /*85c50*/  LDL.LU R20, [R1+0x880] ;  /* 0x0008800001147983 */ /* 0x001ea20000300800 */
[----:B------:R-:W2:Y:S02]  /*85c60*/  LDL.LU R21, [R1+0x884] ;  /* 0x0008840001157983 */ /* 0x000ea40000300800 */
[----:B------:R-:W2:Y:S02]  /*85c70*/  LDL.LU R22, [R1+0x888] ;  /* 0x0008880001167983 */ /* 0x000ea40000300800 */
[----:B------:R-:W-:-:S02]  /*85c80*/  IMAD.MOV.U32 R23, RZ, RZ, R14 ;  /* 0x000000ffff177224 */ /* 0x000fc400078e000e */
[----:B------:R-:W3:Y:S01]  /*85c90*/  LDL.LU R14, [R1+0x48e4] ;  /* 0x0048e400010e7983 */ /* 0x000ee20000300800 */
[----:B------:R-:W3:Y:S02]  /*85ca0*/  LDL.LU R15, [R1+0x48e0] ;  /* 0x0048e000010f7983 */ /* 0x000ee40000300800 */
[----:B------:R-:W4:Y:S02]  /*85cb0*/  LDL.LU R9, [R1+0x4f4] ;  /* 0x0004f40001097983 */ /* 0x000f240000300800 */
[----:B------:R-:W4:Y:S01]  /*85cc0*/  LDL.LU R10, [R1+0x4f8] ;  /* 0x0004f800010a7983 */ /* 0x000f220000300800 */
[----:B------:R-:W4:Y:S01]  /*85cd0*/  LDL.LU R11, [R1+0x4fc] ;  /* 0x0004fc00010b7983 */ /* 0x000f220000300800 */
[----:B------:R0:W-:Y:S03]  /*85ce0*/  STL.64 [R1+0x4848], R18 ;  /* 0x0048481201007387 */ /* 0x0001e60000100a00 */
[----:B0-----:R-:W2:Y:S01]  /*85cf0*/  LDL.64 R18, [R1+0x28] ;  /* 0x0000280001127983 */ /* 0x001ea20000100a00 */
[----:B------:R0:W-:Y:S03]  /*85d00*/  STL [R1+0x3f8c], R12 ;  /* 0x003f8c0c01007387 */ /* 0x0001e60000100800 */
[----:B0-----:R-:W2:Y:S01]  /*85d10*/  LDL R12, [R1+0x22c0] ;  /* 0x0022c000010c7983 */ /* 0x001ea20000100800 */
[----:B------:R-:W-:Y:S03]  /*85d20*/  STL [R1+0x3f88], R13 ;  /* 0x003f880d01007387 */ /* 0x000fe60000100800 */
[----:B---3--:R-:W-:Y:S04]  /*85d30*/  STL.64 [R1+0x4800], R14 ;  /* 0x0048000e01007387 */ /* 0x008fe80000100a00 */
[----:B--2---:R0:W-:Y:S04]  /*85d40*/  STL [R1+0x47f8], R12 ;  /* 0x0047f80c01007387 */ /* 0x0041e80000100800 */
        /* <DEDUP_REMOVED lines=49> */
[----:B0-----:R-:W2:Y:S01]  /*86060*/  LDL.LU.64 R26, [R1+0x4868] ;  /* 0x00486800011a7983 */ /* 0x001ea20000300a00 */
[----:B------:R-:W3:Y:S02]  /*86070*/  LDL.LU.64 R24, [R1+0x4860] ;  /* 0x0048600001187983 */ /* 0x000ee40000300a00 */
[----:B---3--:R-:W-:Y:S01]  /*86080*/  HMMA.16816.F32.BF16 R4, R4, R24, R20 ;  /* 0x000000180404723c */ /* 0x008fe20000041814 */
[----:B------:R-:W4:Y:S01]  /*86090*/  LDL.LU.64 R22, [R1+0x4858] ;  /* 0x0048580001167983 */ /* 0x000f220000300a00 */
[----:B------:R-:W4:Y:S05]  /*860a0*/  LDL.LU.64 R20, [R1+0x4850] ;  /* 0x0048500001147983 */ /* 0x000f2a0000300a00 */
[----:B------:R-:W-:-:S02]  /*860b0*/  IMAD.MOV.U32 R25, RZ, RZ, R18 ;  /* 0x000000ffff197224 */ /* 0x000fc400078e0012 */
[----:B------:R-:W-:Y:S11]  /*860c0*/  IMAD.MOV.U32 R24, RZ, RZ, R19 ;  /* 0x000000ffff187224 */ /* 0x000ff600078e0013 */
[----:B------:R-:W-:Y:S03]  /*860d0*/  @!UPT UIADD3 URZ, URZ, URZ, URZ ;  /* 0x0000003f3f3ff290 */ /* 0x000fe6000fffe03f */
[----:B------:R0:W-:Y:S01]  /*860e0*/  STL.64 [R1+0x8b0], R4 ;  /* 0x0008b00401007387 */ /* 0x0001e20000100a00 */
[----:B------:R1:W-:Y:S03]  /*860f0*/  STL.64 [R1+0x8b8], R6 ;  /* 0x0008b80601007387 */ /* 0x0003e60000100a00 */
[----:B0-----:R-:W3:Y:S01]  /*86100*/  LDL.LU R4, [R1+0x4a0] ;  /* 0x0004a00001047983 */ /* 0x001ee20000300800 */
[----:B------:R-:W3:Y:S02]  /*86110*/  LDL.LU R5, [R1+0x4a4] ;  /* 0x0004a40001057983 */ /* 0x000ee40000300800 */
[----:B-1----:R-:W3:Y:S02]  /*86120*/  LDL.LU R6, [R1+0x4a8] ;  /* 0x0004a80001067983 */ /* 0x002ee40000300800 */
[----:B------:R-:W3:Y:S01]  /*86130*/  LDL.LU R7, [R1+0x4ac] ;  /* 0x0004ac0001077983 */ /* 0x000ee20000300800 */
[----:B--2---:R-:W-:Y:S01]  /*86140*/  STL.64 [R1+0x4748], R26 ;  /* 0x0047481a01007387 */ /* 0x004fe20000100a00 */
[C---:B----4-:R-:W-:Y:S03]  /*86150*/  HMMA.16816.F32.BF16 R8, R20.reuse, R18, R8 ;  /* 0x000000121408723c */ /* 0x050fe60000041808 */
[----:B------:R-:W2:Y:S11]  /*86160*/  LDL.LU.64 R18, [R1+0x4848] ;  /* 0x0048480001127983 */ /* 0x000eb60000300a00 */
[----:B------:R-:W-:Y:S09]  /*86170*/  @!UPT UIADD3 URZ, URZ, URZ, URZ ;  /* 0x0000003f3f3ff290 */ /* 0x000ff2000fffe03f */
[----:B------:R0:W-:Y:S01]  /*86180*/  STL.64 [R1+0x8a0], R8 ;  /* 0x0008a00801007387 */ /* 0x0001e20000100a00 */
[----:B------:R1:W-:Y:S02]  /*86190*/  STL [R1+0x8a8], R10 ;  /* 0x0008a80a01007387 */ /* 0x0003e40000100800 */
[----:B0-----:R-:W-:Y:S02]  /*861a0*/  IMAD.MOV.U32 R8, RZ, RZ, R11 ;  /* 0x000000ffff087224 */ /* 0x001fe400078e000b */
[----:B-1----:R-:W4:Y:S01]  /*861b0*/  LDL.LU.64 R10, [R1+0x4840] ;  /* 0x00484000010a7983 */ /* 0x002f220000300a00 */
[----:B------:R0:W-:Y:S03]  /*861c0*/  STL.64 [R1+0x4790], R24 ;  /* 0x0047901801007387 */ /* 0x0001e60000100a00 */
[----:B0-----:R-:W3:Y:S01]  /*861d0*/  LDL.LU R24, [R1+0x4b0] ;  /* 0x0004b00001187983 */ /* 0x001ee20000300800 */
[----:B--2---:R-:W-:Y:S01]  /*861e0*/  HMMA.16816.F32.BF16 R16, R20, R18, R12 ;  /* 0x000000121410723c */ /* 0x004fe2000004180c */
[----:B----4-:R-:W-:-:S02]  /*861f0*/  IMAD.MOV.U32 R25, RZ, RZ, R10 ;  /* 0x000000ffff197224 */ /* 0x010fc400078e000a */
[----:B------:R-:W-:Y:S01]  /*86200*/  IMAD.MOV.U32 R26, RZ, RZ, R11 ;  /* 0x000000ffff1a7224 */ /* 0x000fe200078e000b */
[----:B------:R-:W3:Y:S01]  /*86210*/  LDL.LU R10, [R1+0x483c] ;  /* 0x00483c00010a7983 */ /* 0x000ee20000300800 */
[----:B------:R-:W3:Y:S02]  /*86220*/  LDL.LU R11, [R1+0x4838] ;  /* 0x00483800010b7983 */ /* 0x000ee40000300800 */
[----:B------:R-:W-:Y:S02]  /*86230*/  STL [R1+0x3f90], R8 ;  /* 0x003f900801007387 */ /* 0x000fe40000100800 */
[----:B------:R-:W2:Y:S01]  /*86240*/  LDL.LU.64 R14, [R1+0x4830] ;  /* 0x00483000010e7983 */ /* 0x000ea20000300a00 */
[----:B------:R-:W2:Y:S11]  /*86250*/  LDL.LU.64 R12, [R1+0x4828] ;  /* 0x00482800010c7983 */ /* 0x000eb60000300a00 */
[----:B------:R-:W-:Y:S02]  /*86260*/  @!UPT UIADD3 URZ, URZ, URZ, URZ ;  /* 0x0000003f3f3ff290 */ /* 0x000fe4000fffe03f */
[----:B------:R-:W-:Y:S02]  /*86270*/  STL.64 [R1+0x880], R16 ;  /* 0x0008801001007387 */ /* 0x000fe40000100a00 */
[----:B------:R0:W-:Y:S02]  /*86280*/  STL.64 [R1+0x888], R18 ;  /* 0x0008881201007387 */ /* 0x0001e40000100a00 */
[----:B0-----:R-:W2:Y:S01]  /*86290*/  LDL.LU.64 R18, [R1+0x4820] ;  /* 0x0048200001127983 */ /* 0x001ea20000300a00 */
[----:B------:R-:W-:Y:S01]  /*862a0*/  IMAD.MOV.U32 R27, RZ, RZ, R0 ;  /* 0x000000ffff1b7224 */ /* 0x000fe200078e0000 */
[C---:B--2---:R-:W-:Y:S02]  /*862b0*/  HMMA.16816.F32.BF16 R16, R20.reuse, R18, R12 ;  /* 0x000000121410723c */ /* 0x044fe4000004180c */
[----:B------:R-:W2:Y:S01]  /*862c0*/  LDL.LU.64 R14, [R1+0x4818] ;  /* 0x00481800010e7983 */ /* 0x000ea20000300a00 */
[----:B------:R-:W2:Y:S11]  /*862d0*/  LDL.LU.64 R12, [R1+0x4810] ;  /* 0x00481000010c7983 */ /* 0x000eb60000300a00 */
[----:B------:R-:W-:Y:S09]  /*862e0*/  @!UPT UIADD3 URZ, URZ, URZ, URZ ;  /* 0x0000003f3f3ff290 */ /* 0x000ff2000fffe03f */
[----:B------:R-:W-:Y:S01]  /*862f0*/  STL.64 [R1+0x870], R16 ;  /* 0x0008701001007387 */ /* 0x000fe20000100a00 */
[----:B------:R0:W-:Y:S02]  /*86300*/  STL [R1+0x878], R18 ;  /* 0x0008781201007387 */ /* 0x0001e40000100800 */
[----:B------:R-:W-:Y:S02]  /*86310*/  IMAD.MOV.U32 R0, RZ, RZ, R19 ;  /* 0x000000ffff007224 */ /* 0x000fe400078e0013 */
[----:B0-----:R-:W2:Y:S03]  /*86320*/  LDL.LU.64 R18, [R1+0x4808] ;  /* 0x0048080001127983 */ /* 0x001ea60000300a00 */
[----:B------:R-:W-:Y:S01]  /*86330*/  STL [R1+0x3f94], R0 ;  /* 0x003f940001007387 */ /* 0x000fe20000100800 */
[C---:B--2---:R-:W-:Y:S11]  /*86340*/  HMMA.16816.F32.BF16 R12, R20.reuse, R18, R12 ;  /* 0x00000012140c723c */ /* 0x044ff6000004180c */
[----:B------:R-:W-:Y:S11]  /*86350*/  @!UPT UIADD3 URZ, URZ, URZ, URZ ;  /* 0x0000003f3f3ff290 */ /* 0x000ff6000fffe03f */
[----:B------:R-:W-:Y:S01]  /*86360*/  @!UPT UIADD3 URZ, URZ, URZ, URZ ;  /* 0x0000003f3f3ff290 */ /* 0x000fe2000fffe03f */
[----:B------:R-:W-:Y:S01]  /*86370*/  STL.64 [R1+0x860], R12 ;  /* 0x0008600c01007387 */ /* 0x000fe20000100a00 */
[----:B------:R0:W-:Y:S03]  /*86380*/  STL.64 [R1+0x868], R14 ;  /* 0x0008680e01007387 */ /* 0x0001e60000100a00 */
[----:B0-----:R-:W2:Y:S01]  /*86390*/  LDL.LU.64 R14, [R1+0x4800] ;  /* 0x00480000010e7983 */ /* 0x001ea20000300a00 */
[----:B------:R-:W4:Y:S02]  /*863a0*/  LDL.LU R12, [R1+0x47f8] ;  /* 0x0047f800010c7983 */ /* 0x000f240000300800 */
[----:B------:R2:W-:Y:S01]  /*863b0*/  STL.64 [R1+0x47c0], R18 ;  /* 0x0047c01201007387 */ /* 0x0005e20000100a00 */
[C---:B---3--:R-:W-:Y:S01]  /*863c0*/  HMMA.16816.F32.BF16 R4, R20.reuse, R10, R4 ;  /* 0x0000000a1404723c */ /* 0x048fe20000041804 */
[----:B------:R-:W-:Y:S07]  /*863d0*/  STL.64 [R1+0x47d8], R10 ;  /* 0x0047d80a01007387 */ /* 0x000fee0000100a00 */
[C---:B--2---:R-:W-:Y:S11]  /*863e0*/  HMMA.16816.F32.BF16 R16, R20.reuse, R14, R24 ;  /* 0x0000000e1410723c */ /* 0x044ff60000041818 */
[----:B------:R-:W-:Y:S11]  /*863f0*/  @!UPT UIADD3 URZ, URZ, URZ, URZ ;  /* 0x0000003f3f3ff290 */ /* 0x000ff6000fffe03f */
[----:B------:R-:W-:Y:S01]  /*86400*/  @!UPT UIADD3 URZ, URZ, URZ, URZ ;  /* 0x0000003f3f3ff290 */ /* 0x000fe2000fffe03f */
[----:B------:R0:W-:Y:S01]  /*86410*/  STL.64 [R1+0x850], R16 ;  /* 0x0008501001007387 */ /* 0x0001e20000100a00 */
[----:B------:R1:W-:Y:S03]  /*86420*/  STL.64 [R1+0x858], R18 ;  /* 0x0008581201007387 */ /* 0x0003e60000100a00 */
[----:B0-----:R-:W2:Y:S01]  /*86430*/  LDL.LU R16, [R1+0x810] ;  /* 0x0008100001107983 */ /* 0x001ea20000300800 */
[----:B------:R-:W-:Y:S02]  /*86440*/  STL.64 [R1+0x840], R4 ;  /* 0x0008400401007387 */ /* 0x000fe40000100a00 */
[----:B------:R-:W-:Y:S02]  /*86450*/  STL.64 [R1+0x848], R6 ;  /* 0x0008480601007387 */ /* 0x000fe40000100a00 */
[----:B------:R-:W2:Y:S01]  /*86460*/  LDL.LU R17, [R1+0x814] ;  /* 0x0008140001117983 */ /* 0x000ea20000300800 */
[----:B-1----:R-:W3:Y:S01]  /*86470*/  LDL.LU R18, [R1+0x818] ;  /* 0x0008180001127983 */ /* 0x002ee20000300800 */
[----:B------:R-:W3:Y:S02]  /*86480*/  LDL.LU R19, [R1+0x81c] ;  /* 0x00081c0001137983 */ /* 0x000ee40000300800 */
[----:B------:R-:W2:Y:S02]  /*86490*/  LDL.LU R8, [R1+0x820] ;  /* 0x0008200001087983 */ /* 0x000ea40000300800 */
[----:B------:R-:W2:Y:S01]  /*864a0*/  LDL.LU R9, [R1+0x824] ;  /* 0x0008240001097983 */ /* 0x000ea20000300800 */
[----:B------:R-:W2:Y:S01]  /*864b0*/  LDL.LU R10, [R1+0x828] ;  /* 0x00082800010a7983 */ /* 0x000ea20000300800 */
[----:B------:R-:W2:Y:S03]  /*864c0*/  LDL.LU R11, [R1+0x82c] ;  /* 0x00082c00010b7983 */ /* 0x000ea60000300800 */
[----:B----4-:R-:W0:Y:S04]  /*864d0*/  LDSM.16.MT88.4 R4, [R12+0x25000] ;  /* 0x025000000c04783b */ /* 0x010e280000004200 */
[----:B--2---:R1:W-:Y:S01]  /*864e0*/  STL.64 [R1+0x47e8], R10 ;  /* 0x0047e80a01007387 */ /* 0x0043e20000100a00 */
[----:B------:R-:W-:Y:S03]  /*864f0*/  STL.64 [R1+0x47e0], R8 ;  /* 0x0047e00801007387 */ /* 0x000fe60000100a00 */
[----:B-1----:R-:W2:Y:S01]  /*86500*/  LDL.64 R10, [R1+0x38] ;  /* 0x00003800010a7983 */ /* 0x002ea20000100a00 */
[----:B---3--:R1:W-:Y:S02]  /*86510*/  STL.64 [R1+0x47d0], R18 ;  /* 0x0047d01201007387 */ /* 0x0083e40000100a00 */
[----:B------:R3:W-:Y:S01]  /*86520*/  STL.64 [R1+0x47c8], R16 ;  /* 0x0047c81001007387 */ /* 0x0007e20000100a00 */
[----:B-1----:R-:W4:Y:S04]  /*86530*/  LDL.64 R18, [R1+0x1e8] ;  /* 0x0001e80001127983 */ /* 0x002f280000100a00 */
[----:B----4-:R1:W-:Y:S01]  /*86540*/  STL.64 [R1+0x47f0], R18 ;  /* 0x0047f01201007387 */ /* 0x0103e20000100a00 */
[----:B---3--:R-:W2:Y:S02]  /*86550*/  LDL.LU R16, [R1+0x830] ;  /* 0x0008300001107983 */ /* 0x008ea40000300800 */
[----:B------:R-:W2:Y:S01]  /*86560*/  LDL.LU R17, [R1+0x834] ;  /* 0x0008340001117983 */ /* 0x000ea20000300800 */
[----:B-1----:R-:W2:Y:S01]  /*86570*/  LDL.LU R18, [R1+0x838] ;  /* 0x0008380001127983 */ /* 0x002ea20000300800 */
[----:B------:R-:W2:Y:S02]  /*86580*/  LDL.LU R19, [R1+0x83c] ;  /* 0x00083c0001137983 */ /* 0x000ea40000300800 */
[----:B------:R-:W3:Y:S02]  /*86590*/  LDL.64 R26, [R1+0x1b8] ;  /* 0x0001b800011a7983 */ /* 0x000ee40000100a00 */
[----:B---3--:R1:W-:Y:S04]  /*865a0*/  STL.64 [R1+0x47a0], R26 ;  /* 0x0047a01a01007387 */ /* 0x0083e80000100a00 */
[----:B-1----:R-:W3:Y:S04]  /*865b0*/  LDL.64 R26, [R1+0x1c8] ;  /* 0x0001c800011a7983 */ /* 0x002ee80000100a00 */
[----:B---3--:R1:W-:Y:S04]  /*865c0*/  STL.64 [R1+0x47b8], R26 ;  /* 0x0047b81a01007387 */ /* 0x0083e80000100a00 */
[----:B-1----:R-:W3:Y:S01]  /*865d0*/  LDL.64 R26, [R1+0x1d8] ;  /* 0x0001d800011a7983 */ /* 0x002ee20000100a00 */
[----:B------:R1:W-:Y:S02]  /*865e0*/  STL.64 [R1+0x46e8], R14 ;  /* 0x0046e80e01007387 */ /* 0x0003e40000100a00 */
[----:B------:R4:W-:Y:S01]  /*865f0*/  STL [R1+0x46e0], R12 ;  /* 0x0046e00c01007387 */ /* 0x0009e20000100800 */
[----:B-1----:R-:W3:Y:S01]  /*86600*/  LDL.64 R14, [R1+0x1a8] ;  /* 0x0001a800010e7983 */ /* 0x002ee20000100a00 */
[----:B--2---:R-:W-:Y:S03]  /*86610*/  HMMA.16816.F32.BF16 R16, R20, R10, R16 ;  /* 0x0000000a1410723c */ /* 0x004fe60000041810 */
[----:B---3--:R1:W-:Y:S01]  /*86620*/  STL.64 [R1+0x4798], R14 ;  /* 0x0047980e01007387 */ /* 0x0083e20000100a00 */
[----:B----4-:R-:W2:Y:S02]  /*86630*/  LDL.LU R12, [R1+0x7f0] ;  /* 0x0007f000010c7983 */ /* 0x010ea40000300800 */
[----:B------:R-:W2:Y:S01]  /*86640*/  LDL.LU R13, [R1+0x7f4] ;  /* 0x0007f400010d7983 */ /* 0x000ea20000300800 */
[----:B-1----:R-:W3:Y:S01]  /*86650*/  LDL.LU R14, [R1+0x7f8] ;  /* 0x0007f800010e7983 */ /* 0x002ee20000300800 */
[----:B------:R-:W3:Y:S02]  /*86660*/  LDL.LU R15, [R1+0x7fc] ;  /* 0x0007fc00010f7983 */ /* 0x000ee40000300800 */
[----:B------:R-:W-:-:S02]  /*86670*/  IMAD.MOV.U32 R2, RZ, RZ, R10 ;  /* 0x000000ffff027224 */ /* 0x000fc400078e000a */
[----:B------:R-:W-:Y:S01]  /*86680*/  IMAD.MOV.U32 R0, RZ, RZ, R11 ;  /* 0x000000ffff007224 */ /* 0x000fe200078e000b */
[----:B---3--:R-:W-:Y:S01]  /*86690*/  STL.64 [R1+0x47b0], R14 ;  /* 0x0047b00e01007387 */ /* 0x008fe20000100a00 */
[----:B--2---:R1:W-:Y:S03]  /*866a0*/  STL.64 [R1+0x47a8], R12 ;  /* 0x0047a80c01007387 */ /* 0x0043e60000100a00 */
[----:B-1----:R-:W2:Y:S01]  /*866b0*/  LDL.LU R12, [R1+0x800] ;  /* 0x00080000010c7983 */ /* 0x002ea20000300800 */
[----:B------:R-:W2:Y:S02]  /*866c0*/  LDL.LU R13, [R1+0x804] ;  /* 0x00080400010d7983 */ /* 0x000ea40000300800 */
[----:B------:R-:W2:Y:S02]  /*866d0*/  LDL.LU R14, [R1+0x808] ;  /* 0x00080800010e7983 */ /* 0x000ea40000300800 */
[----:B------:R-:W2:Y:S01]  /*866e0*/  LDL.LU R15, [R1+0x80c] ;  /* 0x00080c00010f7983 */ /* 0x000ea20000300800 */
[----:B0-----:R-:W-:Y:S01]  /*866f0*/  STL.64 [R1+0x45d0], R6 ;  /* 0x0045d00601007387 */ /* 0x001fe20000100a00 */
[----:B------:R0:W-:Y:S03]  /*86700*/  STL.64 [R1+0x45c8], R4 ;  /* 0x0045c80401007387 */ /* 0x0001e60000100a00 */
[----:B0-----:R-:W3:Y:S01]  /*86710*/  LDL.LU R4, [R1+0x7e0] ;  /* 0x0007e00001047983 */ /* 0x001ee20000300800 */
[----:B------:R-:W3:Y:S02]  /*86720*/  LDL.LU R5, [R1+0x7e4] ;  /* 0x0007e40001057983 */ /* 0x000ee40000300800 */
[----:B------:R-:W3:Y:S02]  /*86730*/  LDL.LU R6, [R1+0x7e8] ;  /* 0x0007e80001067983 */ /* 0x000ee40000300800 */
[----:B------:R-:W3:Y:S01]  /*86740*/  LDL.LU R7, [R1+0x7ec] ;  /* 0x0007ec0001077983 */ /* 0x000ee20000300800 */
[----:B------:R-:W-:Y:S01]  /*86750*/  STL.64 [R1+0x8e0], R16 ;  /* 0x0008e01001007387 */ /* 0x000fe20000100a00 */
[----:B------:R0:W-:Y:S03]  /*86760*/  STL.64 [R1+0x8e8], R18 ;  /* 0x0008e81201007387 */ /* 0x0001e60000100a00 */
[----:B0-----:R-:W4:Y:S01]  /*86770*/  LDL.LU.64 R18, [R1+0x47f0] ;  /* 0x0047f00001127983 */ /* 0x001f220000300a00 */
[----:B------:R-:W4:Y:S02]  /*86780*/  LDL.LU.64 R10, [R1+0x47e8] ;  /* 0x0047e800010a7983 */ /* 0x000f240000300a00 */
[----:B------:R-:W4:Y:S02]  /*86790*/  LDL.LU.64 R8, [R1+0x47e0] ;  /* 0x0047e00001087983 */ /* 0x000f240000300a00 */
[----:B------:R-:W-:Y:S01]  /*867a0*/  STL [R1+0x46a4], R0 ;  /* 0x0046a40001007387 */ /* 0x000fe20000100800 */
[----:B------:R-:W-:Y:S01]  /*867b0*/  STL [R1+0x46a0], R2 ;  /* 0x0046a00201007387 */ /* 0x000fe20000100800 */
[C---:B----4-:R-:W-:Y:S01]  /*867c0*/  HMMA.16816.F32.BF16 R8, R20.reuse, R18, R8 ;  /* 0x000000121408723c */ /* 0x050fe20000041808 */
[----:B------:R-:W-:Y:S11]  /*867d0*/  IMAD.MOV.U32 R3, RZ, RZ, R19 ;  /* 0x000000ffff037224 */ /* 0x000ff600078e0013 */
[----:B------:R-:W-:Y:S11]  /*867e0*/  @!UPT UIADD3 URZ, URZ, URZ, URZ ;  /* 0x0000003f3f3ff290 */ /* 0x000ff6000fffe03f */
[----:B------:R0:W-:Y:S01]  /*867f0*/  STL.64 [R1+0x8d0], R8 ;  /* 0x0008d00801007387 */ /* 0x0001e20000100a00 */
[----:B------:R1:W-:Y:S02]  /*86800*/  STL.64 [R1+0x8d8], R10 ;  /* 0x0008d80a01007387 */ /* 0x0003e40000100a00 */
[----:B0-----:R-:W-:Y:S01]  /*86810*/  IMAD.MOV.U32 R8, RZ, RZ, R18 ;  /* 0x000000ffff087224 */ /* 0x001fe200078e0012 */
[----:B-1----:R-:W4:Y:S01]  /*86820*/  LDL.LU.64 R10, [R1+0x47d8] ;  /* 0x0047d800010a7983 */ /* 0x002f220000300a00 */
        /* <DEDUP_REMOVED lines=12> */
[----:B------:R-:W2:Y:S03]  /*868f0*/  LDL.LU.64 R26, [R1+0x47b8] ;  /* 0x0047b800011a7983 */ /* 0x000ea60000300a00 */
        /* <DEDUP_REMOVED lines=19> */
[----:B0-----:R-:W3:Y:S01]  /*86a30*/  LDL.LU.64 R14, [R1+0x4798] ;  /* 0x00479800010e7983 */ /* 0x001ee20000300a00 */
[----:B------:R-:W2:Y:S02]  /*86a40*/  LDL.LU.64 R24, [R1+0x4790] ;  /* 0x0047900001187983 */ /* 0x000ea40000300a00 */
[----:B------:R-:W-:Y:S02]  /*86a50*/  STL [R1+0x46c4], R0 ;  /* 0x0046c40001007387 */ /* 0x000fe40000100800 */
[----:B------:R-:W-:Y:S01]  /*86a60*/  STL [R1+0x46c0], R8 ;  /* 0x0046c00801007387 */ /* 0x000fe20000100800 */
[----:B------:R-:W2:Y:S01]  /*86a70*/  LDL R9, [R1+0x22bc] ;  /* 0x0022bc0001097983 */ /* 0x000ea20000100800 */
[----:B----4-:R-:W-:Y:S01]  /*86a80*/  STL.64 [R1+0x4770], R10 ;  /* 0x0047700a01007387 */ /* 0x010fe20000100a00 */
[----:B---3--:R-:W-:Y:S02]  /*86a90*/  HMMA.16816.F32.BF16 R4, R20, R14, R4 ;  /* 0x0000000e1404723c */ /* 0x008fe40000041804 */
[----:B--2---:R-:W-:Y:S01]  /*86aa0*/  STL [R1+0x4768], R9 ;  /* 0x0047680901007387 */ /* 0x004fe20000100800 */
[----:B------:R-:W-:-:S02]  /*86ab0*/  IMAD.MOV.U32 R17, RZ, RZ, R14 ;  /* 0x000000ffff117224 */ /* 0x000fc400078e000e */
[----:B------:R-:W-:Y:S11]  /*86ac0*/  IMAD.MOV.U32 R3, RZ, RZ, R15 ;  /* 0x000000ffff037224 */ /* 0x000ff600078e000f */
[----:B------:R-:W-:Y:S07]  /*86ad0*/  @!UPT UIADD3 URZ, URZ, URZ, URZ ;  /* 0x0000003f3f3ff290 */ /* 0x000fee000fffe03f */
[----:B------:R0:W-:Y:S01]  /*86ae0*/  STL.64 [R1+0xb20], R4 ;  /* 0x000b200401007387 */ /* 0x0001e20000100a00 */
[----:B------:R1:W-:Y:S02]  /*86af0*/  STL.64 [R1+0xb28], R6 ;  /* 0x000b280601007387 */ /* 0x0003e40000100a00 */
[----:B------:R-:W2:Y:S02]  /*86b00*/  LDL.LU R12, [R1+0x270] ;  /* 0x00027000010c7983 */ /* 0x000ea40000300800 */
[----:B------:R-:W2:Y:S01]  /*86b10*/  LDL.LU R13, [R1+0x274] ;  /* 0x00027400010d7983 */ /* 0x000ea20000300800 */
[----:B------:R-:W3:Y:S01]  /*86b20*/  LDL.LU R14, [R1+0x278] ;  /* 0x00027800010e7983 */ /* 0x000ee20000300800 */
[----:B------:R-:W3:Y:S03]  /*86b30*/  LDL.LU R15, [R1+0x27c] ;  /* 0x00027c00010f7983 */ /* 0x000ee60000300800 */
[----:B0-----:R-:W4:Y:S01]  /*86b40*/  LDL.LU R4, [R1+0x280] ;  /* 0x0002800001047983 */ /* 0x001f220000300800 */
[----:B------:R-:W4:Y:S02]  /*86b50*/  LDL.LU R5, [R1+0x284] ;  /* 0x0002840001057983 */ /* 0x000f240000300800 */
[----:B-1----:R-:W2:Y:S02]  /*86b60*/  LDL.LU R6, [R1+0x288] ;  /* 0x0002880001067983 */ /* 0x002ea40000300800 */
[----:B------:R-:W2:Y:S02]  /*86b70*/  LDL.LU R7, [R1+0x28c] ;  /* 0x00028c0001077983 */ /* 0x000ea40000300800 */
[----:B--2---:R0:W-:Y:S01]  /*86b80*/  STL.64 [R1+0x4708], R6 ;  /* 0x0047080601007387 */ /* 0x0041e20000100a00 */
[----:B----4-:R-:W-:Y:S03]  /*86b90*/  STL.64 [R1+0x4700], R4 ;  /* 0x0047000401007387 */ /* 0x010fe60000100a00 */
[----:B0-----:R-:W2:Y:S04]  /*86ba0*/  LDL.64 R6, [R1+0x18] ;  /* 0x0000180001067983 */ /* 0x001ea80000100a00 */
[----:B--2---:R-:W-:Y:S01]  /*86bb0*/  STL.64 [R1+0x4718], R6 ;  /* 0x0047180601007387 */ /* 0x004fe20000100a00 */
[----:B------:R-:W2:Y:S02]  /*86bc0*/  LDL.LU R8, [R1+0x7c0] ;  /* 0x0007c00001087983 */ /* 0x000ea40000300800 */
[----:B------:R-:W2:Y:S02]  /*86bd0*/  LDL.LU R9, [R1+0x7c4] ;  /* 0x0007c40001097983 */ /* 0x000ea40000300800 */
[----:B------:R-:W4:Y:S01]  /*86be0*/  LDL.LU R10, [R1+0x7c8] ;  /* 0x0007c800010a7983 */ /* 0x000f220000300800 */
[----:B------:R-:W4:Y:S04]  /*86bf0*/  LDL.LU R11, [R1+0x7cc] ;  /* 0x0007cc00010b7983 */ /* 0x000f280000300800 */
[----:B----4-:R0:W-:Y:S01]  /*86c00*/  STL.64 [R1+0x4780], R10 ;  /* 0x0047800a01007387 */ /* 0x0101e20000100a00 */
[----:B--2---:R-:W-:Y:S02]  /*86c10*/  STL.64 [R1+0x4778], R8 ;  /* 0x0047780801007387 */ /* 0x004fe40000100a00 */
[----:B------:R-:W2:Y:S01]  /*86c20*/  LDL.64 R26, [R1+0x178] ;  /* 0x00017800011a7983 */ /* 0x000ea20000100a00 */
[----:B0-----:R-:W4:Y:S04]  /*86c30*/  LDL.64 R10, [R1+0x198] ;  /* 0x00019800010a7983 */ /* 0x001f280000100a00 */
[----:B--2---:R0:W-:Y:S04]  /*86c40*/  STL.64 [R1+0x4760], R26 ;  /* 0x0047601a01007387 */ /* 0x0041e80000100a00 */
[----:B0-----:R-:W2:Y:S01]  /*86c50*/  LDL.64 R26, [R1+0x188] ;  /* 0x00018800011a7983 */ /* 0x001ea20000100a00 */
[----:B------:R-:W-:-:S02]  /*86c60*/  IMAD.MOV.U32 R6, RZ, RZ, R25 ;  /* 0x000000ffff067224 */ /* 0x000fc400078e0019 */
[----:B------:R-:W-:Y:S01]  /*86c70*/  IMAD.MOV.U32 R7, RZ, RZ, R24 ;  /* 0x000000ffff077224 */ /* 0x000fe200078e0018 */
[----:B--2---:R0:W-:Y:S01]  /*86c80*/  STL.64 [R1+0x4788], R26 ;  /* 0x0047881a01007387 */ /* 0x0041e20000100a00 */
[----:B------:R-:W4:Y:S02]  /*86c90*/  LDL.LU R24, [R1+0x7d0] ;  /* 0x0007d00001187983 */ /* 0x000f240000300800 */
[----:B------:R-:W4:Y:S01]  /*86ca0*/  LDL.LU R25, [R1+0x7d4] ;  /* 0x0007d40001197983 */ /* 0x000f220000300800 */
[----:B0-----:R-:W4:Y:S01]  /*86cb0*/  LDL.LU R26, [R1+0x7d8] ;  /* 0x0007d800011a7983 */ /* 0x001f220000300800 */
[----:B------:R-:W4:Y:S02]  /*86cc0*/  LDL.LU R27, [R1+0x7dc] ;  /* 0x0007dc00011b7983 */ /* 0x000f240000300800 */
[----:B------:R0:W-:Y:S02]  /*86cd0*/  STL.64 [R1+0x4740], R6 ;  /* 0x0047400601007387 */ /* 0x0001e40000100a00 */
[----:B------:R-:W2:Y:S01]  /*86ce0*/  LDL.LU R4, [R1+0x490] ;  /* 0x0004900001047983 */ /* 0x000ea20000300800 */
[----:B------:R-:W2:Y:S04]  /*86cf0*/  LDL.LU R5, [R1+0x494] ;  /* 0x0004940001057983 */ /* 0x000ea80000300800 */
[----:B0-----:R-:W2:Y:S01]  /*86d00*/  LDL.LU R6, [R1+0x498] ;  /* 0x0004980001067983 */ /* 0x001ea20000300800 */
[----:B------:R-:W2:Y:S03]  /*86d10*/  LDL.LU R7, [R1+0x49c] ;  /* 0x00049c0001077983 */ /* 0x000ea60000300800 */
[----:B--2---:R-:W-:Y:S01]  /*86d20*/  STL.64 [R1+0x4758], R6 ;  /* 0x0047580601007387 */ /* 0x004fe20000100a00 */
[----:B------:R0:W-:Y:S03]  /*86d30*/  STL.64 [R1+0x4750], R4 ;  /* 0x0047500401007387 */ /* 0x0001e60000100a00 */
[----:B0-----:R-:W2:Y:S01]  /*86d40*/  LDL.LU R4, [R1+0x7b0] ;  /* 0x0007b00001047983 */ /* 0x001ea20000300800 */
[----:B------:R-:W2:Y:S02]  /*86d50*/  LDL.LU R5, [R1+0x7b4] ;  /* 0x0007b40001057983 */ /* 0x000ea40000300800 */
[----:B------:R-:W2:Y:S02]  /*86d60*/  LDL.LU R6, [R1+0x7b8] ;  /* 0x0007b80001067983 */ /* 0x000ea40000300800 */
[----:B------:R-:W2:Y:S01]  /*86d70*/  LDL.LU R7, [R1+0x7bc] ;  /* 0x0007bc0001077983 */ /* 0x000ea20000300800 */
[----:B---3--:R0:W-:Y:S01]  /*86d80*/  STL.64 [R1+0x46f8], R14 ;  /* 0x0046f80e01007387 */ /* 0x0081e20000100a00 */
[----:B------:R1:W-:Y:S03]  /*86d90*/  STL.64 [R1+0x46f0], R12 ;  /* 0x0046f00c01007387 */ /* 0x0003e60000100a00 */
[----:B0-----:R-:W3:Y:S01]  /*86da0*/  LDL.64 R14, [R1+0x8] ;  /* 0x00000800010e7983 */ /* 0x001ee20000100a00 */
[----:B----4-:R-:W-:Y:S03]  /*86db0*/  HMMA.16816.F32.BF16 R24, R20, R10, R24 ;  /* 0x0000000a1418723c */ /* 0x010fe60000041818 */
[----:B---3--:R0:W-:Y:S01]  /*86dc0*/  STL.64 [R1+0x4710], R14 ;  /* 0x0047100e01007387 */ /* 0x0081e20000100a00 */
[----:B-1----:R-:W3:Y:S02]  /*86dd0*/  LDL.LU R12, [R1+0x290] ;  /* 0x00029000010c7983 */ /* 0x002ee40000300800 */
[----:B------:R-:W3:Y:S01]  /*86de0*/  LDL.LU R13, [R1+0x294] ;  /* 0x00029400010d7983 */ /* 0x000ee20000300800 */
[----:B0-----:R-:W4:Y:S01]  /*86df0*/  LDL.LU R14, [R1+0x298] ;  /* 0x00029800010e7983 */ /* 0x001f220000300800 */
[----:B------:R-:W4:Y:S02]  /*86e00*/  LDL.LU R15, [R1+0x29c] ;  /* 0x00029c00010f7983 */ /* 0x000f240000300800 */
[----:B------:R-:W-:-:S02]  /*86e10*/  IMAD.MOV.U32 R2, RZ, RZ, R10 ;  /* 0x000000ffff027224 */ /* 0x000fc400078e000a */
[----:B------:R-:W-:Y:S01]  /*86e20*/  IMAD.MOV.U32 R16, RZ, RZ, R11 ;  /* 0x000000ffff107224 */ /* 0x000fe200078e000b */
[----:B----4-:R-:W-:Y:S01]  /*86e30*/  STL.64 [R1+0x4728], R14 ;  /* 0x0047280e01007387 */ /* 0x010fe20000100a00 */
[----:B---3--:R0:W-:Y:S03]  /*86e40*/  STL.64 [R1+0x4720], R12 ;  /* 0x0047200c01007387 */ /* 0x0081e60000100a00 */
[----:B0-----:R-:W3:Y:S01]  /*86e50*/  LDL.LU R12, [R1+0x2a0] ;  /* 0x0002a000010c7983 */ /* 0x001ee20000300800 */
[----:B------:R-:W3:Y:S02]  /*86e60*/  LDL.LU R13, [R1+0x2a4] ;  /* 0x0002a400010d7983 */ /* 0x000ee40000300800 */
[----:B------:R-:W3:Y:S02]  /*86e70*/  LDL.LU R14, [R1+0x2a8] ;  /* 0x0002a800010e7983 */ /* 0x000ee40000300800 */
[----:B------:R-:W3:Y:S01]  /*86e80*/  LDL.LU R15, [R1+0x2ac] ;  /* 0x0002ac00010f7983 */ /* 0x000ee20000300800 */
[----:B------:R-:W-:Y:S01]  /*86e90*/  STL [R1+0x46cc], R3 ;  /* 0x0046cc0301007387 */ /* 0x000fe20000100800 */
[----:B------:R-:W-:Y:S02]  /*86ea0*/  STL [R1+0x46c8], R17 ;  /* 0x0046c81101007387 */ /* 0x000fe40000100800 */
[----:B------:R-:W-:Y:S02]  /*86eb0*/  STL.64 [R1+0xb10], R24 ;  /* 0x000b101801007387 */ /* 0x000fe40000100a00 */
[----:B------:R0:W-:Y:S02]  /*86ec0*/  STL.64 [R1+0xb18], R26 ;  /* 0x000b181a01007387 */ /* 0x0001e40000100a00 */
[----:B0-----:R-:W4:Y:S01]  /*86ed0*/  LDL.LU.64 R26, [R1+0x4788] ;  /* 0x00478800011a7983 */ /* 0x001f220000300a00 */
[----:B------:R-:W4:Y:S02]  /*86ee0*/  LDL.LU.64 R10, [R1+0x4780] ;  /* 0x00478000010a7983 */ /* 0x000f240000300a00 */
        /* <DEDUP_REMOVED lines=9> */
[----:B------:R-:W2:Y:S02]  /*86f80*/  LDL.LU.64 R26, [R1+0x4760] ;  /* 0x00476000011a7983 */ /* 0x000ea40000300a00 */
[----:B--2---:R-:W-:Y:S01]  /*86f90*/  HMMA.16816.F32.BF16 R4, R20, R26, R4 ;  /* 0x0000001a1404723c */ /* 0x004fe20000041804 */
[----:B----4-:R-:W-:Y:S01]  /*86fa0*/  STL.64 [R1+0x46d8], R10 ;  /* 0x0046d80a01007387 */ /* 0x010fe20000100a00 */
[----:B------:R0:W-:Y:S02]  /*86fb0*/  STL.64 [R1+0x46d0], R8 ;  /* 0x0046d00801007387 */ /* 0x0001e40000100a00 */
[----:B------:R-:W-:-:S02]  /*86fc0*/  IMAD.MOV.U32 R3, RZ, RZ, R26 ;  /* 0x000000ffff037224 */ /* 0x000fc400078e001a */
[----:B------:R-:W-:Y:S01]  /*86fd0*/  IMAD.MOV.U32 R17, RZ, RZ, R27 ;  /* 0x000000ffff117224 */ /* 0x000fe200078e001b */
[----:B0-----:R-:W2:Y:S01]  /*86fe0*/  LDL.LU R8, [R1+0x260] ;  /* 0x0002600001087983 */ /* 0x001ea20000300800 */
[----:B------:R-:W2:Y:S02]  /*86ff0*/  LDL.LU R9, [R1+0x264] ;  /* 0x0002640001097983 */ /* 0x000ea40000300800 */
[----:B------:R-:W2:Y:S11]  /*87000*/  LDL.LU R10, [R1+0x268] ;  /* 0x00026800010a7983 */ /* 0x000eb60000300800 */
[----:B------:R-:W-:Y:S02]  /*87010*/  @!UPT UIADD3 URZ, URZ, URZ, URZ ;  /* 0x0000003f3f3ff290 */ /* 0x000fe4000fffe03f */
[----:B------:R-:W-:Y:S01]  /*87020*/  STL.64 [R1+0xaf0], R4 ;  /* 0x000af00401007387 */ /* 0x000fe20000100a00 */
[----:B------:R0:W-:Y:S03]  /*87030*/  STL.64 [R1+0xaf8], R6 ;  /* 0x000af80601007387 */ /* 0x0001e60000100a00 */
[----:B0-----:R-:W4:Y:S01]  /*87040*/  LDL.LU.64 R6, [R1+0x4758] ;  /* 0x0047580001067983 */ /* 0x001f220000300a00 */
[----:B------:R-:W4:Y:S02]  /*87050*/  LDL.LU.64 R4, [R1+0x4750] ;  /* 0x0047500001047983 */ /* 0x000f240000300a00 */
[----:B------:R-:W4:Y:S02]  /*87060*/  LDL.LU.64 R26, [R1+0x4748] ;  /* 0x00474800011a7983 */ /* 0x000f240000300a00 */
[----:B----4-:R-:W-:Y:S01]  /*87070*/  HMMA.16816.F32.BF16 R20, R20, R26, R4 ;  /* 0x0000001a1414723c */ /* 0x010fe20000041804 */
[----:B------:R-:W3:Y:S01]  /*87080*/  LDL.LU.64 R6, [R1+0x4740] ;  /* 0x0047400001067983 */ /* 0x000ee20000300a00 */
[----:B------:R-:W3:Y:S02]  /*87090*/  LDL.LU.64 R26, [R1+0x4738] ;  /* 0x00473800011a7983 */ /* 0x000ee40000300a00 */
[----:B------:R-:W3:Y:S02]  /*870a0*/  LDL.LU.64 R24, [R1+0x4730] ;  /* 0x0047300001187983 */ /* 0x000ee40000300a00 */
[----:B------:R-:W-:Y:S11]  /*870b0*/  IMAD.MOV.U32 R11, RZ, RZ, R29 ;  /* 0x000000ffff0b7224 */ /* 0x000ff600078e001d */
[----:B------:R-:W-:Y:S06]  /*870c0*/  @!UPT UIADD3 URZ, URZ, URZ, URZ ;  /* 0x0000003f3f3ff290 */ /* 0x000fec000fffe03f */
[----:B------:R0:W-:Y:S01]  /*870d0*/  STL.64 [R1+0x7b0], R20 ;  /* 0x0007b01401007387 */ /* 0x0001e20000100a00 */
[----:B------:R1:W-:Y:S02]  /*870e0*/  STL [R1+0x7b8], R22 ;  /* 0x0007b81601007387 */ /* 0x0003e40000100800 */
[----:B------:R-:W-:Y:S01]  /*870f0*/  IMAD.MOV.U32 R29, RZ, RZ, R23 ;  /* 0x000000ffff1d7224 */ /* 0x000fe200078e0017 */
[----:B0-----:R-:W4:Y:S01]  /*87100*/  LDL.LU R20, [R1+0x250] ;  /* 0x0002500001147983 */ /* 0x001f220000300800 */
[----:B------:R-:W4:Y:S02]  /*87110*/  LDL.LU R21, [R1+0x254] ;  /* 0x0002540001157983 */ /* 0x000f240000300800 */
[----:B-1----:R-:W4:Y:S02]  /*87120*/  LDL.LU R22, [R1+0x258] ;  /* 0x0002580001167983 */ /* 0x002f240000300800 */
[----:B------:R-:W4:Y:S01]  /*87130*/  LDL.LU R23, [R1+0x25c] ;  /* 0x00025c0001177983 */ /* 0x000f220000300800 */
[----:B------:R-:W-:Y:S01]  /*87140*/  STL [R1+0x3e68], R29 ;  /* 0x003e681d01007387 */ /* 0x000fe20000100800 */
[C---:B---3--:R-:W-:Y:S03]  /*87150*/  HMMA.16816.F32.BF16 R4, R24.reuse, R6, R12 ;  /* 0x000000061804723c */ /* 0x048fe6000004180c */
[----:B------:R-:W3:Y:S01]  /*87160*/  LDL.LU.64 R14, [R1+0x4728] ;  /* 0x00472800010e7983 */ /* 0x000ee20000300a00 */
[----:B------:R-:W3:Y:S11]  /*87170*/  LDL.LU.64 R12, [R1+0x4720] ;  /* 0x00472000010c7983 */ /* 0x000ef60000300a00 */
[----:B------:R-:W-:Y:S08]  /*87180*/  @!UPT UIADD3 URZ, URZ, URZ, URZ ;  /* 0x0000003f3f3ff290 */ /* 0x000ff0000fffe03f */
        /* <DEDUP_REMOVED lines=12> */
[C---:B---3--:R-:W-:Y:S11]  /*87250*/  HMMA.16816.F32.BF16 R4, R24.reuse, R14, R4 ;  /* 0x0000000e1804723c */ /* 0x048ff60000041804 */
[----:B------:R-:W-:Y:S11]  /*87260*/  @!UPT UIADD3 URZ, URZ, URZ, URZ ;  /* 0x0000003f3f3ff290 */ /* 0x000ff6000fffe03f */
[----:B------:R-:W-:Y:S01]  /*87270*/  @!UPT UIADD3 URZ, URZ, URZ, URZ ;  /* 0x0000003f3f3ff290 */ /* 0x000fe2000fffe03f */
[----:B------:R0:W-:Y:S01]  /*87280*/  STL.64 [R1+0x2a0], R4 ;  /* 0x0002a00401007387 */ /* 0x0001e20000100a00 */
[----:B------:R-:W-:Y:S02]  /*87290*/  STL.64 [R1+0x2a8], R6 ;  /* 0x0002a80601007387 */ /* 0x000fe40000100a00 */
[----:B0-----:R-:W-:Y:S02]  /*872a0*/  IMAD.MOV.U32 R5, RZ, RZ, R14 ;  /* 0x000000ffff057224 */ /* 0x001fe400078e000e */
[----:B------:R-:W-:Y:S02]  /*872b0*/  IMAD.MOV.U32 R4, RZ, RZ, R15 ;  /* 0x000000ffff047224 */ /* 0x000fe400078e000f */
[----:B------:R-:W3:Y:S01]  /*872c0*/  LDL.LU.64 R14, [R1+0x46f8] ;  /* 0x0046f800010e7983 */ /* 0x000ee20000300a00 */
[----:B------:R-:W3:Y:S02]  /*872d0*/  LDL.LU.64 R12, [R1+0x46f0] ;  /* 0x0046f000010c7983 */ /* 0x000ee40000300a00 */
[C---:B---3--:R-:W-:Y:S11]  /*872e0*/  HMMA.16816.F32.BF16 R12, R24.reuse, R18, R12 ;  /* 0x00000012180c723c */ /* 0x048ff6000004180c */
[----:B------:R-:W-:Y:S11]  /*872f0*/  @!UPT UIADD3 URZ, URZ, URZ, URZ ;  /* 0x0000003f3f3ff290 */ /* 0x000ff6000fffe03f */
[----:B------:R-:W-:Y:S01]  /*87300*/  @!UPT UIADD3 URZ, URZ, URZ, URZ ;  /* 0x0000003f3f3ff290 */ /* 0x000fe2000fffe03f */
[----:B------:R-:W-:Y:S01]  /*87310*/  STL.64 [R1+0x290], R12 ;  /* 0x0002900c01007387 */ /* 0x000fe20000100a00 */
[----:B------:R0:W-:Y:S03]  /*87320*/  STL.64 [R1+0x298], R14 ;  /* 0x0002980e01007387 */ /* 0x0001e60000100a00 */
[----:B0-----:R-:W2:Y:S01]  /*87330*/  LDL.LU.64 R14, [R1+0x46e8] ;  /* 0x0046e800010e7983 */ /* 0x001ea20000300a00 */
[----:B------:R-:W3:Y:S02]  /*87340*/  LDL.LU R12, [R1+0x46e0] ;  /* 0x0046e000010c7983 */ /* 0x000ee40000300800 */
[----:B------:R-:W-:Y:S01]  /*87350*/  STL.64 [R1+0x4580], R18 ;  /* 0x0045801201007387 */ /* 0x000fe20000100a00 */
[C---:B--2---:R-:W-:Y:S11]  /*87360*/  HMMA.16816.F32.BF16 R8, R24.reuse, R14, R8 ;  /* 0x0000000e1808723c */ /* 0x044ff60000041808 */
[----:B------:R-:W-:Y:S11]  /*87370*/  @!UPT UIADD3 URZ, URZ, URZ, URZ ;  /* 0x0000003f3f3ff290 */ /* 0x000ff6000fffe03f */
[----:B------:R-:W-:Y:S01]  /*87380*/  @!UPT UIADD3 URZ, URZ, URZ, URZ ;  /* 0x0000003f3f3ff290 */ /* 0x000fe2000fffe03f */
[----:B------:R-:W-:Y:S01]  /*87390*/  STL.64 [R1+0x280], R8 ;  /* 0x0002800801007387 */ /* 0x000fe20000100a00 */
[----:B------:R0:W-:Y:S03]  /*873a0*/  STL.64 [R1+0x288], R10 ;  /* 0x0002880a01007387 */ /* 0x0001e60000100a00 */
[----:B0-----:R-:W4:Y:S01]  /*873b0*/  LDL.LU.64 R10, [R1+0x46d8] ;  /* 0x0046d800010a7983 */ /* 0x001f220000300a00 */
[----:B------:R-:W2:Y:S02]  /*873c0*/  LDL.LU.64 R8, [R1+0x46d0] ;  /* 0x0046d00001087983 */ /* 0x000ea40000300a00 */
[----:B------:R-:W-:Y:S01]  /*873d0*/  STL.64 [R1+0x4578], R14 ;  /* 0x0045780e01007387 */ /* 0x000fe20000100a00 */
[----:B----4-:R-:W-:Y:S01]  /*873e0*/  HMMA.16816.F32.BF16 R20, R24, R10, R20 ;  /* 0x0000000a1814723c */ /* 0x010fe20000041814 */
[----:B------:R-:W-:Y:S01]  /*873f0*/  STL.64 [R1+0x4570], R10 ;  /* 0x0045700a01007387 */ /* 0x000fe20000100a00 */
[----:B--2---:R-:W-:Y:S11]  /*87400*/  STL [R1+0x4568], R9 ;  /* 0x0045680901007387 */ /* 0x004ff60000100800 */
[----:B------:R-:W-:Y:S10]  /*87410*/  @!UPT UIADD3 URZ, URZ, URZ, URZ ;  /* 0x0000003f3f3ff290 */ /* 0x000ff4000fffe03f */
[----:B------:R-:W-:Y:S01]  /*87420*/  STL.64 [R1+0x270], R20 ;  /* 0x0002701401007387 */ /* 0x000fe20000100a00 */
[----:B------:R-:W-:Y:S02]  /*87430*/  STL.64 [R1+0x278], R22 ;  /* 0x0002781601007387 */ /* 0x000fe40000100a00 */
[----:B---3--:R0:W1:Y:S02]  /*87440*/  LDSM.16.MT88.4 R20, [R12+0x25080] ;  /* 0x025080000c14783b */ /* 0x0080640000004200 */
[----:B0-----:R-:W2:Y:S02]  /*87450*/  LDL.LU R12, [R1+0x450] ;  /* 0x00045000010c7983 */ /* 0x001ea40000300800 */
[----:B------:R-:W2:Y:S02]  /*87460*/  LDL.LU R13, [R1+0x454] ;  /* 0x00045400010d7983 */ /* 0x000ea40000300800 */
[----:B------:R-:W3:Y:S02]  /*87470*/  LDL.LU R14, [R1+0x458] ;  /* 0x00045800010e7983 */ /* 0x000ee40000300800 */
[----:B------:R-:W3:Y:S02]  /*87480*/  LDL.LU R15, [R1+0x45c] ;  /* 0x00045c00010f7983 */ /* 0x000ee40000300800 */
[----:B------:R-:W-:-:S02]  /*87490*/  IMAD.MOV.U32 R18, RZ, RZ, R5 ;  /* 0x000000ffff127224 */ /* 0x000fc400078e0005 */
[----:B------:R-:W-:Y:S01]  /*874a0*/  IMAD.MOV.U32 R19, RZ, RZ, R4 ;  /* 0x000000ffff137224 */ /* 0x000fe200078e0004 */
[----:B---3--:R-:W-:Y:S01]  /*874b0*/  STL.64 [R1+0x4590], R14 ;  /* 0x0045900e01007387 */ /* 0x008fe20000100a00 */
[----:B--2---:R0:W-:Y:S03]  /*874c0*/  STL.64 [R1+0x4588], R12 ;  /* 0x0045880c01007387 */ /* 0x0041e60000100a00 */
[----:B------:R2:W-:Y:S01]  /*874d0*/  STL.64 [R1+0x4598], R18 ;  /* 0x0045981201007387 */ /* 0x0005e20000100a00 */
[----:B0-----:R-:W3:Y:S01]  /*874e0*/  LDL.LU R12, [R1+0x460] ;  /* 0x00046000010c7983 */ /* 0x001ee20000300800 */
[----:B------:R-:W3:Y:S02]  /*874f0*/  LDL.LU R13, [R1+0x464] ;  /* 0x00046400010d7983 */ /* 0x000ee40000300800 */
[----:B------:R-:W4:Y:S02]  /*87500*/  LDL.LU R14, [R1+0x468] ;  /* 0x00046800010e7983 */ /* 0x000f240000300800 */
[----:B------:R-:W4:Y:S01]  /*87510*/  LDL.LU R15, [R1+0x46c] ;  /* 0x00046c00010f7983 */ /* 0x000f220000300800 */
[----:B------:R-:W3:Y:S01]  /*87520*/  LDL.LU R4, [R1+0x240] ;  /* 0x0002400001047983 */ /* 0x000ee20000300800 */
[----:B------:R-:W3:Y:S02]  /*87530*/  LDL.LU R5, [R1+0x244] ;  /* 0x0002440001057983 */ /* 0x000ee40000300800 */
[----:B------:R-:W3:Y:S02]  /*87540*/  LDL.LU R6, [R1+0x248] ;  /* 0x0002480001067983 */ /* 0x000ee40000300800 */
[----:B------:R-:W3:Y:S02]  /*87550*/  LDL.LU R7, [R1+0x24c] ;  /* 0x00024c0001077983 */ /* 0x000ee40000300800 */
[----:B--2---:R-:W-:-:S02]  /*87560*/  IMAD.MOV.U32 R18, RZ, RZ, R0 ;  /* 0x000000ffff127224 */ /* 0x004fc400078e0000 */
[----:B------:R-:W-:Y:S02]  /*87570*/  IMAD.MOV.U32 R10, RZ, RZ, R2 ;  /* 0x000000ffff0a7224 */ /* 0x000fe400078e0002 */
[----:B------:R-:W-:Y:S01]  /*87580*/  IMAD.MOV.U32 R11, RZ, RZ, R16 ;  /* 0x000000ffff0b7224 */ /* 0x000fe200078e0010 */
[----:B---3--:R0:W-:Y:S01]  /*87590*/  STL.64 [R1+0x45e0], R6 ;  /* 0x0045e00601007387 */ /* 0x0081e20000100a00 */
[----:B------:R-:W-:Y:S02]  /*875a0*/  STL.64 [R1+0x45d8], R4 ;  /* 0x0045d80401007387 */ /* 0x000fe40000100a00 */
[----:B0-----:R-:W-:Y:S02]  /*875b0*/  IMAD.MOV.U32 R6, RZ, RZ, R3 ;  /* 0x000000ffff067224 */ /* 0x001fe400078e0003 */
[----:B------:R-:W-:Y:S01]  /*875c0*/  IMAD.MOV.U32 R7, RZ, RZ, R17 ;  /* 0x000000ffff077224 */ /* 0x000fe200078e0011 */
[----:B------:R-:W2:Y:S01]  /*875d0*/  LDL.LU R3, [R1+0x46cc] ;  /* 0x0046cc0001037983 */ /* 0x000ea20000300800 */
[----:B------:R-:W3:Y:S03]  /*875e0*/  LDL.LU R17, [R1+0x46c8] ;  /* 0x0046c80001117983 */ /* 0x000ee60000300800 */
[----:B------:R0:W-:Y:S01]  /*875f0*/  STL.64 [R1+0x45f0], R6 ;  /* 0x0045f00601007387 */ /* 0x0001e20000100a00 */
[----:B----4-:R-:W-:Y:S02]  /*87600*/  STL.64 [R1+0x45a8], R14 ;  /* 0x0045a80e01007387 */ /* 0x010fe40000100a00 */
[----:B------:R-:W-:Y:S02]  /*87610*/  STL.64 [R1+0x45a0], R12 ;  /* 0x0045a00c01007387 */ /* 0x000fe40000100a00 */
[----:B------:R-:W4:Y:S02]  /*87620*/  LDL.LU R0, [R1+0x46c4] ;  /* 0x0046c40001007983 */ /* 0x000f240000300800 */
[----:B0-----:R-:W-:-:S02]  /*87630*/  IMAD.MOV.U32 R6, RZ, RZ, R8 ;  /* 0x000000ffff067224 */ /* 0x001fc400078e0008 */
[----:B------:R-:W-:Y:S01]  /*87640*/  IMAD.MOV.U32 R7, RZ, RZ, R28 ;  /* 0x000000ffff077224 */ /* 0x000fe200078e001c */
[----:B------:R-:W4:Y:S01]  /*87650*/  LDL.LU R8, [R1+0x46c0] ;  /* 0x0046c00001087983 */ /* 0x000f220000300800 */
[----:B------:R-:W4:Y:S03]  /*87660*/  LDL.LU R28, [R1+0x46bc] ;  /* 0x0046bc00011c7983 */ /* 0x000f260000300800 */
[----:B------:R0:W-:Y:S01]  /*87670*/  STL.64 [R1+0x4608], R6 ;  /* 0x0046080601007387 */ /* 0x0001e20000100a00 */
[----:B------:R-:W4:Y:S02]  /*87680*/  LDL.LU R2, [R1+0x46b8] ;  /* 0x0046b80001027983 */ /* 0x000f240000300800 */
[----:B------:R-:W4:Y:S02]  /*87690*/  LDL.LU R16, [R1+0x46b4] ;  /* 0x0046b40001107983 */ /* 0x000f240000300800 */
[----:B------:R2:W-:Y:S01]  /*876a0*/  STL.64 [R1+0x4610], R10 ;  /* 0x0046100a01007387 */ /* 0x0005e20000100a00 */
[----:B------:R-:W4:Y:S01]  /*876b0*/  LDL.LU R4, [R1+0x630] ;  /* 0x0006300001047983 */ /* 0x000f220000300800 */
[----:B------:R-:W4:Y:S03]  /*876c0*/  LDL.LU R5, [R1+0x634] ;  /* 0x0006340001057983 */ /* 0x000f260000300800 */
[----:B0-----:R-:W4:Y:S01]  /*876d0*/  LDL.LU R6, [R1+0x638] ;  /* 0x0006380001067983 */ /* 0x001f220000300800 */
[----:B------:R-:W4:Y:S02]  /*876e0*/  LDL.LU R7, [R1+0x63c] ;  /* 0x00063c0001077983 */ /* 0x000f240000300800 */
[----:B--2---:R-:W-:-:S02]  /*876f0*/  IMAD.MOV.U32 R11, RZ, RZ, R3 ;  /* 0x000000ffff0b7224 */ /* 0x004fc400078e0003 */
[----:B---3--:R-:W-:Y:S01]  /*87700*/  IMAD.MOV.U32 R10, RZ, RZ, R17 ;  /* 0x000000ffff0a7224 */ /* 0x008fe200078e0011 */
[----:B----4-:R-:W-:Y:S01]  /*87710*/  STL.64 [R1+0x4620], R6 ;  /* 0x0046200601007387 */ /* 0x010fe20000100a00 */
[----:B------:R0:W-:Y:S02]  /*87720*/  STL.64 [R1+0x4618], R4 ;  /* 0x0046180401007387 */ /* 0x0001e40000100a00 */
[----:B------:R-:W2:Y:S02]  /*87730*/  LDL.LU R17, [R1+0x46b0] ;  /* 0x0046b00001117983 */ /* 0x000ea40000300800 */
[----:B------:R-:W3:Y:S01]  /*87740*/  LDL.LU R3, [R1+0x46ac] ;  /* 0x0046ac0001037983 */ /* 0x000ee20000300800 */
[----:B------:R4:W-:Y:S04]  /*87750*/  STL.64 [R1+0x4628], R10 ;  /* 0x0046280a01007387 */ /* 0x0009e80000100a00 */
[----:B0-----:R-:W2:Y:S01]  /*87760*/  LDL.LU R4, [R1+0x640] ;  /* 0x0006400001047983 */ /* 0x001ea20000300800 */
[----:B------:R-:W2:Y:S02]  /*87770*/  LDL.LU R5, [R1+0x644] ;  /* 0x0006440001057983 */ /* 0x000ea40000300800 */
[----:B------:R-:W2:Y:S02]  /*87780*/  LDL.LU R6, [R1+0x648] ;  /* 0x0006480001067983 */ /* 0x000ea40000300800 */
[----:B------:R-:W2:Y:S02]  /*87790*/  LDL.LU R7, [R1+0x64c] ;  /* 0x00064c0001077983 */ /* 0x000ea40000300800 */
[----:B----4-:R-:W-:-:S02]  /*877a0*/  IMAD.MOV.U32 R10, RZ, RZ, R8 ;  /* 0x000000ffff0a7224 */ /* 0x010fc400078e0008 */
[----:B------:R-:W-:Y:S01]  /*877b0*/  IMAD.MOV.U32 R11, RZ, RZ, R0 ;  /* 0x000000ffff0b7224 */ /* 0x000fe200078e0000 */
[----:B--2---:R-:W-:Y:S01]  /*877c0*/  STL.64 [R1+0x4638], R6 ;  /* 0x0046380601007387 */ /* 0x004fe20000100a00 */
[----:B------:R-:W-:Y:S02]  /*877d0*/  STL.64 [R1+0x4630], R4 ;  /* 0x0046300401007387 */ /* 0x000fe40000100a00 */
[----:B------:R-:W2:Y:S02]  /*877e0*/  LDL.LU R8, [R1+0x46a8] ;  /* 0x0046a80001087983 */ /* 0x000ea40000300800 */
[----:B------:R-:W4:Y:S01]  /*877f0*/  LDL.LU R0, [R1+0x46a4] ;  /* 0x0046a40001007983 */ /* 0x000f220000300800 */
[----:B------:R0:W-:Y:S02]  /*87800*/  STL.64 [R1+0x4640], R10 ;  /* 0x0046400a01007387 */ /* 0x0001e40000100a00 */
[----:B0-----:R-:W-:Y:S02]  /*87810*/  IMAD.MOV.U32 R10, RZ, RZ, R2 ;  /* 0x000000ffff0a7224 */ /* 0x001fe400078e0002 */
[----:B------:R-:W-:Y:S01]  /*87820*/  IMAD.MOV.U32 R11, RZ, RZ, R28 ;  /* 0x000000ffff0b7224 */ /* 0x000fe200078e001c */
[----:B------:R-:W2:Y:S04]  /*87830*/  LDL.LU R2, [R1+0x46a0] ;  /* 0x0046a00001027983 */ /* 0x000ea80000300800 */
[----:B------:R0:W-:Y:S01]  /*87840*/  STL.64 [R1+0x4658], R10 ;  /* 0x0046580a01007387 */ /* 0x0001e20000100a00 */
[----:B------:R-:W2:Y:S02]  /*87850*/  LDL.LU R4, [R1+0x650] ;  /* 0x0006500001047983 */ /* 0x000ea40000300800 */
[----:B------:R-:W2:Y:S02]  /*87860*/  LDL.LU R5, [R1+0x654] ;  /* 0x0006540001057983 */ /* 0x000ea40000300800 */
[----:B------:R-:W2:Y:S01]  /*87870*/  LDL.LU R6, [R1+0x658] ;  /* 0x0006580001067983 */ /* 0x000ea20000300800 */
[----:B------:R-:W2:Y:S01]  /*87880*/  LDL.LU R7, [R1+0x65c] ;  /* 0x00065c0001077983 */ /* 0x000ea20000300800 */
[----:B0-----:R-:W-:-:S02]  /*87890*/  IMAD.MOV.U32 R10, RZ, RZ, R17 ;  /* 0x000000ffff0a7224 */ /* 0x001fc400078e0011 */
[----:B------:R-:W-:-:S05]  /*878a0*/  IMAD.MOV.U32 R11, RZ, RZ, R16 ;  /* 0x000000ffff0b7224 */ /* 0x000fca00078e0010 */
[----:B------:R-:W-:Y:S04]  /*878b0*/  STL.64 [R1+0x4670], R10 ;  /* 0x0046700a01007387 */ /* 0x000fe80000100a00 */
[----:B--2---:R-:W-:Y:S01]  /*878c0*/  STL.64 [R1+0x4650], R6 ;  /* 0x0046500601007387 */ /* 0x004fe20000100a00 */
[----:B------:R0:W-:Y:S03]  /*878d0*/  STL.64 [R1+0x4648], R4 ;  /* 0x0046480401007387 */ /* 0x0001e60000100a00 */
[----:B0-----:R-:W2:Y:S01]  /*878e0*/  LDL.LU R4, [R1+0x660] ;  /* 0x0006600001047983 */ /* 0x001ea20000300800 */
[----:B------:R-:W2:Y:S02]  /*878f0*/  LDL.LU R5, [R1+0x664] ;  /* 0x0006640001057983 */ /* 0x000ea40000300800 */
[----:B------:R-:W2:Y:S02]  /*87900*/  LDL.LU R6, [R1+0x668] ;  /* 0x0006680001067983 */ /* 0x000ea40000300800 */
[----:B------:R-:W2:Y:S02]  /*87910*/  LDL.LU R7, [R1+0x66c] ;  /* 0x00066c0001077983 */ /* 0x000ea40000300800 */
[----:B------:R-:W-:-:S02]  /*87920*/  IMAD.MOV.U32 R10, RZ, RZ, R8 ;  /* 0x000000ffff0a7224 */ /* 0x000fc400078e0008 */
[----:B---3--:R-:W-:-:S05]  /*87930*/  IMAD.MOV.U32 R11, RZ, RZ, R3 ;  /* 0x000000ffff0b7224 */ /* 0x008fca00078e0003 */
[----:B------:R-:W-:Y:S04]  /*87940*/  STL.64 [R1+0x4688], R10 ;  /* 0x0046880a01007387 */ /* 0x000fe80000100a00 */
        /* <DEDUP_REMOVED lines=19> */
[----:B------:R0:W-:Y:S04]  /*87a80*/  STL.64 [R1+0x45b0], R18 ;  /* 0x0045b01201007387 */ /* 0x0001e80000100a00 */
[----:B0-----:R-:W3:Y:S04]  /*87a90*/  LDL.64 R18, [R1+0x28] ;  /* 0x0000280001127983 */ /* 0x001ee80000100a00 */
[----:B---3--:R0:W-:Y:S01]  /*87aa0*/  STL.64 [R1+0x45e8], R18 ;  /* 0x0045e81201007387 */ /* 0x0081e20000100a00 */
[----:B------:R-:W3:Y:S02]  /*87ab0*/  LDL.LU R16, [R1+0x610] ;  /* 0x0006100001107983 */ /* 0x000ee40000300800 */
[----:B------:R-:W3:Y:S01]  /*87ac0*/  LDL.LU R17, [R1+0x614] ;  /* 0x0006140001117983 */ /* 0x000ee20000300800 */
[----:B0-----:R-:W2:Y:S01]  /*87ad0*/  LDL.LU R18, [R1+0x618] ;  /* 0x0006180001127983 */ /* 0x001ea20000300800 */
[----:B------:R-:W2:Y:S02]  /*87ae0*/  LDL.LU R19, [R1+0x61c] ;  /* 0x00061c0001137983 */ /* 0x000ea40000300800 */
[----:B------:R-:W-:-:S02]  /*87af0*/  IMAD.MOV.U32 R10, RZ, RZ, R2 ;  /* 0x000000ffff0a7224 */ /* 0x000fc400078e0002 */
[----:B----4-:R-:W-:Y:S01]  /*87b00*/  IMAD.MOV.U32 R11, RZ, RZ, R0 ;  /* 0x000000ffff0b7224 */ /* 0x010fe200078e0000 */
[----:B--2---:R-:W-:Y:S01]  /*87b10*/  STL.64 [R1+0x4600], R18 ;  /* 0x0046001201007387 */ /* 0x004fe20000100a00 */
[----:B---3--:R0:W-:Y:S03]  /*87b20*/  STL.64 [R1+0x45f8], R16 ;  /* 0x0045f81001007387 */ /* 0x0081e60000100a00 */
[----:B0-----:R-:W2:Y:S01]  /*87b30*/  LDL.LU R16, [R1+0x620] ;  /* 0x0006200001107983 */ /* 0x001ea20000300800 */
[----:B------:R-:W2:Y:S02]  /*87b40*/  LDL.LU R17, [R1+0x624] ;  /* 0x0006240001117983 */ /* 0x000ea40000300800 */
[----:B------:R-:W2:Y:S02]  /*87b50*/  LDL.LU R18, [R1+0x628] ;  /* 0x0006280001127983 */ /* 0x000ea40000300800 */
[----:B------:R-:W2:Y:S01]  /*87b60*/  LDL.LU R19, [R1+0x62c] ;  /* 0x00062c0001137983 */ /* 0x000ea20000300800 */
[----:B------:R-:W3:Y:S01]  /*87b70*/  LDL.LU R12, [R1+0x470] ;  /* 0x00047000010c7983 */ /* 0x000ee20000300800 */
        /* <DEDUP_REMOVED lines=10> */
[----:B-1----:R0:W-:Y:S01]  /*87c20*/  STL.64 [R1+0x44b8], R22 ;  /* 0x0044b81601007387 */ /* 0x0021e20000100a00 */
[----:B------:R-:W-:Y:S03]  /*87c30*/  STL.64 [R1+0x44b0], R20 ;  /* 0x0044b01401007387 */ /* 0x000fe60000100a00 */
[----:B0-----:R-:W4:Y:S01]  /*87c40*/  LDL.64 R22, [R1+0x168] ;  /* 0x0001680001167983 */ /* 0x001f220000100a00 */
[----:B------:R-:W2:Y:S02]  /*87c50*/  LDL.LU.64 R6, [R1+0x4698] ;  /* 0x0046980001067983 */ /* 0x000ea40000300a00 */
[----:B------:R-:W2:Y:S05]  /*87c60*/  LDL.LU.64 R4, [R1+0x4690] ;  /* 0x0046900001047983 */ /* 0x000eaa0000300a00 */
[----:B------:R-:W-:Y:S01]  /*87c70*/  STL.64 [R1+0x970], R8 ;  /* 0x0009700801007387 */ /* 0x000fe20000100a00 */
[----:B------:R0:W-:Y:S04]  /*87c80*/  STL.64 [R1+0x978], R10 ;  /* 0x0009780a01007387 */ /* 0x0001e80000100a00 */
        /* <DEDUP_REMOVED lines=49> */
[----:B------:R-:W-:Y:S01]  /*87fa0*/  STL.64 [R1+0x7d0], R4 ;  /* 0x0007d00401007387 */ /* 0x000fe20000100a00 */
[----:B------:R0:W-:Y:S03]  /*87fb0*/  STL.64 [R1+0x7d8], R6 ;  /* 0x0007d80601007387 */ /* 0x0001e60000100a00 */
[----:B0-----:R-:W2:Y:S02]  /*87fc0*/  LDL.LU.64 R6, [R1+0x45f0] ;  /* 0x0045f00001067983 */ /* 0x001ea40000300a00 */
[C---:B--2---:R-:W-:Y:S02]  /*87fd0*/  HMMA.16816.F32.BF16 R4, R24.reuse, R6, R16 ;  /* 0x000000061804723c */ /* 0x044fe40000041810 */
        /* <DEDUP_REMOVED lines=14> */
[----:B-1----:R-:W2:Y:S02]  /*880c0*/  LDL.LU R26, [R1+0x438] ;  /* 0x00043800011a7983 */ /* 0x002ea40000300800 */
[----:B------:R-:W2:Y:S01]  /*880d0*/  LDL.LU R27, [R1+0x43c] ;  /* 0x00043c00011b7983 */ /* 0x000ea20000300800 */
[----:B------:R0:W-:Y:S04]  /*880e0*/  STL.64 [R1+0x44d0], R22 ;  /* 0x0044d01601007387 */ /* 0x0001e80000100a00 */
[----:B0-----:R-:W4:Y:S04]  /*880f0*/  LDL.64 R22, [R1+0x1c8] ;  /* 0x0001c80001167983 */ /* 0x001f280000100a00 */
[----:B----4-:R0:W-:Y:S04]  /*88100*/  STL.64 [R1+0x4540], R22 ;  /* 0x0045401601007387 */ /* 0x0101e80000100a00 */
[----:B0-----:R-:W4:Y:S01]  /*88110*/  LDL.64 R22, [R1+0x1e8] ;  /* 0x0001e80001167983 */ /* 0x001f220000100a00 */
[----:B---3--:R-:W-:Y:S01]  /*88120*/  HMMA.16816.F32.BF16 R12, R4, R18, R12 ;  /* 0x00000012040c723c */ /* 0x008fe2000004180c */
[----:B------:R-:W-:-:S02]  /*88130*/  IMAD.MOV.U32 R2, RZ, RZ, R18 ;  /* 0x000000ffff027224 */ /* 0x000fc400078e0012 */
[----:B------:R-:W-:Y:S01]  /*88140*/  IMAD.MOV.U32 R0, RZ, RZ, R19 ;  /* 0x000000ffff007224 */ /* 0x000fe200078e0013 */
[----:B----4-:R0:W-:Y:S04]  /*88150*/  STL.64 [R1+0x4550], R22 ;  /* 0x0045501601007387 */ /* 0x0101e80000100a00 */
[----:B0-----:R-:W3:Y:S11]  /*88160*/  LDL.64 R22, [R1+0x38] ;  /* 0x0000380001167983 */ /* 0x001ef60000100a00 */
[----:B------:R-:W-:Y:S04]  /*88170*/  @!UPT UIADD3 URZ, URZ, URZ, URZ ;  /* 0x0000003f3f3ff290 */ /* 0x000fe8000fffe03f */
[----:B------:R-:W-:Y:S02]  /*88180*/  STL.64 [R1+0x620], R12 ;  /* 0x0006200c01007387 */ /* 0x000fe40000100a00 */
[----:B------:R0:W-:Y:S02]  /*88190*/  STL.64 [R1+0x628], R14 ;  /* 0x0006280e01007387 */ /* 0x0001e40000100a00 */
        /* <DEDUP_REMOVED lines=17> */
[C---:B----4-:R-:W-:Y:S11]  /*882b0*/  HMMA.16816.F32.BF16 R12, R4.reuse, R18, R12 ;  /* 0x00000012040c723c */ /* 0x050ff6000004180c */
[----:B------:R-:W-:Y:S11]  /*882c0*/  @!UPT UIADD3 URZ, URZ, URZ, URZ ;  /* 0x0000003f3f3ff290 */ /* 0x000ff6000fffe03f */
[----:B------:R-:W-:Y:S01]  /*882d0*/  @!UPT UIADD3 URZ, URZ, URZ, URZ ;  /* 0x0000003f3f3ff290 */ /* 0x000fe2000fffe03f */
[----:B------:R-:W-:Y:S01]  /*882e0*/  STL.64 [R1+0x4f0], R12 ;  /* 0x0004f00c01007387 */ /* 0x000fe20000100a00 */
[----:B------:R0:W-:Y:S03]  /*882f0*/  STL.64 [R1+0x4f8], R14 ;  /* 0x0004f80e01007387 */ /* 0x0001e60000100a00 */
[----:B0-----:R-:W4:Y:S01]  /*88300*/  LDL.LU.64 R14, [R1+0x4578] ;  /* 0x00457800010e7983 */ /* 0x001f220000300a00 */
[----:B------:R0:W-:Y:S02]  /*88310*/  STL.64 [R1+0x4548], R18 ;  /* 0x0045481201007387 */ /* 0x0001e40000100a00 */
[----:B------:R-:W2:Y:S02]  /*88320*/  LDL.LU R16, [R1+0x790] ;  /* 0x0007900001107983 */ /* 0x000ea40000300800 */
[----:B------:R-:W2:Y:S01]  /*88330*/  LDL.LU R17, [R1+0x794] ;  /* 0x0007940001117983 */ /* 0x000ea20000300800 */
[----:B0-----:R-:W2:Y:S01]  /*88340*/  LDL.LU R18, [R1+0x798] ;  /* 0x0007980001127983 */ /* 0x001ea20000300800 */
[----:B------:R-:W2:Y:S01]  /*88350*/  LDL.LU R19, [R1+0x79c] ;  /* 0x00079c0001137983 */ /* 0x000ea20000300800 */
[----:B----4-:R-:W-:Y:S02]  /*88360*/  HMMA.16816.F32.BF16 R8, R4, R14, R8 ;  /* 0x0000000e0408723c */ /* 0x010fe40000041808 */
[----:B--2---:R-:W-:Y:S01]  /*88370*/  STL.64 [R1+0x4560], R18 ;  /* 0x0045601201007387 */ /* 0x004fe20000100a00 */
[----:B------:R0:W-:Y:S03]  /*88380*/  STL.64 [R1+0x4558], R16 ;  /* 0x0045581001007387 */ /* 0x0001e60000100a00 */
[----:B0-----:R-:W2:Y:S01]  /*88390*/  LDL.LU R16, [R1+0x7a0] ;  /* 0x0007a00001107983 */ /* 0x001ea20000300800 */
[----:B------:R-:W2:Y:S02]  /*883a0*/  LDL.LU R17, [R1+0x7a4] ;  /* 0x0007a40001117983 */ /* 0x000ea40000300800 */
[----:B------:R-:W2:Y:S02]  /*883b0*/  LDL.LU R18, [R1+0x7a8] ;  /* 0x0007a80001127983 */ /* 0x000ea40000300800 */
[----:B------:R-:W2:Y:S11]  /*883c0*/  LDL.LU R19, [R1+0x7ac] ;  /* 0x0007ac0001137983 */ /* 0x000eb60000300800 */
[----:B------:R-:W-:Y:S01]  /*883d0*/  @!UPT UIADD3 URZ, URZ, URZ, URZ ;  /* 0x0000003f3f3ff290 */ /* 0x000fe2000fffe03f */
[----:B------:R-:W-:Y:S01]  /*883e0*/  STL.64 [R1+0x4e0], R8 ;  /* 0x0004e00801007387 */ /* 0x000fe20000100a00 */
[----:B------:R0:W-:Y:S03]  /*883f0*/  STL.64 [R1+0x4e8], R10 ;  /* 0x0004e80a01007387 */ /* 0x0001e60000100a00 */
[----:B0-----:R-:W4:Y:S01]  /*88400*/  LDL.LU.64 R10, [R1+0x4570] ;  /* 0x00457000010a7983 */ /* 0x001f220000300a00 */
[----:B------:R-:W2:Y:S02]  /*88410*/  LDL.LU R9, [R1+0x4568] ;  /* 0x0045680001097983 */ /* 0x000ea40000300800 */
[----:B------:R0:W-:Y:S02]  /*88420*/  STL [R1+0x4464], R14 ;  /* 0x0044640e01007387 */ /* 0x0001e40000100800 */
[----:B------:R1:W-:Y:S01]  /*88430*/  STL [R1+0x4460], R15 ;  /* 0x0044600f01007387 */ /* 0x0003e20000100800 */
[----:B------:R-:W2:Y:S01]  /*88440*/  LDL.LU R12, [R1+0x780] ;  /* 0x00078000010c7983 */ /* 0x000ea20000300800 */
[----:B------:R-:W2:Y:S03]  /*88450*/  LDL.LU R13, [R1+0x784] ;  /* 0x00078400010d7983 */ /* 0x000ea60000300800 */
[----:B0-----:R-:W2:Y:S01]  /*88460*/  LDL.LU R14, [R1+0x788] ;  /* 0x00078800010e7983 */ /* 0x001ea20000300800 */
[----:B-1----:R-:W2:Y:S02]  /*88470*/  LDL.LU R15, [R1+0x78c] ;  /* 0x00078c00010f7983 */ /* 0x002ea40000300800 */
[----:B---3--:R-:W-:-:S02]  /*88480*/  IMAD.MOV.U32 R29, RZ, RZ, R22 ;  /* 0x000000ffff1d7224 */ /* 0x008fc400078e0016 */
[----:B------:R-:W-:Y:S01]  /*88490*/  IMAD.MOV.U32 R28, RZ, RZ, R23 ;  /* 0x000000ffff1c7224 */ /* 0x000fe200078e0017 */
[C---:B----4-:R-:W-:Y:S08]  /*884a0*/  HMMA.16816.F32.BF16 R24, R4.reuse, R10, R24 ;  /* 0x0000000a0418723c */ /* 0x050ff00000041818 */
[C---:B--2---:R-:W-:Y:S11]  /*884b0*/  HMMA.16816.F32.BF16 R16, R4.reuse, R22, R16 ;  /* 0x000000160410723c */ /* 0x044ff60000041810 */
[----:B------:R-:W-:Y:S04]  /*884c0*/  @!UPT UIADD3 URZ, URZ, URZ, URZ ;  /* 0x0000003f3f3ff290 */ /* 0x000fe8000fffe03f */
[----:B------:R-:W-:Y:S01]  /*884d0*/  STL.64 [R1+0x4d0], R24 ;  /* 0x0004d01801007387 */ /* 0x000fe20000100a00 */
[----:B------:R-:W-:Y:S02]  /*884e0*/  STL.64 [R1+0x4d8], R26 ;  /* 0x0004d81a01007387 */ /* 0x000fe40000100a00 */
[----:B------:R-:W0:Y:S04]  /*884f0*/  LDSM.16.MT88.4 R24, [R9+0x25000] ;  /* 0x025000000918783b */ /* 0x000e280000004200 */
[----:B------:R-:W-:Y:S01]  /*88500*/  STL.64 [R1+0x44e0], R10 ;  /* 0x0044e00a01007387 */ /* 0x000fe20000100a00 */
[----:B------:R1:W-:Y:S01]  /*88510*/  STL [R1+0x44d8], R9 ;  /* 0x0044d80901007387 */ /* 0x0003e20000100800 */
[----:B------:R-:W2:Y:S03]  /*88520*/  LDL.LU R8, [R1+0x770] ;  /* 0x0007700001087983 */ /* 0x000ea60000300800 */
[----:B-1----:R-:W2:Y:S01]  /*88530*/  LDL.LU R9, [R1+0x774] ;  /* 0x0007740001097983 */ /* 0x002ea20000300800 */
[----:B------:R-:W2:Y:S02]  /*88540*/  LDL.LU R10, [R1+0x778] ;  /* 0x00077800010a7983 */ /* 0x000ea40000300800 */
[----:B------:R-:W2:Y:S01]  /*88550*/  LDL.LU R11, [R1+0x77c] ;  /* 0x00077c00010b7983 */ /* 0x000ea20000300800 */
[----:B0-----:R0:W-:Y:S01]  /*88560*/  STL.64 [R1+0x4398], R26 ;  /* 0x0043981a01007387 */ /* 0x0011e20000100a00 */
[----:B------:R-:W-:Y:S03]  /*88570*/  STL.64 [R1+0x4390], R24 ;  /* 0x0043901801007387 */ /* 0x000fe60000100a00 */
[----:B0-----:R-:W3:Y:S01]  /*88580*/  LDL.64 R26, [R1+0x1d8] ;  /* 0x0001d800011a7983 */ /* 0x001ee20000100a00 */
[----:B------:R-:W-:Y:S02]  /*88590*/  STL.64 [R1+0xae0], R16 ;  /* 0x000ae01001007387 */ /* 0x000fe40000100a00 */
[----:B------:R0:W-:Y:S02]  /*885a0*/  STL.64 [R1+0xae8], R18 ;  /* 0x000ae81201007387 */ /* 0x0001e40000100a00 */
        /* <DEDUP_REMOVED lines=11> */
[----:B------:R-:W-:Y:S02]  /*88660*/  IMAD.MOV.U32 R16, RZ, RZ, R22 ;  /* 0x000000ffff107224 */ /* 0x000fe400078e0016 */
[----:B------:R-:W-:Y:S02]  /*88670*/  IMAD.MOV.U32 R17, RZ, RZ, R23 ;  /* 0x000000ffff117224 */ /* 0x000fe400078e0017 */
[----:B------:R-:W2:Y:S04]  /*88680*/  LDL.LU.64 R22, [R1+0x4540] ;  /* 0x0045400001167983 */ /* 0x000ea80000300a00 */
[----:B----4-:R-:W-:Y:S01]  /*88690*/  STL.64 [R1+0x4470], R18 ;  /* 0x0044701201007387 */ /* 0x010fe20000100a00 */
[----:B------:R3:W-:Y:S01]  /*886a0*/  STL.64 [R1+0x4468], R16 ;  /* 0x0044681001007387 */ /* 0x0007e20000100a00 */
[C---:B--2---:R-:W-:Y:S08]  /*886b0*/  HMMA.16816.F32.BF16 R8, R4.reuse, R22, R8 ;  /* 0x000000160408723c */ /* 0x044ff00000041808 */
[----:B---3--:R-:W-:Y:S01]  /*886c0*/  HMMA.16816.F32.BF16 R16, R4, R26, R12 ;  /* 0x0000001a0410723c */ /* 0x008fe2000004180c */
[----:B------:R-:W-:-:S02]  /*886d0*/  IMAD.MOV.U32 R25, RZ, RZ, R22 ;  /* 0x000000ffff197224 */ /* 0x000fc400078e0016 */
[----:B------:R-:W-:-:S04]  /*886e0*/  IMAD.MOV.U32 R24, RZ, RZ, R23 ;  /* 0x000000ffff187224 */ /* 0x000fc800078e0017 */
[----:B------:R-:W-:Y:S02]  /*886f0*/  IMAD.MOV.U32 R14, RZ, RZ, R26 ;  /* 0x000000ffff0e7224 */ /* 0x000fe400078e001a */
[----:B------:R-:W-:Y:S11]  /*88700*/  IMAD.MOV.U32 R15, RZ, RZ, R27 ;  /* 0x000000ffff0f7224 */ /* 0x000ff600078e001b */
[----:B------:R-:W-:Y:S03]  /*88710*/  @!UPT UIADD3 URZ, URZ, URZ, URZ ;  /* 0x0000003f3f3ff290 */ /* 0x000fe6000fffe03f */
[----:B------:R0:W-:Y:S01]  /*88720*/  STL.64 [R1+0xac0], R16 ;  /* 0x000ac01001007387 */ /* 0x0001e20000100a00 */
[----:B------:R1:W-:Y:S02]  /*88730*/  STL.64 [R1+0xac8], R18 ;  /* 0x000ac81201007387 */ /* 0x0003e40000100a00 */
[----:B------:R-:W-:Y:S02]  /*88740*/  STL.64 [R1+0x4520], R14 ;  /* 0x0045200e01007387 */ /* 0x000fe40000100a00 */
[----:B------:R2:W-:Y:S01]  /*88750*/  STL.64 [R1+0xab0], R8 ;  /* 0x000ab00801007387 */ /* 0x0005e20000100a00 */
[----:B------:R3:W-:Y:S01]  /*88760*/  STL.64 [R1+0xab8], R10 ;  /* 0x000ab80a01007387 */ /* 0x0007e20000100a00 */
[----:B------:R3:W-:Y:S03]  /*88770*/  STL.64 [R1+0x4538], R24 ;  /* 0x0045381801007387 */ /* 0x0007e60000100a00 */
[----:B0-----:R-:W4:Y:S01]  /*88780*/  LDL.LU R16, [R1+0x210] ;  /* 0x0002100001107983 */ /* 0x001f220000300800 */
[----:B------:R-:W4:Y:S02]  /*88790*/  LDL.LU R17, [R1+0x214] ;  /* 0x0002140001117983 */ /* 0x000f240000300800 */
[----:B-1----:R-:W4:Y:S02]  /*887a0*/  LDL.LU R18, [R1+0x218] ;  /* 0x0002180001127983 */ /* 0x002f240000300800 */
[----:B------:R-:W4:Y:S01]  /*887b0*/  LDL.LU R19, [R1+0x21c] ;  /* 0x00021c0001137983 */ /* 0x000f220000300800 */
[----:B--2---:R-:W2:Y:S01]  /*887c0*/  LDL.LU R8, [R1+0x720] ;  /* 0x0007200001087983 */ /* 0x004ea20000300800 */
[----:B------:R-:W2:Y:S02]  /*887d0*/  LDL.LU R9, [R1+0x724] ;  /* 0x0007240001097983 */ /* 0x000ea40000300800 */
[----:B---3--:R-:W3:Y:S02]  /*887e0*/  LDL.LU R10, [R1+0x728] ;  /* 0x00072800010a7983 */ /* 0x008ee40000300800 */
[----:B------:R-:W3:Y:S01]  /*887f0*/  LDL.LU R11, [R1+0x72c] ;  /* 0x00072c00010b7983 */ /* 0x000ee20000300800 */
[----:B------:R-:W2:Y:S01]  /*88800*/  LDL.LU R24, [R1+0x760] ;  /* 0x0007600001187983 */ /* 0x000ea20000300800 */
[----:B------:R-:W4:Y:S02]  /*88810*/  LDL.LU R25, [R1+0x764] ;  /* 0x0007640001197983 */ /* 0x000f240000300800 */
[----:B------:R-:W4:Y:S02]  /*88820*/  LDL.LU R26, [R1+0x768] ;  /* 0x00076800011a7983 */ /* 0x000f240000300800 */
[----:B------:R-:W4:Y:S01]  /*88830*/  LDL.LU R27, [R1+0x76c] ;  /* 0x00076c00011b7983 */ /* 0x000f220000300800 */
[----:B---3--:R0:W-:Y:S01]  /*88840*/  STL.64 [R1+0x44f0], R10 ;  /* 0x0044f00a01007387 */ /* 0x0081e20000100a00 */
[----:B--2---:R-:W-:Y:S03]  /*88850*/  STL.64 [R1+0x44e8], R8 ;  /* 0x0044e80801007387 */ /* 0x004fe60000100a00 */
[----:B0-----:R-:W2:Y:S04]  /*88860*/  LDL.64 R10, [R1+0x188] ;  /* 0x00018800010a7983 */ /* 0x001ea80000100a00 */
[----:B--2---:R0:W-:Y:S04]  /*88870*/  STL.64 [R1+0x4500], R10 ;  /* 0x0045000a01007387 */ /* 0x0041e80000100a00 */
[----:B0-----:R-:W2:Y:S04]  /*88880*/  LDL.64 R10, [R1+0x198] ;  /* 0x00019800010a7983 */ /* 0x001ea80000100a00 */
[----:B--2---:R-:W-:Y:S01]  /*88890*/  STL.64 [R1+0x4518], R10 ;  /* 0x0045180a01007387 */ /* 0x004fe20000100a00 */
[----:B------:R-:W2:Y:S03]  /*888a0*/  LDL.64 R22, [R1+0x178] ;  /* 0x0001780001167983 */ /* 0x000ea60000100a00 */
[----:B--2---:R0:W-:Y:S01]  /*888b0*/  STL.64 [R1+0x44f8], R22 ;  /* 0x0044f81601007387 */ /* 0x0041e20000100a00 */
[----:B------:R-:W2:Y:S02]  /*888c0*/  LDL.LU R20, [R1+0x730] ;  /* 0x0007300001147983 */ /* 0x000ea40000300800 */
[----:B------:R-:W2:Y:S01]  /*888d0*/  LDL.LU R21, [R1+0x734] ;  /* 0x0007340001157983 */ /* 0x000ea20000300800 */
[----:B0-----:R-:W3:Y:S01]  /*888e0*/  LDL.LU R22, [R1+0x738] ;  /* 0x0007380001167983 */ /* 0x001ee20000300800 */
[----:B------:R-:W3:Y:S02]  /*888f0*/  LDL.LU R23, [R1+0x73c] ;  /* 0x00073c0001177983 */ /* 0x000ee40000300800 */
[----:B------:R-:W2:Y:S02]  /*88900*/  LDL.LU R12, [R1+0x750] ;  /* 0x00075000010c7983 */ /* 0x000ea40000300800 */
[----:B------:R-:W2:Y:S01]  /*88910*/  LDL.LU R13, [R1+0x754] ;  /* 0x00075400010d7983 */ /* 0x000ea20000300800 */
[----:B------:R-:W2:Y:S01]  /*88920*/  LDL.LU R14, [R1+0x758] ;  /* 0x00075800010e7983 */ /* 0x000ea20000300800 */
[----:B------:R-:W2:Y:S03]  /*88930*/  LDL.LU R15, [R1+0x75c] ;  /* 0x00075c00010f7983 */ /* 0x000ea60000300800 */
[----:B--2---:R0:W-:Y:S01]  /*88940*/  STL.64 [R1+0x4530], R14 ;  /* 0x0045300e01007387 */ /* 0x0041e20000100a00 */
[----:B------:R-:W-:Y:S02]  /*88950*/  STL.64 [R1+0x4528], R12 ;  /* 0x0045280c01007387 */ /* 0x000fe40000100a00 */
[----:B------:R-:W2:Y:S01]  /*88960*/  LDL.64 R10, [R1+0x1a8] ;  /* 0x0001a800010a7983 */ /* 0x000ea20000100a00 */
[----:B0-----:R-:W2:Y:S01]  /*88970*/  LDL.64 R14, [R1+0x1b8] ;  /* 0x0001b800010e7983 */ /* 0x001ea20000100a00 */
[----:B---3--:R-:W-:Y:S02]  /*88980*/  STL.64 [R1+0x4510], R22 ;  /* 0x0045101601007387 */ /* 0x008fe40000100a00 */
[----:B------:R0:W-:Y:S02]  /*88990*/  STL.64 [R1+0x4508], R20 ;  /* 0x0045081401007387 */ /* 0x0001e40000100a00 */
[----:B0-----:R-:W3:Y:S01]  /*889a0*/  LDL.LU R20, [R1+0x740] ;  /* 0x0007400001147983 */ /* 0x001ee20000300800 */
[----:B------:R-:W3:Y:S02]  /*889b0*/  LDL.LU R21, [R1+0x744] ;  /* 0x0007440001157983 */ /* 0x000ee40000300800 */
[----:B------:R-:W3:Y:S02]  /*889c0*/  LDL.LU R22, [R1+0x748] ;  /* 0x0007480001167983 */ /* 0x000ee40000300800 */
[----:B------:R-:W3:Y:S01]  /*889d0*/  LDL.LU R23, [R1+0x74c] ;  /* 0x00074c0001177983 */ /* 0x000ee20000300800 */
[----:B----4-:R-:W-:Y:S01]  /*889e0*/  STL.64 [R1+0x4488], R18 ;  /* 0x0044881201007387 */ /* 0x010fe20000100a00 */
[----:B------:R0:W-:Y:S03]  /*889f0*/  STL.64 [R1+0x4480], R16 ;  /* 0x0044801001007387 */ /* 0x0001e60000100a00 */
[----:B0-----:R-:W4:Y:S01]  /*88a00*/  LDL.LU R16, [R1+0x220] ;  /* 0x0002200001107983 */ /* 0x001f220000300800 */
[----:B------:R-:W4:Y:S02]  /*88a10*/  LDL.LU R17, [R1+0x224] ;  /* 0x0002240001117983 */ /* 0x000f240000300800 */
[----:B------:R-:W3:Y:S02]  /*88a20*/  LDL.LU R18, [R1+0x228] ;  /* 0x0002280001127983 */ /* 0x000ee40000300800 */
[----:B------:R-:W3:Y:S01]  /*88a30*/  LDL.LU R19, [R1+0x22c] ;  /* 0x00022c0001137983 */ /* 0x000ee20000300800 */
[C---:B--2---:R-:W-:Y:S01]  /*88a40*/  HMMA.16816.F32.BF16 R24, R4.reuse, R14, R24 ;  /* 0x0000000e0418723c */ /* 0x044fe20000041818 */
[----:B---3--:R-:W-:Y:S01]  /*88a50*/  STL.64 [R1+0x4498], R18 ;  /* 0x0044981201007387 */ /* 0x008fe20000100a00 */
[----:B----4-:R-:W-:Y:S11]  /*88a60*/  STL.64 [R1+0x4490], R16 ;  /* 0x0044901001007387 */ /* 0x010ff60000100a00 */
[----:B------:R-:W-:Y:S10]  /*88a70*/  @!UPT UIADD3 URZ, URZ, URZ, URZ ;  /* 0x0000003f3f3ff290 */ /* 0x000ff4000fffe03f */
[----:B------:R0:W-:Y:S02]  /*88a80*/  STL.64 [R1+0xaa0], R24 ;  /* 0x000aa01801007387 */ /* 0x0001e40000100a00 */
[----:B------:R1:W-:Y:S01]  /*88a90*/  STL.64 [R1+0xaa8], R26 ;  /* 0x000aa81a01007387 */ /* 0x0003e20000100a00 */
[----:B0-----:R-:W2:Y:S01]  /*88aa0*/  LDL.LU.64 R24, [R1+0x4538] ;  /* 0x0045380001187983 */ /* 0x001ea20000300a00 */
[----:B-1----:R-:W-:Y:S02]  /*88ab0*/  IMAD.MOV.U32 R27, RZ, RZ, R14 ;  /* 0x000000ffff1b7224 */ /* 0x002fe400078e000e */
[----:B------:R-:W-:Y:S02]  /*88ac0*/  IMAD.MOV.U32 R26, RZ, RZ, R15 ;  /* 0x000000ffff1a7224 */ /* 0x000fe400078e000f */
[----:B------:R-:W3:Y:S01]  /*88ad0*/  LDL.LU.64 R14, [R1+0x4530] ;  /* 0x00453000010e7983 */ /* 0x000ee20000300a00 */
[----:B------:R-:W3:Y:S02]  /*88ae0*/  LDL.LU.64 R12, [R1+0x4528] ;  /* 0x00452800010c7983 */ /* 0x000ee40000300a00 */
[----:B------:R-:W-:Y:S01]  /*88af0*/  STL.64 [R1+0x44a8], R26 ;  /* 0x0044a81a01007387 */ /* 0x000fe20000100a00 */
[----:B--2---:R0:W-:Y:S04]  /*88b00*/  STL.64 [R1+0x44a0], R24 ;  /* 0x0044a01801007387 */ /* 0x0041e80000100a00 */
[----:B0-----:R-:W2:Y:S01]  /*88b10*/  LDL.LU R24, [R1+0x230] ;  /* 0x0002300001187983 */ /* 0x001ea20000300800 */
[----:B------:R-:W2:Y:S02]  /*88b20*/  LDL.LU R25, [R1+0x234] ;  /* 0x0002340001197983 */ /* 0x000ea40000300800 */
[----:B------:R-:W4:Y:S02]  /*88b30*/  LDL.LU R26, [R1+0x238] ;  /* 0x00023800011a7983 */ /* 0x000f240000300800 */
[----:B------:R-:W4:Y:S01]  /*88b40*/  LDL.LU R27, [R1+0x23c] ;  /* 0x00023c00011b7983 */ /* 0x000f220000300800 */
[C---:B---3--:R-:W-:Y:S01]  /*88b50*/  HMMA.16816.F32.BF16 R12, R4.reuse, R10, R12 ;  /* 0x0000000a040c723c */ /* 0x048fe2000004180c */
[----:B----4-:R-:W-:Y:S01]  /*88b60*/  STL.64 [R1+0x44c8], R26 ;  /* 0x0044c81a01007387 */ /* 0x010fe20000100a00 */
[----:B--2---:R0:W-:Y:S03]  /*88b70*/  STL.64 [R1+0x44c0], R24 ;  /* 0x0044c01801007387 */ /* 0x0041e60000100a00 */
[----:B0-----:R-:W2:Y:S01]  /*88b80*/  LDL.LU R24, [R1+0x420] ;  /* 0x0004200001187983 */ /* 0x001ea20000300800 */
[----:B------:R-:W2:Y:S02]  /*88b90*/  LDL.LU R25, [R1+0x424] ;  /* 0x0004240001197983 */ /* 0x000ea40000300800 */
[----:B------:R-:W2:Y:S02]  /*88ba0*/  LDL.LU R26, [R1+0x428] ;  /* 0x00042800011a7983 */ /* 0x000ea40000300800 */
[----:B------:R-:W2:Y:S11]  /*88bb0*/  LDL.LU R27, [R1+0x42c] ;  /* 0x00042c00011b7983 */ /* 0x000eb60000300800 */
[----:B------:R-:W-:Y:S02]  /*88bc0*/  @!UPT UIADD3 URZ, URZ, URZ, URZ ;  /* 0x0000003f3f3ff290 */ /* 0x000fe4000fffe03f */
[----:B------:R0:W-:Y:S01]  /*88bd0*/  STL.64 [R1+0xa90], R12 ;  /* 0x000a900c01007387 */ /* 0x0001e20000100a00 */
[----:B------:R1:W-:Y:S02]  /*88be0*/  STL.64 [R1+0xa98], R14 ;  /* 0x000a980e01007387 */ /* 0x0003e40000100a00 */
[----:B0-----:R-:W-:Y:S01]  /*88bf0*/  IMAD.MOV.U32 R13, RZ, RZ, R10 ;  /* 0x000000ffff0d7224 */ /* 0x001fe200078e000a */
[----:B-1----:R-:W3:Y:S01]  /*88c00*/  LDL.LU.64 R14, [R1+0x4520] ;  /* 0x00452000010e7983 */ /* 0x002ee20000300a00 */
[----:B------:R-:W-:Y:S02]  /*88c10*/  IMAD.MOV.U32 R12, RZ, RZ, R11 ;  /* 0x000000ffff0c7224 */ /* 0x000fe400078e000b */
        /* <DEDUP_REMOVED lines=28> */
[----:B------:R-:W-:Y:S02]  /*88de0*/  IMAD.MOV.U32 R18, RZ, RZ, R2 ;  /* 0x000000ffff127224 */ /* 0x000fe400078e0002 */
[----:B------:R-:W-:Y:S01]  /*88df0*/  IMAD.MOV.U32 R19, RZ, RZ, R0 ;  /* 0x000000ffff137224 */ /* 0x000fe200078e0000 */
[----:B--2---:R-:W-:Y:S01]  /*88e00*/  HMMA.16816.F32.BF16 R4, R4, R22, R24 ;  /* 0x000000160404723c */ /* 0x004fe20000041818 */
[----:B----4-:R-:W-:Y:S01]  /*88e10*/  STL.64 [R1+0x4450], R10 ;  /* 0x0044500a01007387 */ /* 0x010fe20000100a00 */
[----:B------:R0:W-:Y:S02]  /*88e20*/  STL.64 [R1+0x4448], R8 ;  /* 0x0044480801007387 */ /* 0x0001e40000100a00 */
[----:B------:R-:W-:-:S02]  /*88e30*/  IMAD.MOV.U32 R2, RZ, RZ, R22 ;  /* 0x000000ffff027224 */ /* 0x000fc400078e0016 */
[----:B------:R-:W-:Y:S01]  /*88e40*/  IMAD.MOV.U32 R0, RZ, RZ, R23 ;  /* 0x000000ffff007224 */ /* 0x000fe200078e0017 */
[----:B0-----:R-:W2:Y:S01]  /*88e50*/  LDL.LU R8, [R1+0x200] ;  /* 0x0002000001087983 */ /* 0x001ea20000300800 */
[----:B------:R-:W2:Y:S02]  /*88e60*/  LDL.LU R9, [R1+0x204] ;  /* 0x0002040001097983 */ /* 0x000ea40000300800 */
[----:B------:R-:W2:Y:S02]  /*88e70*/  LDL.LU R10, [R1+0x208] ;  /* 0x00020800010a7983 */ /* 0x000ea40000300800 */
[----:B------:R-:W2:Y:S01]  /*88e80*/  LDL.LU R11, [R1+0x20c] ;  /* 0x00020c00010b7983 */ /* 0x000ea20000300800 */
[----:B------:R-:W4:Y:S01]  /*88e90*/  LDL.LU.64 R26, [R1+0x44c8] ;  /* 0x0044c800011a7983 */ /* 0x000f220000300a00 */
[----:B------:R-:W4:Y:S09]  /*88ea0*/  LDL.LU.64 R24, [R1+0x44c0] ;  /* 0x0044c00001187983 */ /* 0x000f320000300a00 */
[----:B------:R-:W-:Y:S01]  /*88eb0*/  STL.64 [R1+0x4c0], R4 ;  /* 0x0004c00401007387 */ /* 0x000fe20000100a00 */
[----:B------:R0:W-:Y:S02]  /*88ec0*/  STL.64 [R1+0x4c8], R6 ;  /* 0x0004c80601007387 */ /* 0x0001e40000100a00 */
[----:B------:R-:W4:Y:S02]  /*88ed0*/  LDL.LU.64 R22, [R1+0x44b8] ;  /* 0x0044b80001167983 */ /* 0x000f240000300a00 */
[----:B------:R-:W4:Y:S02]  /*88ee0*/  LDL.LU.64 R20, [R1+0x44b0] ;  /* 0x0044b00001147983 */ /* 0x000f240000300a00 */
[----:B0-----:R-:W-:-:S02]  /*88ef0*/  IMAD.MOV.U32 R6, RZ, RZ, R17 ;  /* 0x000000ffff067224 */ /* 0x001fc400078e0011 */
[----:B------:R-:W-:-:S05]  /*88f00*/  IMAD.MOV.U32 R7, RZ, RZ, R16 ;  /* 0x000000ffff077224 */ /* 0x000fca00078e0010 */
[----:B------:R0:W-:Y:S04]  /*88f10*/  STL.64 [R1+0x43a0], R6 ;  /* 0x0043a00601007387 */ /* 0x0001e80000100a00 */
[----:B0-----:R-:W2:Y:S04]  /*88f20*/  LDL R6, [R1+0x18] ;  /* 0x0000180001067983 */ /* 0x001ea80000100800 */
[----:B------:R-:W2:Y:S01]  /*88f30*/  LDL R7, [R1+0x1c] ;  /* 0x00001c0001077983 */ /* 0x000ea20000100800 */
[C---:B----4-:R-:W-:Y:S03]  /*88f40*/  HMMA.16816.F32.BF16 R16, R20.reuse, R18, R24 ;  /* 0x000000121410723c */ /* 0x050fe60000041818 */
[----:B------:R-:W4:Y:S01]  /*88f50*/  LDL.LU.64 R26, [R1+0x44a8] ;  /* 0x0044a800011a7983 */ /* 0x000f220000300a00 */
[----:B------:R-:W2:Y:S11]  /*88f60*/  LDL.LU.64 R24, [R1+0x44a0] ;  /* 0x0044a00001187983 */ /* 0x000eb60000300a00 */
[----:B------:R-:W-:Y:S08]  /*88f70*/  @!UPT UIADD3 URZ, URZ, URZ, URZ ;  /* 0x0000003f3f3ff290 */ /* 0x000ff0000fffe03f */
[----:B------:R-:W-:Y:S01]  /*88f80*/  STL.64 [R1+0x250], R16 ;  /* 0x0002501001007387 */ /* 0x000fe20000100a00 */
[----:B------:R0:W-:Y:S03]  /*88f90*/  STL.64 [R1+0x258], R18 ;  /* 0x0002581201007387 */ /* 0x0001e60000100a00 */
[----:B0-----:R-:W2:Y:S01]  /*88fa0*/  LDL.LU.64 R18, [R1+0x4498] ;  /* 0x0044980001127983 */ /* 0x001ea20000300a00 */
[----:B------:R-:W2:Y:S02]  /*88fb0*/  LDL.LU.64 R16, [R1+0x4490] ;  /* 0x0044900001107983 */ /* 0x000ea40000300a00 */
[C---:B--2---:R-:W-:Y:S01]  /*88fc0*/  HMMA.16816.F32.BF16 R4, R20.reuse, R6, R16 ;  /* 0x000000061404723c */ /* 0x044fe20000041810 */
[----:B------:R-:W2:Y:S01]  /*88fd0*/  LDL.LU.64 R18, [R1+0x4488] ;  /* 0x0044880001127983 */ /* 0x000ea20000300a00 */
[----:B------:R-:W2:Y:S11]  /*88fe0*/  LDL.LU.64 R16, [R1+0x4480] ;  /* 0x0044800001107983 */ /* 0x000eb60000300a00 */
[----:B------:R-:W-:Y:S10]  /*88ff0*/  @!UPT UIADD3 URZ, URZ, URZ, URZ ;  /* 0x0000003f3f3ff290 */ /* 0x000ff4000fffe03f */
[----:B------:R-:W-:Y:S01]  /*89000*/  STL.64 [R1+0x240], R4 ;  /* 0x0002400401007387 */ /* 0x000fe20000100a00 */
[----:B------:R0:W-:Y:S02]  /*89010*/  STL.64 [R1+0x248], R6 ;  /* 0x0002480601007387 */ /* 0x0001e40000100a00 */
[----:B0-----:R-:W-:Y:S02]  /*89020*/  IMAD.MOV.U32 R6, RZ, RZ, R28 ;  /* 0x000000ffff067224 */ /* 0x001fe400078e001c */
[----:B------:R-:W-:Y:S01]  /*89030*/  IMAD.MOV.U32 R7, RZ, RZ, R29 ;  /* 0x000000ffff077224 */ /* 0x000fe200078e001d */
[----:B------:R-:W2:Y:S01]  /*89040*/  LDL.LU R28, [R1+0x447c] ;  /* 0x00447c00011c7983 */ /* 0x000ea20000300800 */
[----:B------:R-:W2:Y:S03]  /*89050*/  LDL.LU R29, [R1+0x4478] ;  /* 0x00447800011d7983 */ /* 0x000ea60000300800 */
[----:B------:R0:W-:Y:S04]  /*89060*/  STL.64 [R1+0x43b8], R6 ;  /* 0x0043b80601007387 */ /* 0x0001e80000100a00 */
[----:B0-----:R-:W2:Y:S04]  /*89070*/  LDL R6, [R1+0x8] ;  /* 0x0000080001067983 */ /* 0x001ea80000100800 */
[----:B------:R-:W2:Y:S02]  /*89080*/  LDL R7, [R1+0xc] ;  /* 0x00000c0001077983 */ /* 0x000ea40000100800 */
[C---:B--2---:R-:W-:Y:S02]  /*89090*/  HMMA.16816.F32.BF16 R4, R20.reuse, R6, R16 ;  /* 0x000000061404723c */ /* 0x044fe40000041810 */
[----:B------:R-:W2:Y:S01]  /*890a0*/  LDL.LU.64 R18, [R1+0x4470] ;  /* 0x0044700001127983 */ /* 0x000ea20000300a00 */
[----:B------:R-:W3:Y:S11]  /*890b0*/  LDL.LU.64 R16, [R1+0x4468] ;  /* 0x0044680001107983 */ /* 0x000ef60000300a00 */
[----:B------:R-:W-:Y:S09]  /*890c0*/  @!UPT UIADD3 URZ, URZ, URZ, URZ ;  /* 0x0000003f3f3ff290 */ /* 0x000ff2000fffe03f */
[----:B------:R0:W-:Y:S01]  /*890d0*/  STL.64 [R1+0x230], R4 ;  /* 0x0002300401007387 */ /* 0x0001e20000100a00 */
[----:B------:R1:W-:Y:S03]  /*890e0*/  STL.64 [R1+0x238], R6 ;  /* 0x0002380601007387 */ /* 0x0003e60000100a00 */
[----:B0-----:R-:W3:Y:S01]  /*890f0*/  LDL.LU R4, [R1+0xf0] ;  /* 0x0000f00001047983 */ /* 0x001ee20000300800 */
[----:B------:R-:W3:Y:S02]  /*89100*/  LDL.LU R5, [R1+0xf4] ;  /* 0x0000f40001057983 */ /* 0x000ee40000300800 */
[----:B-1----:R-:W3:Y:S02]  /*89110*/  LDL.LU R6, [R1+0xf8] ;  /* 0x0000f80001067983 */ /* 0x002ee40000300800 */
[----:B------:R-:W3:Y:S01]  /*89120*/  LDL.LU R7, [R1+0xfc] ;  /* 0x0000fc0001077983 */ /* 0x000ee20000300800 */
[----:B--2---:R-:W-:Y:S01]  /*89130*/  HMMA.16816.F32.BF16 R8, R20, R18, R8 ;  /* 0x000000121408723c */ /* 0x004fe20000041808 */
[----:B---3--:R4:W-:Y:S01]  /*89140*/  STL.64 [R1+0x43c8], R6 ;  /* 0x0043c80601007387 */ /* 0x0089e20000100a00 */
[----:B------:R-:W-:Y:S02]  /*89150*/  STL.64 [R1+0x43c0], R4 ;  /* 0x0043c00401007387 */ /* 0x000fe40000100a00 */
[----:B----4-:R-:W-:-:S02]  /*89160*/  IMAD.MOV.U32 R6, RZ, RZ, R27 ;  /* 0x000000ffff067224 */ /* 0x010fc400078e001b */
[----:B------:R-:W-:-:S05]  /*89170*/  IMAD.MOV.U32 R7, RZ, RZ, R26 ;  /* 0x000000ffff077224 */ /* 0x000fca00078e001a */
[----:B------:R0:W-:Y:S11]  /*89180*/  STL.64 [R1+0x43e0], R6 ;  /* 0x0043e00601007387 */ /* 0x0001f60000100a00 */
[----:B------:R-:W-:Y:S01]  /*89190*/  @!UPT UIADD3 URZ, URZ, URZ, URZ ;  /* 0x0000003f3f3ff290 */ /* 0x000fe2000fffe03f */
[----:B------:R-:W-:Y:S02]  /*891a0*/  STL.64 [R1+0x220], R8 ;  /* 0x0002200801007387 */ /* 0x000fe40000100a00 */
[----:B------:R-:W-:Y:S02]  /*891b0*/  STL.64 [R1+0x228], R10 ;  /* 0x0002280a01007387 */ /* 0x000fe40000100a00 */
[----:B0-----:R-:W-:Y:S02]  /*891c0*/  IMAD.MOV.U32 R6, RZ, RZ, R25 ;  /* 0x000000ffff067224 */ /* 0x001fe400078e0019 */
[----:B------:R-:W-:-:S05]  /*891d0*/  IMAD.MOV.U32 R7, RZ, RZ, R24 ;  /* 0x000000ffff077224 */ /* 0x000fca00078e0018 */
[----:B------:R0:W-:Y:S01]  /*891e0*/  STL.64 [R1+0x43f8], R6 ;  /* 0x0043f80601007387 */ /* 0x0001e20000100a00 */
[----:B------:R-:W2:Y:S02]  /*891f0*/  LDL.LU R24, [R1+0x600] ;  /* 0x0006000001187983 */ /* 0x000ea40000300800 */
[----:B------:R-:W2:Y:S02]  /*89200*/  LDL.LU R25, [R1+0x604] ;  /* 0x0006040001197983 */ /* 0x000ea40000300800 */
[----:B------:R-:W3:Y:S01]  /*89210*/  LDL.LU R26, [R1+0x608] ;  /* 0x00060800011a7983 */ /* 0x000ee20000300800 */
[----:B------:R-:W3:Y:S01]  /*89220*/  LDL.LU R27, [R1+0x60c] ;  /* 0x00060c00011b7983 */ /* 0x000ee20000300800 */
        /* <DEDUP_REMOVED lines=25> */
[----:B------:R-:W4:Y:S02]  /*893c0*/  LDL.LU R9, [R1+0x1f4] ;  /* 0x0001f40001097983 */ /* 0x000f240000300800 */
[----:B------:R-:W4:Y:S02]  /*893d0*/  LDL.LU R10, [R1+0x1f8] ;  /* 0x0001f800010a7983 */ /* 0x000f240000300800 */
[----:B------:R-:W4:Y:S01]  /*893e0*/  LDL.LU R11, [R1+0x1fc] ;  /* 0x0001fc00010b7983 */ /* 0x000f220000300800 */
        /* <DEDUP_REMOVED lines=31> */
[----:B------:R-:W-:Y:S02]  /*895e0*/  STL.64 [R1+0x4350], R16 ;  /* 0x0043501001007387 */ /* 0x000fe40000100a00 */
[----:B------:R-:W-:Y:S02]  /*895f0*/  STL.64 [R1+0x210], R8 ;  /* 0x0002100801007387 */ /* 0x000fe40000100a00 */
[----:B------:R0:W-:Y:S02]  /*89600*/  STL.64 [R1+0x218], R10 ;  /* 0x0002180a01007387 */ /* 0x0001e40000100a00 */
[----:B0-----:R-:W3:Y:S01]  /*89610*/  LDL.LU.64 R10, [R1+0x4450] ;  /* 0x00445000010a7983 */ /* 0x001ee20000300a00 */
[----:B------:R-:W4:Y:S02]  /*89620*/  LDL.LU.64 R8, [R1+0x4448] ;  /* 0x0044480001087983 */ /* 0x000f240000300a00 */
[----:B------:R-:W-:-:S02]  /*89630*/  IMAD.MOV.U32 R19, RZ, RZ, R12 ;  /* 0x000000ffff137224 */ /* 0x000fc400078e000c */
[----:B------:R0:W-:Y:S02]  /*89640*/  STL.64 [R1+0x4348], R14 ;  /* 0x0043480e01007387 */ /* 0x0001e40000100a00 */
[----:B------:R-:W-:Y:S01]  /*89650*/  IMAD.MOV.U32 R18, RZ, RZ, R13 ;  /* 0x000000ffff127224 */ /* 0x000fe200078e000d */
[----:B------:R-:W2:Y:S01]  /*89660*/  LDL.LU R12, [R1+0xc0] ;  /* 0x0000c000010c7983 */ /* 0x000ea20000300800 */
[----:B------:R-:W2:Y:S03]  /*89670*/  LDL.LU R13, [R1+0xc4] ;  /* 0x0000c400010d7983 */ /* 0x000ea60000300800 */
[----:B0-----:R-:W2:Y:S01]  /*89680*/  LDL.LU R14, [R1+0xc8] ;  /* 0x0000c800010e7983 */ /* 0x001ea20000300800 */
[----:B------:R-:W2:Y:S01]  /*89690*/  LDL.LU R15, [R1+0xcc] ;  /* 0x0000cc00010f7983 */ /* 0x000ea20000300800 */
[C---:B---3--:R-:W-:Y:S11]  /*896a0*/  HMMA.16816.F32.BF16 R4, R20.reuse, R10, R4 ;  /* 0x0000000a1404723c */ /* 0x048ff60000041804 */
[----:B------:R-:W-:Y:S11]  /*896b0*/  @!UPT UIADD3 URZ, URZ, URZ, URZ ;  /* 0x0000003f3f3ff290 */ /* 0x000ff6000fffe03f */
[----:B------:R-:W-:Y:S01]  /*896c0*/  @!UPT UIADD3 URZ, URZ, URZ, URZ ;  /* 0x0000003f3f3ff290 */ /* 0x000fe2000fffe03f */
[----:B------:R-:W-:Y:S01]  /*896d0*/  STL.64 [R1+0x200], R4 ;  /* 0x0002000401007387 */ /* 0x000fe20000100a00 */
[----:B------:R0:W-:Y:S03]  /*896e0*/  STL.64 [R1+0x208], R6 ;  /* 0x0002080601007387 */ /* 0x0001e60000100a00 */
[----:B0-----:R-:W2:Y:S01]  /*896f0*/  LDL.LU.64 R6, [R1+0x4440] ;  /* 0x0044400001067983 */ /* 0x001ea20000300a00 */
[----:B------:R-:W-:Y:S01]  /*89700*/  STL.64 [R1+0x4340], R10 ;  /* 0x0043400a01007387 */ /* 0x000fe20000100a00 */
        /* <DEDUP_REMOVED lines=36> */
[C---:B---3--:R-:W-:Y:S01]  /*89950*/  HMMA.16816.F32.BF16 R16, R20.reuse, R18, R4 ;  /* 0x000000121410723c */ /* 0x048fe20000041804 */
[----:B------:R-:W2:Y:S11]  /*89960*/  LDL.LU.64 R6, [R1+0x43b8] ;  /* 0x0043b80001067983 */ /* 0x000eb60000300a00 */
[----:B------:R-:W-:Y:S11]  /*89970*/  @!UPT UIADD3 URZ, URZ, URZ, URZ ;  /* 0x0000003f3f3ff290 */ /* 0x000ff6000fffe03f */
[----:B------:R-:W-:Y:S01]  /*89980*/  STL.64 [R1+0x680], R16 ;  /* 0x0006801001007387 */ /* 0x000fe20000100a00 */
[----:B------:R0:W-:Y:S03]  /*89990*/  STL.64 [R1+0x688], R18 ;  /* 0x0006881201007387 */ /* 0x0001e60000100a00 */
[----:B0-----:R-:W3:Y:S01]  /*899a0*/  LDL.64 R18, [R1+0x8] ;  /* 0x0000080001127983 */ /* 0x001ee20000100a00 */
[C---:B--2---:R-:W-:Y:S03]  /*899b0*/  HMMA.16816.F32.BF16 R4, R20.reuse, R6, R24 ;  /* 0x000000061404723c */ /* 0x044fe60000041818 */
[----:B---3--:R0:W-:Y:S01]  /*899c0*/  STL.64 [R1+0x4370], R18 ;  /* 0x0043701201007387 */ /* 0x0081e20000100a00 */
[----:B------:R-:W2:Y:S02]  /*899d0*/  LDL.LU R16, [R1+0xd0] ;  /* 0x0000d00001107983 */ /* 0x000ea40000300800 */
[----:B------:R-:W2:Y:S01]  /*899e0*/  LDL.LU R17, [R1+0xd4] ;  /* 0x0000d40001117983 */ /* 0x000ea20000300800 */
[----:B0-----:R-:W2:Y:S01]  /*899f0*/  LDL.LU R18, [R1+0xd8] ;  /* 0x0000d80001127983 */ /* 0x001ea20000300800 */
[----:B------:R-:W2:Y:S02]  /*89a00*/  LDL.LU R19, [R1+0xdc] ;  /* 0x0000dc0001137983 */ /* 0x000ea40000300800 */
[----:B------:R-:W3:Y:S02]  /*89a10*/  LDL.LU.64 R26, [R1+0x43b0] ;  /* 0x0043b000011a7983 */ /* 0x000ee40000300a00 */
[----:B------:R-:W3:Y:S11]  /*89a20*/  LDL.LU.64 R24, [R1+0x43a8] ;  /* 0x0043a80001187983 */ /* 0x000ef60000300a00 */
[----:B------:R-:W-:Y:S01]  /*89a30*/  STL.64 [R1+0x670], R4 ;  /* 0x0006700401007387 */ /* 0x000fe20000100a00 */
[----:B------:R0:W-:Y:S03]  /*89a40*/  STL.64 [R1+0x678], R6 ;  /* 0x0006780601007387 */ /* 0x0001e60000100a00 */
[----:B0-----:R-:W2:Y:S02]  /*89a50*/  LDL.LU.64 R6, [R1+0x43a0] ;  /* 0x0043a00001067983 */ /* 0x001ea40000300a00 */
[----:B--2---:R-:W-:Y:S02]  /*89a60*/  HMMA.16816.F32.BF16 R16, R20, R6, R16 ;  /* 0x000000061410723c */ /* 0x004fe40000041810 */
[----:B----4-:R-:W0:Y:S11]  /*89a70*/  LDSM.16.MT88.4 R4, [R9+0x25080] ;  /* 0x025080000904783b */ /* 0x010e360000004200 */
[----:B------:R-:W-:Y:S10]  /*89a80*/  @!UPT UIADD3 URZ, URZ, URZ, URZ ;  /* 0x0000003f3f3ff290 */ /* 0x000ff4000fffe03f */
[----:B------:R-:W-:Y:S01]  /*89a90*/  STL.64 [R1+0x660], R16 ;  /* 0x0006601001007387 */ /* 0x000fe20000100a00 */
[----:B------:R1:W-:Y:S03]  /*89aa0*/  STL.64 [R1+0x668], R18 ;  /* 0x0006681201007387 */ /* 0x0003e60000100a00 */
[----:B-1----:R-:W2:Y:S01]  /*89ab0*/  LDL.64 R18, [R1+0x18] ;  /* 0x0000180001127983 */ /* 0x002ea20000100a00 */
[----:B------:R-:W-:Y:S02]  /*89ac0*/  IMAD.MOV.U32 R10, RZ, RZ, R8 ;  /* 0x000000ffff0a7224 */ /* 0x000fe400078e0008 */
[----:B------:R-:W-:-:S07]  /*89ad0*/  IMAD.MOV.U32 R11, RZ, RZ, R3 ;  /* 0x000000ffff0b7224 */ /* 0x000fce00078e0003 */
[----:B---3--:R-:W-:Y:S01]  /*89ae0*/  HMMA.16816.F32.BF16 R8, R20, R10, R24 ;  /* 0x0000000a1408723c */ /* 0x008fe20000041818 */
[----:B--2---:R1:W-:Y:S04]  /*89af0*/  STL.64 [R1+0x4378], R18 ;  /* 0x0043781201007387 */ /* 0x0043e80000100a00 */
[----:B-1----:R-:W2:Y:S01]  /*89b00*/  LDL.64 R18, [R1+0x28] ;  /* 0x0000280001127983 */ /* 0x002ea20000100a00 */
[----:B0-----:R0:W-:Y:S02]  /*89b10*/  STL.64 [R1+0x4298], R6 ;  /* 0x0042980601007387 */ /* 0x0011e40000100a00 */
[----:B------:R-:W-:Y:S02]  /*89b20*/  STL.64 [R1+0x4290], R4 ;  /* 0x0042900401007387 */ /* 0x000fe40000100a00 */
[----:B------:R-:W3:Y:S01]  /*89b30*/  LDL.LU.64 R26, [R1+0x4398] ;  /* 0x00439800011a7983 */ /* 0x000ee20000300a00 */
[----:B------:R-:W3:Y:S11]  /*89b40*/  LDL.LU.64 R24, [R1+0x4390] ;  /* 0x0043900001187983 */ /* 0x000ef60000300a00 */
[----:B------:R-:W-:Y:S01]  /*89b50*/  @!UPT UIADD3 URZ, URZ, URZ, URZ ;  /* 0x0000003f3f3ff290 */ /* 0x000fe2000fffe03f */
[----:B------:R-:W-:Y:S02]  /*89b60*/  STL.64 [R1+0x650], R8 ;  /* 0x0006500801007387 */ /* 0x000fe40000100a00 */
[----:B------:R1:W-:Y:S02]  /*89b70*/  STL.64 [R1+0x658], R10 ;  /* 0x0006580a01007387 */ /* 0x0003e40000100a00 */
[----:B0-----:R-:W-:Y:S02]  /*89b80*/  IMAD.MOV.U32 R6, RZ, RZ, R2 ;  /* 0x000000ffff067224 */ /* 0x001fe400078e0002 */
[----:B------:R-:W-:-:S07]  /*89b90*/  IMAD.MOV.U32 R7, RZ, RZ, R0 ;  /* 0x000000ffff077224 */ /* 0x000fce00078e0000 */
[----:B-1----:R-:W-:Y:S01]  /*89ba0*/  HMMA.16816.F32.BF16 R8, R20, R6, R12 ;  /* 0x000000061408723c */ /* 0x002fe2000004180c */
[----:B------:R-:W4:Y:S11]  /*89bb0*/  LDL.LU R12, [R1+0x3e0] ;  /* 0x0003e000010c7983 */ /* 0x000f360000300800 */
[----:B------:R-:W-:Y:S11]  /*89bc0*/  @!UPT UIADD3 URZ, URZ, URZ, URZ ;  /* 0x0000003f3f3ff290 */ /* 0x000ff6000fffe03f */
[----:B------:R-:W-:Y:S01]  /*89bd0*/  STL.64 [R1+0x1f0], R8 ;  /* 0x0001f00801007387 */ /* 0x000fe20000100a00 */
[----:B------:R-:W-:Y:S02]  /*89be0*/  STL.64 [R1+0x1f8], R10 ;  /* 0x0001f80a01007387 */ /* 0x000fe40000100a00 */
[----:B------:R-:W4:Y:S02]  /*89bf0*/  LDL.LU R13, [R1+0x3e4] ;  /* 0x0003e400010d7983 */ /* 0x000f240000300800 */
[----:B------:R-:W2:Y:S01]  /*89c00*/  LDL.LU R14, [R1+0x3e8] ;  /* 0x0003e800010e7983 */ /* 0x000ea20000300800 */
[----:B------:R-:W2:Y:S04]  /*89c10*/  LDL.LU R15, [R1+0x3ec] ;  /* 0x0003ec00010f7983 */ /* 0x000ea80000300800 */
        /* <DEDUP_REMOVED lines=16> */
[----:B------:R-:W4:Y:S01]  /*89d20*/  LDL.64 R22, [R1+0x38] ;  /* 0x0000380001167983 */ /* 0x000f220000100a00 */
[----:B------:R-:W-:-:S02]  /*89d30*/  IMAD.MOV.U32 R3, RZ, RZ, R18 ;  /* 0x000000ffff037224 */ /* 0x000fc400078e0012 */
[----:B------:R-:W-:Y:S01]  /*89d40*/  IMAD.MOV.U32 R0, RZ, RZ, R19 ;  /* 0x000000ffff007224 */ /* 0x000fe200078e0013 */
[C---:B---3--:R-:W-:Y:S01]  /*89d50*/  HMMA.16816.F32.BF16 R12, R24.reuse, R18, R12 ;  /* 0x00000012180c723c */ /* 0x048fe2000004180c */
[----:B----4-:R0:W-:Y:S01]  /*89d60*/  STL.64 [R1+0x4338], R22 ;  /* 0x0043381601007387 */ /* 0x0101e20000100a00 */
[----:B------:R-:W3:Y:S02]  /*89d70*/  LDL.LU R20, [R1+0x3c0] ;  /* 0x0003c00001147983 */ /* 0x000ee40000300800 */
[----:B------:R-:W3:Y:S01]  /*89d80*/  LDL.LU R21, [R1+0x3c4] ;  /* 0x0003c40001157983 */ /* 0x000ee20000300800 */
[----:B0-----:R-:W3:Y:S01]  /*89d90*/  LDL.LU R22, [R1+0x3c8] ;  /* 0x0003c80001167983 */ /* 0x001ee20000300800 */
[----:B------:R-:W3:Y:S02]  /*89da0*/  LDL.LU R23, [R1+0x3cc] ;  /* 0x0003cc0001177983 */ /* 0x000ee40000300800 */
[----:B------:R0:W-:Y:S02]  /*89db0*/  STL.64 [R1+0x42b0], R6 ;  /* 0x0042b00601007387 */ /* 0x0001e40000100a00 */
[----:B------:R-:W4:Y:S01]  /*89dc0*/  LDL.LU R4, [R1+0x400] ;  /* 0x0004000001047983 */ /* 0x000f220000300800 */
[----:B------:R-:W4:Y:S04]  /*89dd0*/  LDL.LU R5, [R1+0x404] ;  /* 0x0004040001057983 */ /* 0x000f280000300800 */
[----:B0-----:R-:W4:Y:S01]  /*89de0*/  LDL.LU R6, [R1+0x408] ;  /* 0x0004080001067983 */ /* 0x001f220000300800 */
[----:B------:R-:W4:Y:S07]  /*89df0*/  LDL.LU R7, [R1+0x40c] ;  /* 0x00040c0001077983 */ /* 0x000f2e0000300800 */
[----:B------:R-:W-:Y:S02]  /*89e00*/  STL.64 [R1+0x4b0], R12 ;  /* 0x0004b00c01007387 */ /* 0x000fe40000100a00 */
[----:B------:R0:W-:Y:S02]  /*89e10*/  STL.64 [R1+0x4b8], R14 ;  /* 0x0004b80e01007387 */ /* 0x0001e40000100a00 */
[----:B0-----:R-:W2:Y:S01]  /*89e20*/  LDL.LU.64 R14, [R1+0x4388] ;  /* 0x00438800010e7983 */ /* 0x001ea20000300a00 */
[----:B------:R-:W2:Y:S02]  /*89e30*/  LDL.LU.64 R12, [R1+0x4380] ;  /* 0x00438000010c7983 */ /* 0x000ea40000300a00 */
[----:B------:R-:W4:Y:S02]  /*89e40*/  LDL.LU.64 R18, [R1+0x4378] ;  /* 0x0043780001127983 */ /* 0x000f240000300a00 */
[C---:B----4-:R-:W-:Y:S11]  /*89e50*/  HMMA.16816.F32.BF16 R4, R24.reuse, R18, R4 ;  /* 0x000000121804723c */ /* 0x050ff60000041804 */
        /* <DEDUP_REMOVED lines=16> */
[----:B------:R-:W4:Y:S01]  /*89f60*/  LDL.LU.64 R16, [R1+0x4350] ;  /* 0x0043500001107983 */ /* 0x000f220000300a00 */
[----:B------:R0:W-:Y:S01]  /*89f70*/  STL.64 [R1+0x4318], R6 ;  /* 0x0043180601007387 */ /* 0x0001e20000100a00 */
[----:B------:R-:W-:Y:S03]  /*89f80*/  STL.64 [R1+0x4310], R4 ;  /* 0x0043100401007387 */ /* 0x000fe60000100a00 */
[----:B0-----:R-:W2:Y:S04]  /*89f90*/  LDL.64 R6, [R1+0x1d8] ;  /* 0x0001d80001067983 */ /* 0x001ea80000100a00 */
[----:B--2---:R0:W-:Y:S04]  /*89fa0*/  STL.64 [R1+0x4328], R6 ;  /* 0x0043280601007387 */ /* 0x0041e80000100a00 */
[----:B0-----:R-:W2:Y:S01]  /*89fb0*/  LDL.64 R6, [R1+0x1e8] ;  /* 0x0001e80001067983 */ /* 0x001ea20000100a00 */
[C---:B------:R-:W-:Y:S03]  /*89fc0*/  HMMA.16816.F32.BF16 R12, R24.reuse, R18, R12 ;  /* 0x00000012180c723c */ /* 0x040fe6000004180c */
[----:B--2---:R0:W-:Y:S01]  /*89fd0*/  STL.64 [R1+0x4330], R6 ;  /* 0x0043300601007387 */ /* 0x0041e20000100a00 */
[----:B------:R-:W2:Y:S02]  /*89fe0*/  LDL.LU R4, [R1+0x3b0] ;  /* 0x0003b00001047983 */ /* 0x000ea40000300800 */
[----:B------:R-:W2:Y:S01]  /*89ff0*/  LDL.LU R5, [R1+0x3b4] ;  /* 0x0003b40001057983 */ /* 0x000ea20000300800 */
[----:B0-----:R-:W2:Y:S01]  /*8a000*/  LDL.LU R6, [R1+0x3b8] ;  /* 0x0003b80001067983 */ /* 0x001ea20000300800 */
[----:B------:R-:W2:Y:S11]  /*8a010*/  LDL.LU R7, [R1+0x3bc] ;  /* 0x0003bc0001077983 */ /* 0x000eb60000300800 */
[----:B------:R-:W-:Y:S04]  /*8a020*/  @!UPT UIADD3 URZ, URZ, URZ, URZ ;  /* 0x0000003f3f3ff290 */ /* 0x000fe8000fffe03f */
[----:B------:R-:W-:Y:S02]  /*8a030*/  STL.64 [R1+0x460], R12 ;  /* 0x0004600c01007387 */ /* 0x000fe40000100a00 */
[----:B------:R0:W-:Y:S02]  /*8a040*/  STL.64 [R1+0x468], R14 ;  /* 0x0004680e01007387 */ /* 0x0001e40000100a00 */
[----:B0-----:R-:W2:Y:S01]  /*8a050*/  LDL.LU.64 R14, [R1+0x4348] ;  /* 0x00434800010e7983 */ /* 0x001ea20000300a00 */
[----:B------:R-:W-:Y:S02]  /*8a060*/  STL.64 [R1+0x4248], R18 ;  /* 0x0042481201007387 */ /* 0x000fe40000100a00 */
[----:B----4-:R0:W-:Y:S02]  /*8a070*/  STL.64 [R1+0x4240], R16 ;  /* 0x0042401001007387 */ /* 0x0101e40000100a00 */
[----:B0-----:R-:W4:Y:S01]  /*8a080*/  LDL R17, [R1+0x22b8] ;  /* 0x0022b80001117983 */ /* 0x001f220000100800 */
[C---:B--2---:R-:W-:Y:S11]  /*8a090*/  HMMA.16816.F32.BF16 R8, R24.reuse, R14, R8 ;  /* 0x0000000e1808723c */ /* 0x044ff60000041808 */
[----:B------:R-:W-:Y:S11]  /*8a0a0*/  @!UPT UIADD3 URZ, URZ, URZ, URZ ;  /* 0x0000003f3f3ff290 */ /* 0x000ff6000fffe03f */
[----:B------:R-:W-:Y:S01]  /*8a0b0*/  @!UPT UIADD3 URZ, URZ, URZ, URZ ;  /* 0x0000003f3f3ff290 */ /* 0x000fe2000fffe03f */
[----:B------:R-:W-:Y:S01]  /*8a0c0*/  STL.64 [R1+0x450], R8 ;  /* 0x0004500801007387 */ /* 0x000fe20000100a00 */
[----:B------:R0:W-:Y:S03]  /*8a0d0*/  STL.64 [R1+0x458], R10 ;  /* 0x0004580a01007387 */ /* 0x0001e60000100a00 */
[----:B0-----:R-:W3:Y:S01]  /*8a0e0*/  LDL.LU.64 R10, [R1+0x4340] ;  /* 0x00434000010a7983 */ /* 0x001ee20000300a00 */
[----:B------:R0:W-:Y:S02]  /*8a0f0*/  STL.64 [R1+0x4320], R14 ;  /* 0x0043200e01007387 */ /* 0x0001e40000100a00 */
[----:B------:R-:W2:Y:S02]  /*8a100*/  LDL.LU R12, [R1+0x700] ;  /* 0x00070000010c7983 */ /* 0x000ea40000300800 */
[----:B------:R-:W2:Y:S01]  /*8a110*/  LDL.LU R13, [R1+0x704] ;  /* 0x00070400010d7983 */ /* 0x000ea20000300800 */
        /* <DEDUP_REMOVED lines=8> */
[----:B------:R0:W-:Y:S03]  /*8a1a0*/  STL.64 [R1+0x42b8], R10 ;  /* 0x0042b80a01007387 */ /* 0x0001e60000100a00 */
[----:B0-----:R-:W2:Y:S01]  /*8a1b0*/  LDL.64 R10, [R1+0x1c8] ;  /* 0x0001c800010a7983 */ /* 0x001ea20000100a00 */
[----:B---3--:R-:W-:Y:S01]  /*8a1c0*/  HMMA.16816.F32.BF16 R4, R24, R22, R4 ;  /* 0x000000161804723c */ /* 0x008fe20000041804 */
[----:B------:R-:W-:-:S02]  /*8a1d0*/  IMAD.MOV.U32 R29, RZ, RZ, R22 ;  /* 0x000000ffff1d7224 */ /* 0x000fc400078e0016 */
[----:B------:R-:W-:Y:S02]  /*8a1e0*/  IMAD.MOV.U32 R28, RZ, RZ, R23 ;  /* 0x000000ffff1c7224 */ /* 0x000fe400078e0017 */
[----:B----4-:R-:W0:Y:S11]  /*8a1f0*/  LDSM.16.MT88.4 R20, [R17+0x25000] ;  /* 0x025000001114783b */ /* 0x010e360000004200 */
[----:B------:R-:W-:Y:S07]  /*8a200*/  @!UPT UIADD3 URZ, URZ, URZ, URZ ;  /* 0x0000003f3f3ff290 */ /* 0x000fee000fffe03f */
[----:B------:R-:W-:Y:S01]  /*8a210*/  STL.64 [R1+0xa50], R4 ;  /* 0x000a500401007387 */ /* 0x000fe20000100a00 */
[----:B------:R1:W-:Y:S03]  /*8a220*/  STL.64 [R1+0xa58], R6 ;  /* 0x000a580601007387 */ /* 0x0003e60000100a00 */
[----:B-1----:R-:W3:Y:S01]  /*8a230*/  LDL.LU.64 R6, [R1+0x4330] ;  /* 0x0043300001067983 */ /* 0x002ee20000300a00 */
[----:B------:R-:W-:Y:S02]  /*8a240*/  STL [R1+0x4220], R28 ;  /* 0x0042201c01007387 */ /* 0x000fe40000100800 */
[----:B------:R-:W-:Y:S01]  /*8a250*/  STL [R1+0x421c], R29 ;  /* 0x00421c1d01007387 */ /* 0x000fe20000100800 */
[----:B0-----:R-:W-:Y:S01]  /*8a260*/  STL.64 [R1+0x4158], R22 ;  /* 0x0041581601007387 */ /* 0x001fe20000100a00 */
[----:B------:R0:W-:Y:S03]  /*8a270*/  STL.64 [R1+0x4150], R20 ;  /* 0x0041501401007387 */ /* 0x0001e60000100a00 */
[----:B0-----:R-:W3:Y:S01]  /*8a280*/  LDL.LU R20, [R1+0x710] ;  /* 0x0007100001147983 */ /* 0x001ee20000300800 */
[----:B------:R-:W3:Y:S02]  /*8a290*/  LDL.LU R21, [R1+0x714] ;  /* 0x0007140001157983 */ /* 0x000ee40000300800 */
[----:B------:R-:W3:Y:S02]  /*8a2a0*/  LDL.LU R22, [R1+0x718] ;  /* 0x0007180001167983 */ /* 0x000ee40000300800 */
[----:B------:R-:W3:Y:S02]  /*8a2b0*/  LDL.LU R23, [R1+0x71c] ;  /* 0x00071c0001177983 */ /* 0x000ee40000300800 */
[C---:B---3--:R-:W-:Y:S11]  /*8a2c0*/  HMMA.16816.F32.BF16 R20, R24.reuse, R6, R20 ;  /* 0x000000061814723c */ /* 0x048ff60000041814 */
[----:B------:R-:W-:Y:S11]  /*8a2d0*/  @!UPT UIADD3 URZ, URZ, URZ, URZ ;  /* 0x0000003f3f3ff290 */ /* 0x000ff6000fffe03f */
[----:B------:R-:W-:Y:S01]  /*8a2e0*/  @!UPT UIADD3 URZ, URZ, URZ, URZ ;  /* 0x0000003f3f3ff290 */ /* 0x000fe2000fffe03f */
[----:B------:R-:W-:Y:S01]  /*8a2f0*/  STL.64 [R1+0xa40], R20 ;  /* 0x000a401401007387 */ /* 0x000fe20000100a00 */
[----:B------:R0:W-:Y:S02]  /*8a300*/  STL.64 [R1+0xa48], R22 ;  /* 0x000a481601007387 */ /* 0x0001e40000100a00 */
[----:B0-----:R-:W-:Y:S02]  /*8a310*/  IMAD.MOV.U32 R23, RZ, RZ, R6 ;  /* 0x000000ffff177224 */ /* 0x001fe400078e0006 */
[----:B------:R-:W-:Y:S02]  /*8a320*/  IMAD.MOV.U32 R22, RZ, RZ, R7 ;  /* 0x000000ffff167224 */ /* 0x000fe400078e0007 */
[----:B------:R-:W2:Y:S03]  /*8a330*/  LDL.LU.64 R6, [R1+0x4328] ;  /* 0x0043280001067983 */ /* 0x000ea60000300a00 */
[----:B------:R0:W-:Y:S02]  /*8a340*/  STL [R1+0x4228], R22 ;  /* 0x0042281601007387 */ /* 0x0001e40000100800 */
[----:B------:R1:W-:Y:S02]  /*8a350*/  STL [R1+0x4224], R23 ;  /* 0x0042241701007387 */ /* 0x0003e40000100800 */
[----:B------:R-:W3:Y:S01]  /*8a360*/  LDL.LU R20, [R1+0x6f0] ;  /* 0x0006f00001147983 */ /* 0x000ee20000300800 */
[----:B------:R-:W3:Y:S04]  /*8a370*/  LDL.LU R21, [R1+0x6f4] ;  /* 0x0006f40001157983 */ /* 0x000ee80000300800 */
[----:B0-----:R-:W3:Y:S01]  /*8a380*/  LDL.LU R22, [R1+0x6f8] ;  /* 0x0006f80001167983 */ /* 0x001ee20000300800 */
[----:B-1----:R-:W3:Y:S01]  /*8a390*/  LDL.LU R23, [R1+0x6fc] ;  /* 0x0006fc0001177983 */ /* 0x002ee20000300800 */
[----:B--2---:R-:W-:Y:S01]  /*8a3a0*/  HMMA.16816.F32.BF16 R12, R24, R6, R12 ;  /* 0x00000006180c723c */ /* 0x004fe2000004180c */
[----:B------:R-:W-:-:S02]  /*8a3b0*/  IMAD.MOV.U32 R29, RZ, RZ, R6 ;  /* 0x000000ffff1d7224 */ /* 0x000fc400078e0006 */
[----:B------:R-:W-:Y:S11]  /*8a3c0*/  IMAD.MOV.U32 R2, RZ, RZ, R7 ;  /* 0x000000ffff027224 */ /* 0x000ff600078e0007 */
[----:B------:R-:W-:Y:S09]  /*8a3d0*/  @!UPT UIADD3 URZ, URZ, URZ, URZ ;  /* 0x0000003f3f3ff290 */ /* 0x000ff2000fffe03f */
[----:B------:R-:W-:Y:S01]  /*8a3e0*/  STL.64 [R1+0xa30], R12 ;  /* 0x000a300c01007387 */ /* 0x000fe20000100a00 */
[----:B------:R0:W-:Y:S03]  /*8a3f0*/  STL.64 [R1+0xa38], R14 ;  /* 0x000a380e01007387 */ /* 0x0001e60000100a00 */
[----:B0-----:R-:W2:Y:S01]  /*8a400*/  LDL.LU.64 R14, [R1+0x4320] ;  /* 0x00432000010e7983 */ /* 0x001ea20000300a00 */
[----:B------:R-:W4:Y:S01]  /*8a410*/  LDL.LU.64 R6, [R1+0x4318] ;  /* 0x0043180001067983 */ /* 0x000f220000300a00 */
[----:B---3--:R-:W-:Y:S01]  /*8a420*/  HMMA.16816.F32.BF16 R20, R24, R10, R20 ;  /* 0x0000000a1814723c */ /* 0x008fe20000041814 */
[----:B------:R-:W3:Y:S01]  /*8a430*/  LDL.LU.64 R4, [R1+0x4310] ;  /* 0x0043100001047983 */ /* 0x000ee20000300a00 */
[----:B------:R-:W-:Y:S01]  /*8a440*/  STL [R1+0x422c], R29 ;  /* 0x00422c1d01007387 */ /* 0x000fe20000100800 */
[----:B------:R-:W-:Y:S02]  /*8a450*/  IMAD.MOV.U32 R13, RZ, RZ, R10 ;  /* 0x000000ffff0d7224 */ /* 0x000fe400078e000a */
[----:B------:R-:W-:Y:S11]  /*8a460*/  IMAD.MOV.U32 R12, RZ, RZ, R11 ;  /* 0x000000ffff0c7224 */ /* 0x000ff600078e000b */
[----:B------:R-:W-:Y:S07]  /*8a470*/  @!UPT UIADD3 URZ, URZ, URZ, URZ ;  /* 0x0000003f3f3ff290 */ /* 0x000fee000fffe03f */
[----:B------:R-:W-:Y:S01]  /*8a480*/  STL.64 [R1+0x7a0], R20 ;  /* 0x0007a01401007387 */ /* 0x000fe20000100a00 */
[----:B------:R-:W-:Y:S02]  /*8a490*/  STL.64 [R1+0x7a8], R22 ;  /* 0x0007a81601007387 */ /* 0x000fe40000100a00 */
[----:B----4-:R-:W-:Y:S02]  /*8a4a0*/  IMAD.MOV.U32 R18, RZ, RZ, R7 ;  /* 0x000000ffff127224 */ /* 0x010fe400078e0007 */
[----:B------:R-:W-:-:S05]  /*8a4b0*/  IMAD.MOV.U32 R19, RZ, RZ, R6 ;  /* 0x000000ffff137224 */ /* 0x000fca00078e0006 */
[----:B------:R-:W-:Y:S01]  /*8a4c0*/  STL.64 [R1+0x4260], R18 ;  /* 0x0042601201007387 */ /* 0x000fe20000100a00 */
[----:B--2---:R-:W-:Y:S02]  /*8a4d0*/  STL.64 [R1+0x4238], R14 ;  /* 0x0042380e01007387 */ /* 0x004fe40000100a00 */
[----:B------:R0:W-:Y:S02]  /*8a4e0*/  STL.64 [R1+0x4230], R12 ;  /* 0x0042300c01007387 */ /* 0x0001e40000100a00 */
[----:B0-----:R-:W2:Y:S01]  /*8a4f0*/  LDL.LU R12, [R1+0x5c0] ;  /* 0x0005c000010c7983 */ /* 0x001ea20000300800 */
[----:B------:R-:W2:Y:S02]  /*8a500*/  LDL.LU R13, [R1+0x5c4] ;  /* 0x0005c400010d7983 */ /* 0x000ea40000300800 */
[----:B------:R-:W4:Y:S02]  /*8a510*/  LDL.LU R14, [R1+0x5c8] ;  /* 0x0005c800010e7983 */ /* 0x000f240000300800 */
[----:B------:R-:W4:Y:S02]  /*8a520*/  LDL.LU R15, [R1+0x5cc] ;  /* 0x0005cc00010f7983 */ /* 0x000f240000300800 */
[----:B---3--:R-:W-:-:S02]  /*8a530*/  IMAD.MOV.U32 R18, RZ, RZ, R5 ;  /* 0x000000ffff127224 */ /* 0x008fc400078e0005 */
[----:B------:R-:W-:-:S05]  /*8a540*/  IMAD.MOV.U32 R19, RZ, RZ, R4 ;  /* 0x000000ffff137224 */ /* 0x000fca00078e0004 */
[----:B------:R-:W-:Y:S04]  /*8a550*/  STL.64 [R1+0x4278], R18 ;  /* 0x0042781201007387 */ /* 0x000fe80000100a00 */
[----:B----4-:R-:W-:Y:S01]  /*8a560*/  STL.64 [R1+0x4258], R14 ;  /* 0x0042580e01007387 */ /* 0x010fe20000100a00 */
[----:B--2---:R0:W-:Y:S03]  /*8a570*/  STL.64 [R1+0x4250], R12 ;  /* 0x0042500c01007387 */ /* 0x0041e60000100a00 */
[----:B0-----:R-:W2:Y:S01]  /*8a580*/  LDL.LU R12, [R1+0x5d0] ;  /* 0x0005d000010c7983 */ /* 0x001ea20000300800 */
[----:B------:R-:W2:Y:S02]  /*8a590*/  LDL.LU R13, [R1+0x5d4] ;  /* 0x0005d400010d7983 */ /* 0x000ea40000300800 */
[----:B------:R-:W3:Y:S02]  /*8a5a0*/  LDL.LU R14, [R1+0x5d8] ;  /* 0x0005d800010e7983 */ /* 0x000ee40000300800 */
[----:B------:R-:W3:Y:S01]  /*8a5b0*/  LDL.LU R15, [R1+0x5dc] ;  /* 0x0005dc00010f7983 */ /* 0x000ee20000300800 */
[----:B------:R-:W4:Y:S01]  /*8a5c0*/  LDL.LU R8, [R1+0x6a0] ;  /* 0x0006a00001087983 */ /* 0x000f220000300800 */
[----:B------:R-:W4:Y:S02]  /*8a5d0*/  LDL.LU R9, [R1+0x6a4] ;  /* 0x0006a40001097983 */ /* 0x000f240000300800 */
[----:B------:R-:W2:Y:S02]  /*8a5e0*/  LDL.LU R10, [R1+0x6a8] ;  /* 0x0006a800010a7983 */ /* 0x000ea40000300800 */
[----:B------:R-:W2:Y:S02]  /*8a5f0*/  LDL.LU R11, [R1+0x6ac] ;  /* 0x0006ac00010b7983 */ /* 0x000ea40000300800 */
[----:B--2---:R0:W-:Y:S01]  /*8a600*/  STL.64 [R1+0x42c8], R10 ;  /* 0x0042c80a01007387 */ /* 0x0041e20000100a00 */
[----:B----4-:R-:W-:Y:S03]  /*8a610*/  STL.64 [R1+0x42c0], R8 ;  /* 0x0042c00801007387 */ /* 0x010fe60000100a00 */
[----:B0-----:R-:W2:Y:S04]  /*8a620*/  LDL.64 R10, [R1+0x188] ;  /* 0x00018800010a7983 */ /* 0x001ea80000100a00 */
[----:B--2---:R0:W-:Y:S04]  /*8a630*/  STL.64 [R1+0x42d8], R10 ;  /* 0x0042d80a01007387 */ /* 0x0041e80000100a00 */
        /* <DEDUP_REMOVED lines=8> */
[----:B0-----:R-:W4:Y:S01]  /*8a6c0*/  LDL.LU R6, [R1+0x6b8] ;  /* 0x0006b80001067983 */ /* 0x001f220000300800 */
[----:B------:R-:W4:Y:S02]  /*8a6d0*/  LDL.LU R7, [R1+0x6bc] ;  /* 0x0006bc0001077983 */ /* 0x000f240000300800 */
[----:B------:R-:W2:Y:S02]  /*8a6e0*/  LDL.LU R20, [R1+0x6e0] ;  /* 0x0006e00001147983 */ /* 0x000ea40000300800 */
[----:B------:R-:W3:Y:S01]  /*8a6f0*/  LDL.LU R21, [R1+0x6e4] ;  /* 0x0006e40001157983 */ /* 0x000ee20000300800 */
[----:B------:R-:W3:Y:S01]  /*8a700*/  LDL.LU R22, [R1+0x6e8] ;  /* 0x0006e80001167983 */ /* 0x000ee20000300800 */
[----:B------:R-:W3:Y:S02]  /*8a710*/  LDL.LU R23, [R1+0x6ec] ;  /* 0x0006ec0001177983 */ /* 0x000ee40000300800 */
[----:B------:R-:W3:Y:S01]  /*8a720*/  LDL.64 R10, [R1+0x1b8] ;  /* 0x0001b800010a7983 */ /* 0x000ee20000100a00 */
[----:B----4-:R-:W-:Y:S01]  /*8a730*/  STL.64 [R1+0x42e8], R6 ;  /* 0x0042e80601007387 */ /* 0x010fe20000100a00 */
[----:B--2---:R0:W-:Y:S03]  /*8a740*/  STL.64 [R1+0x42e0], R4 ;  /* 0x0042e00401007387 */ /* 0x0041e60000100a00 */
        /* <DEDUP_REMOVED lines=12> */
[----:B------:R-:W-:Y:S01]  /*8a810*/  STL.64 [R1+0x42a8], R18 ;  /* 0x0042a81201007387 */ /* 0x000fe20000100a00 */
[----:B------:R0:W-:Y:S02]  /*8a820*/  STL [R1+0x42a0], R17 ;  /* 0x0042a01101007387 */ /* 0x0001e40000100800 */
[----:B------:R-:W4:Y:S01]  /*8a830*/  LDL.LU R16, [R1+0x3a0] ;  /* 0x0003a00001107983 */ /* 0x000f220000300800 */
[----:B0-----:R-:W4:Y:S01]  /*8a840*/  LDL.LU R17, [R1+0x3a4] ;  /* 0x0003a40001117983 */ /* 0x001f220000300800 */
[----:B------:R-:W4:Y:S02]  /*8a850*/  LDL.LU R18, [R1+0x3a8] ;  /* 0x0003a80001127983 */ /* 0x000f240000300800 */
[----:B------:R-:W4:Y:S02]  /*8a860*/  LDL.LU R19, [R1+0x3ac] ;  /* 0x0003ac0001137983 */ /* 0x000f240000300800 */
[----:B---3--:R-:W-:Y:S01]  /*8a870*/  STL.64 [R1+0x4270], R14 ;  /* 0x0042700e01007387 */ /* 0x008fe20000100a00 */
[----:B------:R0:W-:Y:S04]  /*8a880*/  STL.64 [R1+0x4268], R12 ;  /* 0x0042680c01007387 */ /* 0x0001e80000100a00 */
[----:B0-----:R-:W3:Y:S01]  /*8a890*/  LDL.LU R12, [R1+0x5e0] ;  /* 0x0005e000010c7983 */ /* 0x001ee20000300800 */
[----:B------:R-:W3:Y:S02]  /*8a8a0*/  LDL.LU R13, [R1+0x5e4] ;  /* 0x0005e400010d7983 */ /* 0x000ee40000300800 */
[----:B------:R-:W2:Y:S02]  /*8a8b0*/  LDL.LU R14, [R1+0x5e8] ;  /* 0x0005e800010e7983 */ /* 0x000ea40000300800 */
[----:B------:R-:W2:Y:S01]  /*8a8c0*/  LDL.LU R15, [R1+0x5ec] ;  /* 0x0005ec00010f7983 */ /* 0x000ea20000300800 */
[C---:B------:R-:W-:Y:S01]  /*8a8d0*/  HMMA.16816.F32.BF16 R20, R24.reuse, R10, R20 ;  /* 0x0000000a1814723c */ /* 0x040fe20000041814 */
[----:B------:R-:W-:Y:S01]  /*8a8e0*/  IMAD.MOV.U32 R28, RZ, RZ, R11 ;  /* 0x000000ffff1c7224 */ /* 0x000fe200078e000b */
[----:B--2---:R-:W-:Y:S01]  /*8a8f0*/  STL.64 [R1+0x4288], R14 ;  /* 0x0042880e01007387 */ /* 0x004fe20000100a00 */
[----:B---3--:R0:W-:Y:S03]  /*8a900*/  STL.64 [R1+0x4280], R12 ;  /* 0x0042800c01007387 */ /* 0x0081e60000100a00 */
[----:B0-----:R-:W2:Y:S01]  /*8a910*/  LDL.LU R12, [R1+0x5f0] ;  /* 0x0005f000010c7983 */ /* 0x001ea20000300800 */
[----:B------:R-:W2:Y:S02]  /*8a920*/  LDL.LU R13, [R1+0x5f4] ;  /* 0x0005f400010d7983 */ /* 0x000ea40000300800 */
[----:B------:R-:W2:Y:S02]  /*8a930*/  LDL.LU R14, [R1+0x5f8] ;  /* 0x0005f800010e7983 */ /* 0x000ea40000300800 */
[----:B------:R-:W2:Y:S11]  /*8a940*/  LDL.LU R15, [R1+0x5fc] ;  /* 0x0005fc00010f7983 */ /* 0x000eb60000300800 */
[----:B------:R-:W-:Y:S01]  /*8a950*/  @!UPT UIADD3 URZ, URZ, URZ, URZ ;  /* 0x0000003f3f3ff290 */ /* 0x000fe2000fffe03f */
[----:B------:R-:W-:Y:S01]  /*8a960*/  STL.64 [R1+0x790], R20 ;  /* 0x0007901401007387 */ /* 0x000fe20000100a00 */
[----:B------:R0:W-:Y:S02]  /*8a970*/  STL.64 [R1+0x798], R22 ;  /* 0x0007981601007387 */ /* 0x0001e40000100a00 */
[----:B0-----:R-:W-:Y:S02]  /*8a980*/  IMAD.MOV.U32 R23, RZ, RZ, R10 ;  /* 0x000000ffff177224 */ /* 0x001fe400078e000a */
        /* <DEDUP_REMOVED lines=32> */
[----:B------:R1:W-:Y:S02]  /*8ab90*/  STL.64 [R1+0x6a8], R10 ;  /* 0x0006a80a01007387 */ /* 0x0003e40000100a00 */
[----:B0-----:R-:W-:Y:S01]  /*8aba0*/  IMAD.MOV.U32 R9, RZ, RZ, R6 ;  /* 0x000000ffff097224 */ /* 0x001fe200078e0006 */
[----:B-1----:R-:W3:Y:S01]  /*8abb0*/  LDL.LU.64 R10, [R1+0x42b8] ;  /* 0x0042b800010a7983 */ /* 0x002ee20000300a00 */
[----:B------:R-:W-:Y:S02]  /*8abc0*/  IMAD.MOV.U32 R8, RZ, RZ, R7 ;  /* 0x000000ffff087224 */ /* 0x000fe400078e0007 */
[----:B------:R-:W4:Y:S02]  /*8abd0*/  LDL.LU.64 R6, [R1+0x42b0] ;  /* 0x0042b00001067983 */ /* 0x000f240000300a00 */
[----:B----4-:R-:W-:Y:S01]  /*8abe0*/  HMMA.16816.F32.BF16 R24, R24, R6, R16 ;  /* 0x000000061818723c */ /* 0x010fe20000041810 */
[----:B------:R-:W2:Y:S01]  /*8abf0*/  LDL.LU.64 R18, [R1+0x42a8] ;  /* 0x0042a80001127983 */ /* 0x000ea20000300a00 */
[----:B------:R-:W4:Y:S02]  /*8ac00*/  LDL.LU R17, [R1+0x42a0] ;  /* 0x0042a00001117983 */ /* 0x000f240000300800 */
[----:B------:R-:W2:Y:S02]  /*8ac10*/  LDL.LU.64 R6, [R1+0x4298] ;  /* 0x0042980001067983 */ /* 0x000ea40000300a00 */
[----:B------:R-:W2:Y:S11]  /*8ac20*/  LDL.LU.64 R4, [R1+0x4290] ;  /* 0x0042900001047983 */ /* 0x000eb60000300a00 */
[----:B------:R-:W-:Y:S06]  /*8ac30*/  @!UPT UIADD3 URZ, URZ, URZ, URZ ;  /* 0x0000003f3f3ff290 */ /* 0x000fec000fffe03f */
[----:B------:R-:W-:Y:S01]  /*8ac40*/  STL.64 [R1+0x430], R24 ;  /* 0x0004301801007387 */ /* 0x000fe20000100a00 */
[----:B------:R-:W-:Y:S03]  /*8ac50*/  STL.64 [R1+0x438], R26 ;  /* 0x0004381a01007387 */ /* 0x000fe60000100a00 */
[----:B----4-:R-:W0:Y:S04]  /*8ac60*/  LDSM.16.MT88.4 R24, [R17+0x25080] ;  /* 0x025080001118783b */ /* 0x010e280000004200 */
[----:B0-----:R0:W-:Y:S01]  /*8ac70*/  STL.64 [R1+0x4060], R26 ;  /* 0x0040601a01007387 */ /* 0x0011e20000100a00 */
[----:B------:R1:W-:Y:S03]  /*8ac80*/  STL.64 [R1+0x4058], R24 ;  /* 0x0040581801007387 */ /* 0x0003e60000100a00 */
[----:B0-----:R-:W4:Y:S01]  /*8ac90*/  LDL.LU.64 R26, [R1+0x168] ;  /* 0x00016800011a7983 */ /* 0x001f220000300a00 */
[C---:B--2---:R-:W-:Y:S03]  /*8aca0*/  HMMA.16816.F32.BF16 R16, R4.reuse, R18, R12 ;  /* 0x000000120410723c */ /* 0x044fe6000004180c */
[----:B----4-:R0:W-:Y:S01]  /*8acb0*/  STL.64 [R1+0x4160], R26 ;  /* 0x0041601a01007387 */ /* 0x0101e20000100a00 */
[----:B-1----:R-:W3:Y:S02]  /*8acc0*/  LDL.LU R24, [R1+0x5a0] ;  /* 0x0005a00001187983 */ /* 0x002ee40000300800 */
[----:B------:R-:W3:Y:S01]  /*8acd0*/  LDL.LU R25, [R1+0x5a4] ;  /* 0x0005a40001197983 */ /* 0x000ee20000300800 */
[----:B0-----:R-:W3:Y:S01]  /*8ace0*/  LDL.LU R26, [R1+0x5a8] ;  /* 0x0005a800011a7983 */ /* 0x001ee20000300800 */
[----:B------:R-:W3:Y:S02]  /*8acf0*/  LDL.LU R27, [R1+0x5ac] ;  /* 0x0005ac00011b7983 */ /* 0x000ee40000300800 */
        /* <DEDUP_REMOVED lines=19> */
[----:B------:R-:W4:Y:S01]  /*8ae30*/  LDL.LU.64 R16, [R1+0x4240] ;  /* 0x0042400001107983 */ /* 0x000f220000300a00 */
        /* <DEDUP_REMOVED lines=8> */
[----:B----4-:R0:W-:Y:S02]  /*8aec0*/  STL.64 [R1+0x4110], R16 ;  /* 0x0041101001007387 */ /* 0x0101e40000100a00 */
[----:B0-----:R-:W2:Y:S01]  /*8aed0*/  LDL.LU R16, [R1+0x5b0] ;  /* 0x0005b00001107983 */ /* 0x001ea20000300800 */
[----:B------:R-:W2:Y:S02]  /*8aee0*/  LDL.LU R17, [R1+0x5b4] ;  /* 0x0005b40001117983 */ /* 0x000ea40000300800 */
[----:B------:R-:W2:Y:S02]  /*8aef0*/  LDL.LU R18, [R1+0x5b8] ;  /* 0x0005b80001127983 */ /* 0x000ea40000300800 */
[----:B------:R-:W2:Y:S02]  /*8af00*/  LDL.LU R19, [R1+0x5bc] ;  /* 0x0005bc0001137983 */ /* 0x000ea40000300800 */
[C---:B--2---:R-:W-:Y:S01]  /*8af10*/  HMMA.16816.F32.BF16 R16, R4.reuse, R14, R16 ;  /* 0x0000000e0410723c */ /* 0x044fe20000041810 */
[----:B------:R-:W-:Y:S11]  /*8af20*/  STL.64 [R1+0x4108], R14 ;  /* 0x0041080e01007387 */ /* 0x000ff60000100a00 */
[----:B------:R-:W-:Y:S11]  /*8af30*/  @!UPT UIADD3 URZ, URZ, URZ, URZ ;  /* 0x0000003f3f3ff290 */ /* 0x000ff6000fffe03f */
[----:B------:R-:W-:Y:S01]  /*8af40*/  STL.64 [R1+0x3c0], R16 ;  /* 0x0003c01001007387 */ /* 0x000fe20000100a00 */
[----:B------:R3:W-:Y:S02]  /*8af50*/  STL.64 [R1+0x3c8], R18 ;  /* 0x0003c81201007387 */ /* 0x0007e40000100a00 */
[----:B---3--:R-:W-:Y:S01]  /*8af60*/  HMMA.16816.F32.BF16 R16, R4, R10, R24 ;  /* 0x0000000a0410723c */ /* 0x008fe20000041818 */
[----:B------:R0:W-:Y:S06]  /*8af70*/  STL.64 [R1+0x4168], R10 ;  /* 0x0041680a01007387 */ /* 0x0001ec0000100a00 */
[----:B------:R-:W-:-:S02]  /*8af80*/  IMAD.MOV.U32 R26, RZ, RZ, R9 ;  /* 0x000000ffff1a7224 */ /* 0x000fc400078e0009 */
[----:B------:R-:W-:Y:S11]  /*8af90*/  IMAD.MOV.U32 R27, RZ, RZ, R8 ;  /* 0x000000ffff1b7224 */ /* 0x000ff600078e0008 */
[----:B------:R-:W-:Y:S03]  /*8afa0*/  @!UPT UIADD3 URZ, URZ, URZ, URZ ;  /* 0x0000003f3f3ff290 */ /* 0x000fe6000fffe03f */
[----:B------:R-:W-:Y:S01]  /*8afb0*/  STL.64 [R1+0x3b0], R16 ;  /* 0x0003b01001007387 */ /* 0x000fe20000100a00 */
[----:B------:R1:W-:Y:S02]  /*8afc0*/  STL.64 [R1+0x3b8], R18 ;  /* 0x0003b81201007387 */ /* 0x0003e40000100a00 */
[----:B------:R2:W-:Y:S02]  /*8afd0*/  STL.64 [R1+0x4170], R26 ;  /* 0x0041701a01007387 */ /* 0x0005e40000100a00 */
[----:B------:R-:W3:Y:S01]  /*8afe0*/  LDL.LU R8, [R1+0x510] ;  /* 0x0005100001087983 */ /* 0x000ee20000300800 */
[----:B------:R-:W3:Y:S01]  /*8aff0*/  LDL.LU R9, [R1+0x514] ;  /* 0x0005140001097983 */ /* 0x000ee20000300800 */
[----:B0-----:R-:W4:Y:S02]  /*8b000*/  LDL.LU R10, [R1+0x518] ;  /* 0x00051800010a7983 */ /* 0x001f240000300800 */
[----:B------:R-:W4:Y:S02]  /*8b010*/  LDL.LU R11, [R1+0x51c] ;  /* 0x00051c00010b7983 */ /* 0x000f240000300800 */
[----:B-1----:R-:W-:-:S02]  /*8b020*/  IMAD.MOV.U32 R18, RZ, RZ, R23 ;  /* 0x000000ffff127224 */ /* 0x002fc400078e0017 */
[----:B--2---:R-:W-:Y:S02]  /*8b030*/  IMAD.MOV.U32 R26, RZ, RZ, R29 ;  /* 0x000000ffff1a7224 */ /* 0x004fe400078e001d */
[----:B------:R-:W-:Y:S02]  /*8b040*/  IMAD.MOV.U32 R19, RZ, RZ, R28 ;  /* 0x000000ffff137224 */ /* 0x000fe400078e001c */
[----:B------:R-:W-:Y:S01]  /*8b050*/  IMAD.MOV.U32 R27, RZ, RZ, R22 ;  /* 0x000000ffff1b7224 */ /* 0x000fe200078e0016 */
[----:B----4-:R-:W-:Y:S01]  /*8b060*/  STL.64 [R1+0x4180], R10 ;  /* 0x0041800a01007387 */ /* 0x010fe20000100a00 */
[----:B---3--:R-:W-:Y:S02]  /*8b070*/  STL.64 [R1+0x4178], R8 ;  /* 0x0041780801007387 */ /* 0x008fe40000100a00 */
[----:B------:R-:W2:Y:S02]  /*8b080*/  LDL.LU R29, [R1+0x422c] ;  /* 0x00422c00011d7983 */ /* 0x000ea40000300800 */
[----:B------:R-:W3:Y:S01]  /*8b090*/  LDL.LU R22, [R1+0x4228] ;  /* 0x0042280001167983 */ /* 0x000ee20000300800 */
[----:B------:R-:W4:Y:S01]  /*8b0a0*/  LDL.LU R23, [R1+0x4224] ;  /* 0x0042240001177983 */ /* 0x000f220000300800 */
[----:B------:R-:W3:Y:S02]  /*8b0b0*/  LDL.LU R28, [R1+0x4220] ;  /* 0x00422000011c7983 */ /* 0x000ee40000300800 */
[----:B------:R0:W-:Y:S02]  /*8b0c0*/  STL.64 [R1+0x41b8], R18 ;  /* 0x0041b81201007387 */ /* 0x0001e40000100a00 */
[----:B0-----:R-:W-:-:S02]  /*8b0d0*/  IMAD.MOV.U32 R18, RZ, RZ, R13 ;  /* 0x000000ffff127224 */ /* 0x001fc400078e000d */
[----:B------:R-:W-:-:S05]  /*8b0e0*/  IMAD.MOV.U32 R19, RZ, RZ, R12 ;  /* 0x000000ffff137224 */ /* 0x000fca00078e000c */
[----:B------:R0:W-:Y:S01]  /*8b0f0*/  STL.64 [R1+0x41d0], R18 ;  /* 0x0041d01201007387 */ /* 0x0001e20000100a00 */
[----:B------:R-:W3:Y:S02]  /*8b100*/  LDL.LU R12, [R1+0x550] ;  /* 0x00055000010c7983 */ /* 0x000ee40000300800 */
[----:B------:R-:W3:Y:S02]  /*8b110*/  LDL.LU R13, [R1+0x554] ;  /* 0x00055400010d7983 */ /* 0x000ee40000300800 */
[----:B------:R-:W3:Y:S01]  /*8b120*/  LDL.LU R14, [R1+0x558] ;  /* 0x00055800010e7983 */ /* 0x000ee20000300800 */
[----:B------:R-:W3:Y:S01]  /*8b130*/  LDL.LU R15, [R1+0x55c] ;  /* 0x00055c00010f7983 */ /* 0x000ee20000300800 */
[----:B0-----:R-:W-:Y:S02]  /*8b140*/  IMAD.MOV.U32 R19, RZ, RZ, R2 ;  /* 0x000000ffff137224 */ /* 0x001fe400078e0002 */
[----:B--2---:R-:W-:Y:S02]  /*8b150*/  IMAD.MOV.U32 R18, RZ, RZ, R29 ;  /* 0x000000ffff127224 */ /* 0x004fe400078e001d */
[----:B------:R-:W2:Y:S01]  /*8b160*/  LDL.LU R29, [R1+0x421c] ;  /* 0x00421c00011d7983 */ /* 0x000ea20000300800 */
[----:B------:R-:W2:Y:S02]  /*8b170*/  LDL.LU R2, [R1+0x4218] ;  /* 0x0042180001027983 */ /* 0x000ea40000300800 */
[----:B------:R-:W-:Y:S01]  /*8b180*/  STL.64 [R1+0x41e8], R18 ;  /* 0x0041e81201007387 */ /* 0x000fe20000100a00 */
[----:B---3--:R-:W-:Y:S01]  /*8b190*/  STL.64 [R1+0x41c8], R14 ;  /* 0x0041c80e01007387 */ /* 0x008fe20000100a00 */
[----:B------:R0:W-:Y:S03]  /*8b1a0*/  STL.64 [R1+0x41c0], R12 ;  /* 0x0041c00c01007387 */ /* 0x0001e60000100a00 */
[----:B0-----:R-:W3:Y:S01]  /*8b1b0*/  LDL.LU R12, [R1+0x560] ;  /* 0x00056000010c7983 */ /* 0x001ee20000300800 */
[----:B------:R-:W3:Y:S02]  /*8b1c0*/  LDL.LU R13, [R1+0x564] ;  /* 0x00056400010d7983 */ /* 0x000ee40000300800 */
[----:B------:R-:W2:Y:S02]  /*8b1d0*/  LDL.LU R14, [R1+0x568] ;  /* 0x00056800010e7983 */ /* 0x000ea40000300800 */
[----:B------:R-:W2:Y:S02]  /*8b1e0*/  LDL.LU R15, [R1+0x56c] ;  /* 0x00056c00010f7983 */ /* 0x000ea40000300800 */
[----:B----4-:R-:W-:-:S02]  /*8b1f0*/  IMAD.MOV.U32 R18, RZ, RZ, R23 ;  /* 0x000000ffff127224 */ /* 0x010fc400078e0017 */
        /* <DEDUP_REMOVED lines=20> */
[----:B------:R0:W-:Y:S01]  /*8b340*/  STL.64 [R1+0x4188], R26 ;  /* 0x0041881a01007387 */ /* 0x0001e20000100a00 */
[----:B------:R-:W3:Y:S02]  /*8b350*/  LDL.LU R8, [R1+0x520] ;  /* 0x0005200001087983 */ /* 0x000ee40000300800 */
[----:B------:R-:W3:Y:S02]  /*8b360*/  LDL.LU R9, [R1+0x524] ;  /* 0x0005240001097983 */ /* 0x000ee40000300800 */
[----:B------:R-:W4:Y:S01]  /*8b370*/  LDL.LU R10, [R1+0x528] ;  /* 0x00052800010a7983 */ /* 0x000f220000300800 */
[----:B------:R-:W4:Y:S01]  /*8b380*/  LDL.LU R11, [R1+0x52c] ;  /* 0x00052c00010b7983 */ /* 0x000f220000300800 */
[----:B0-----:R-:W-:-:S02]  /*8b390*/  IMAD.MOV.U32 R26, RZ, RZ, R21 ;  /* 0x000000ffff1a7224 */ /* 0x001fc400078e0015 */
[----:B------:R-:W-:Y:S02]  /*8b3a0*/  IMAD.MOV.U32 R27, RZ, RZ, R20 ;  /* 0x000000ffff1b7224 */ /* 0x000fe400078e0014 */
[----:B------:R-:W-:Y:S02]  /*8b3b0*/  IMAD.MOV.U32 R18, RZ, RZ, R29 ;  /* 0x000000ffff127224 */ /* 0x000fe400078e001d */
[----:B------:R-:W-:Y:S01]  /*8b3c0*/  IMAD.MOV.U32 R19, RZ, RZ, R28 ;  /* 0x000000ffff137224 */ /* 0x000fe200078e001c */
[----:B----4-:R-:W-:Y:S01]  /*8b3d0*/  STL.64 [R1+0x4198], R10 ;  /* 0x0041980a01007387 */ /* 0x010fe20000100a00 */
[----:B---3--:R0:W-:Y:S02]  /*8b3e0*/  STL.64 [R1+0x4190], R8 ;  /* 0x0041900801007387 */ /* 0x0081e40000100a00 */
[----:B------:R-:W-:Y:S01]  /*8b3f0*/  STL.64 [R1+0x41a0], R26 ;  /* 0x0041a01a01007387 */ /* 0x000fe20000100a00 */
        /* <DEDUP_REMOVED lines=15> */
[----:B------:R-:W4:Y:S01]  /*8b4f0*/  LDL.LU.64 R14, [R1+0x4210] ;  /* 0x00421000010e7983 */ /* 0x000f220000300a00 */
[----:B------:R-:W4:Y:S05]  /*8b500*/  LDL.LU.64 R12, [R1+0x4208] ;  /* 0x00420800010c7983 */ /* 0x000f2a0000300a00 */
        /* <DEDUP_REMOVED lines=24> */
[----:B----4-:R-:W-:Y:S02]  /*8b690*/  HMMA.16816.F32.BF16 R12, R4, R18, R12 ;  /* 0x00000012040c723c */ /* 0x010fe4000004180c */
[----:B------:R-:W4:Y:S04]  /*8b6a0*/  LDL.64 R18, [R1+0x8] ;  /* 0x0000080001127983 */ /* 0x000f280000100a00 */
[----:B----4-:R0:W-:Y:S11]  /*8b6b0*/  STL.64 [R1+0x4130], R18 ;  /* 0x0041301201007387 */ /* 0x0101f60000100a00 */
[----:B------:R-:W-:Y:S06]  /*8b6c0*/  @!UPT UIADD3 URZ, URZ, URZ, URZ ;  /* 0x0000003f3f3ff290 */ /* 0x000fec000fffe03f */
[----:B------:R-:W-:Y:S02]  /*8b6d0*/  STL.64 [R1+0x600], R12 ;  /* 0x0006000c01007387 */ /* 0x000fe40000100a00 */
[----:B------:R-:W-:Y:S01]  /*8b6e0*/  STL.64 [R1+0x608], R14 ;  /* 0x0006080e01007387 */ /* 0x000fe20000100a00 */
[----:B0-----:R-:W4:Y:S04]  /*8b6f0*/  LDL.LU.64 R18, [R1+0x18] ;  /* 0x0000180001127983 */ /* 0x001f280000300a00 */
[----:B----4-:R0:W-:Y:S04]  /*8b700*/  STL.64 [R1+0x4138], R18 ;  /* 0x0041381201007387 */ /* 0x0101e80000100a00 */
[----:B0-----:R-:W4:Y:S01]  /*8b710*/  LDL.LU.64 R18, [R1+0x28] ;  /* 0x0000280001127983 */ /* 0x001f220000300a00 */
[----:B------:R-:W3:Y:S02]  /*8b720*/  LDL.LU R12, [R1+0x360] ;  /* 0x00036000010c7983 */ /* 0x000ee40000300800 */
[----:B------:R-:W3:Y:S02]  /*8b730*/  LDL.LU R13, [R1+0x364] ;  /* 0x00036400010d7983 */ /* 0x000ee40000300800 */
[----:B------:R-:W3:Y:S01]  /*8b740*/  LDL.LU R14, [R1+0x368] ;  /* 0x00036800010e7983 */ /* 0x000ee20000300800 */
[----:B------:R-:W3:Y:S01]  /*8b750*/  LDL.LU R15, [R1+0x36c] ;  /* 0x00036c00010f7983 */ /* 0x000ee20000300800 */
[----:B------:R-:W-:-:S02]  /*8b760*/  IMAD.MOV.U32 R26, RZ, RZ, R3 ;  /* 0x000000ffff1a7224 */ /* 0x000fc400078e0003 */
[----:B------:R-:W-:-:S07]  /*8b770*/  IMAD.MOV.U32 R27, RZ, RZ, R0 ;  /* 0x000000ffff1b7224 */ /* 0x000fce00078e0000 */
[C---:B--2---:R-:W-:Y:S01]  /*8b780*/  HMMA.16816.F32.BF16 R24, R4.reuse, R26, R8 ;  /* 0x0000001a0418723c */ /* 0x044fe20000041808 */
        /* <DEDUP_REMOVED lines=8> */
[----:B0-----:R-:W4:Y:S01]  /*8b810*/  LDL.LU R12, [R1+0x390] ;  /* 0x00039000010c7983 */ /* 0x001f220000300800 */
[----:B------:R-:W4:Y:S02]  /*8b820*/  LDL.LU R13, [R1+0x394] ;  /* 0x00039400010d7983 */ /* 0x000f240000300800 */
[----:B------:R-:W4:Y:S02]  /*8b830*/  LDL.LU R14, [R1+0x398] ;  /* 0x00039800010e7983 */ /* 0x000f240000300800 */
[----:B------:R-:W4:Y:S01]  /*8b840*/  LDL.LU R15, [R1+0x39c] ;  /* 0x00039c00010f7983 */ /* 0x000f220000300800 */
        /* <DEDUP_REMOVED lines=22> */
[----:B------:R-:W-:Y:S01]  /*8b9b0*/  STL.64 [R1+0x5c0], R24 ;  /* 0x0005c01801007387 */ /* 0x000fe20000100a00 */
[----:B------:R0:W-:Y:S03]  /*8b9c0*/  STL.64 [R1+0x5c8], R26 ;  /* 0x0005c81a01007387 */ /* 0x0001e60000100a00 */
[----:B0-----:R-:W3:Y:S02]  /*8b9d0*/  LDL.LU.64 R26, [R1+0x4160] ;  /* 0x00416000011a7983 */ /* 0x001ee40000300a00 */
[----:B---3--:R-:W-:Y:S02]  /*8b9e0*/  HMMA.16816.F32.BF16 R4, R4, R26, R20 ;  /* 0x0000001a0404723c */ /* 0x008fe40000041814 */
[----:B------:R-:W4:Y:S01]  /*8b9f0*/  LDL.LU.64 R22, [R1+0x4158] ;  /* 0x0041580001167983 */ /* 0x000f220000300a00 */
[----:B------:R-:W4:Y:S02]  /*8ba00*/  LDL.LU.64 R20, [R1+0x4150] ;  /* 0x0041500001147983 */ /* 0x000f240000300a00 */
[----:B------:R-:W3:Y:S02]  /*8ba10*/  LDL R9, [R1+0xbd4] ;  /* 0x000bd40001097983 */ /* 0x000ee40000100800 */
[----:B---3--:R-:W-:Y:S11]  /*8ba20*/  STL [R1+0x4090], R9 ;  /* 0x0040900901007387 */ /* 0x008ff60000100800 */
[----:B------:R-:W-:Y:S05]  /*8ba30*/  @!UPT UIADD3 URZ, URZ, URZ, URZ ;  /* 0x0000003f3f3ff290 */ /* 0x000fea000fffe03f */
[----:B------:R-:W-:Y:S02]  /*8ba40*/  STL.64 [R1+0x3a0], R4 ;  /* 0x0003a00401007387 */ /* 0x000fe40000100a00 */
[----:B------:R0:W-:Y:S02]  /*8ba50*/  STL.64 [R1+0x3a8], R6 ;  /* 0x0003a80601007387 */ /* 0x0001e40000100a00 */
[----:B0-----:R-:W3:Y:S01]  /*8ba60*/  LDL R7, [R1+0xbd0] ;  /* 0x000bd00001077983 */ /* 0x001ee20000100800 */
[C---:B----4-:R-:W-:Y:S01]  /*8ba70*/  HMMA.16816.F32.BF16 R12, R20.reuse, R18, R12 ;  /* 0x00000012140c723c */ /* 0x050fe2000004180c */
[----:B------:R-:W-:Y:S02]  /*8ba80*/  IMAD.MOV.U32 R25, RZ, RZ, R18 ;  /* 0x000000ffff197224 */ /* 0x000fe400078e0012 */
[----:B------:R-:W-:Y:S01]  /*8ba90*/  IMAD.MOV.U32 R24, RZ, RZ, R19 ;  /* 0x000000ffff187224 */ /* 0x000fe200078e0013 */
[----:B---3--:R0:W-:Y:S01]  /*8baa0*/  STL [R1+0x408c], R7 ;  /* 0x00408c0701007387 */ /* 0x0081e20000100800 */
[----:B------:R-:W3:Y:S02]  /*8bab0*/  LDL.LU R4, [R1+0x380] ;  /* 0x0003800001047983 */ /* 0x000ee40000300800 */
[----:B------:R-:W3:Y:S02]  /*8bac0*/  LDL.LU R5, [R1+0x384] ;  /* 0x0003840001057983 */ /* 0x000ee40000300800 */
[----:B------:R-:W3:Y:S01]  /*8bad0*/  LDL.LU R6, [R1+0x388] ;  /* 0x0003880001067983 */ /* 0x000ee20000300800 */
[----:B0-----:R-:W3:Y:S11]  /*8bae0*/  LDL.LU R7, [R1+0x38c] ;  /* 0x00038c0001077983 */ /* 0x001ef60000300800 */
[----:B------:R-:W-:Y:S02]  /*8baf0*/  @!UPT UIADD3 URZ, URZ, URZ, URZ ;  /* 0x0000003f3f3ff290 */ /* 0x000fe4000fffe03f */
[----:B------:R-:W-:Y:S02]  /*8bb00*/  STL.64 [R1+0x420], R12 ;  /* 0x0004200c01007387 */ /* 0x000fe40000100a00 */
[----:B------:R0:W-:Y:S02]  /*8bb10*/  STL.64 [R1+0x428], R14 ;  /* 0x0004280e01007387 */ /* 0x0001e40000100a00 */
[----:B0-----:R-:W4:Y:S01]  /*8bb20*/  LDL.LU.64 R14, [R1+0x4148] ;  /* 0x00414800010e7983 */ /* 0x001f220000300a00 */
[----:B------:R-:W4:Y:S02]  /*8bb30*/  LDL.LU.64 R12, [R1+0x4140] ;  /* 0x00414000010c7983 */ /* 0x000f240000300a00 */
[----:B------:R-:W3:Y:S02]  /*8bb40*/  LDL.LU.64 R18, [R1+0x4138] ;  /* 0x0041380001127983 */ /* 0x000ee40000300a00 */
[----:B------:R0:W-:Y:S01]  /*8bb50*/  STL.64 [R1+0x4080], R26 ;  /* 0x0040801a01007387 */ /* 0x0001e20000100a00 */
[----:B------:R1:W-:Y:S04]  /*8bb60*/  STL.64 [R1+0x4078], R24 ;  /* 0x0040781801007387 */ /* 0x0003e80000100a00 */
[----:B0-----:R-:W2:Y:S01]  /*8bb70*/  LDL.LU.64 R26, [R1+0x38] ;  /* 0x00003800011a7983 */ /* 0x001ea20000300a00 */
[----:B---3--:R-:W-:Y:S01]  /*8bb80*/  HMMA.16816.F32.BF16 R4, R20, R18, R4 ;  /* 0x000000121404723c */ /* 0x008fe20000041804 */
[----:B------:R-:W-:-:S02]  /*8bb90*/  IMAD.MOV.U32 R3, RZ, RZ, R19 ;  /* 0x000000ffff037224 */ /* 0x000fc400078e0013 */
[----:B--2---:R0:W-:Y:S01]  /*8bba0*/  STL.64 [R1+0x4100], R26 ;  /* 0x0041001a01007387 */ /* 0x0041e20000100a00 */
[----:B-1----:R-:W2:Y:S02]  /*8bbb0*/  LDL.LU R24, [R1+0x350] ;  /* 0x0003500001187983 */ /* 0x002ea40000300800 */
[----:B------:R-:W2:Y:S01]  /*8bbc0*/  LDL.LU R25, [R1+0x354] ;  /* 0x0003540001197983 */ /* 0x000ea20000300800 */
[----:B0-----:R-:W2:Y:S01]  /*8bbd0*/  LDL.LU R26, [R1+0x358] ;  /* 0x00035800011a7983 */ /* 0x001ea20000300800 */
[----:B------:R-:W2:Y:S11]  /*8bbe0*/  LDL.LU R27, [R1+0x35c] ;  /* 0x00035c00011b7983 */ /* 0x000eb60000300800 */
[----:B------:R-:W-:Y:S04]  /*8bbf0*/  @!UPT UIADD3 URZ, URZ, URZ, URZ ;  /* 0x0000003f3f3ff290 */ /* 0x000fe8000fffe03f */
[----:B------:R-:W-:Y:S02]  /*8bc00*/  STL.64 [R1+0x410], R4 ;  /* 0x0004100401007387 */ /* 0x000fe40000100a00 */
[----:B------:R0:W-:Y:S02]  /*8bc10*/  STL.64 [R1+0x418], R6 ;  /* 0x0004180601007387 */ /* 0x0001e40000100a00 */
[----:B0-----:R-:W-:Y:S02]  /*8bc20*/  IMAD.MOV.U32 R7, RZ, RZ, R18 ;  /* 0x000000ffff077224 */ /* 0x001fe400078e0012 */
[----:B------:R-:W4:Y:S03]  /*8bc30*/  LDL.LU.64 R18, [R1+0x4130] ;  /* 0x0041300001127983 */ /* 0x000f260000300a00 */
[----:B------:R0:W-:Y:S02]  /*8bc40*/  STL [R1+0x40f8], R7 ;  /* 0x0040f80701007387 */ /* 0x0001e40000100800 */
[----:B------:R-:W3:Y:S02]  /*8bc50*/  LDL.LU R4, [R1+0x320] ;  /* 0x0003200001047983 */ /* 0x000ee40000300800 */
[----:B------:R-:W3:Y:S01]  /*8bc60*/  LDL.LU R5, [R1+0x324] ;  /* 0x0003240001057983 */ /* 0x000ee20000300800 */
[----:B------:R-:W3:Y:S04]  /*8bc70*/  LDL.LU R6, [R1+0x328] ;  /* 0x0003280001067983 */ /* 0x000ee80000300800 */
[----:B0-----:R-:W3:Y:S01]  /*8bc80*/  LDL.LU R7, [R1+0x32c] ;  /* 0x00032c0001077983 */ /* 0x001ee20000300800 */
        /* <DEDUP_REMOVED lines=8> */
[----:B------:R-:W2:Y:S01]  /*8bd10*/  LDL.LU.64 R16, [R1+0x4110] ;  /* 0x0041100001107983 */ /* 0x000ea20000300a00 */
[C---:B----4-:R-:W-:Y:S11]  /*8bd20*/  HMMA.16816.F32.BF16 R12, R20.reuse, R18, R12 ;  /* 0x00000012140c723c */ /* 0x050ff6000004180c */
[----:B------:R-:W-:Y:S11]  /*8bd30*/  @!UPT UIADD3 URZ, URZ, URZ, URZ ;  /* 0x0000003f3f3ff290 */ /* 0x000ff6000fffe03f */
[----:B------:R-:W-:Y:S01]  /*8bd40*/  @!UPT UIADD3 URZ, URZ, URZ, URZ ;  /* 0x0000003f3f3ff290 */ /* 0x000fe2000fffe03f */
[----:B------:R-:W-:Y:S01]  /*8bd50*/  STL.64 [R1+0x380], R12 ;  /* 0x0003800c01007387 */ /* 0x000fe20000100a00 */
[----:B------:R0:W-:Y:S03]  /*8bd60*/  STL.64 [R1+0x388], R14 ;  /* 0x0003880e01007387 */ /* 0x0001e60000100a00 */
[----:B0-----:R-:W4:Y:S01]  /*8bd70*/  LDL.LU.64 R14, [R1+0x4108] ;  /* 0x00410800010e7983 */ /* 0x001f220000300a00 */
[----:B------:R-:W-:Y:S02]  /*8bd80*/  STL.64 [R1+0x4010], R18 ;  /* 0x0040101201007387 */ /* 0x000fe40000100a00 */
[----:B--2---:R0:W-:Y:S02]  /*8bd90*/  STL.64 [R1+0x4008], R16 ;  /* 0x0040081001007387 */ /* 0x0041e40000100a00 */
[----:B0-----:R-:W2:Y:S01]  /*8bda0*/  LDL.LU R16, [R1+0x330] ;  /* 0x0003300001107983 */ /* 0x001ea20000300800 */
[----:B------:R-:W2:Y:S02]  /*8bdb0*/  LDL.LU R17, [R1+0x334] ;  /* 0x0003340001117983 */ /* 0x000ea40000300800 */
[----:B------:R-:W2:Y:S02]  /*8bdc0*/  LDL.LU R18, [R1+0x338] ;  /* 0x0003380001127983 */ /* 0x000ea40000300800 */
[----:B------:R-:W2:Y:S01]  /*8bdd0*/  LDL.LU R19, [R1+0x33c] ;  /* 0x00033c0001137983 */ /* 0x000ea20000300800 */
[C---:B----4-:R-:W-:Y:S11]  /*8bde0*/  HMMA.16816.F32.BF16 R24, R20.reuse, R14, R24 ;  /* 0x0000000e1418723c */ /* 0x050ff60000041818 */
[----:B------:R-:W-:Y:S11]  /*8bdf0*/  @!UPT UIADD3 URZ, URZ, URZ, URZ ;  /* 0x0000003f3f3ff290 */ /* 0x000ff6000fffe03f */
[----:B------:R-:W-:Y:S01]  /*8be00*/  @!UPT UIADD3 URZ, URZ, URZ, URZ ;  /* 0x0000003f3f3ff290 */ /* 0x000fe2000fffe03f */
[----:B------:R-:W-:Y:S01]  /*8be10*/  STL.64 [R1+0x370], R24 ;  /* 0x0003701801007387 */ /* 0x000fe20000100a00 */
[----:B------:R0:W-:Y:S03]  /*8be20*/  STL.64 [R1+0x378], R26 ;  /* 0x0003781a01007387 */ /* 0x0001e60000100a00 */
[----:B0-----:R-:W2:Y:S01]  /*8be30*/  LDL.LU.64 R26, [R1+0x4100] ;  /* 0x00410000011a7983 */ /* 0x001ea20000300a00 */
[----:B------:R0:W-:Y:S02]  /*8be40*/  STL.64 [R1+0x40f0], R14 ;  /* 0x0040f00e01007387 */ /* 0x0001e40000100a00 */
[----:B------:R-:W4:Y:S02]  /*8be50*/  LDL.LU R12, [R1+0x340] ;  /* 0x00034000010c7983 */ /* 0x000f240000300800 */
[----:B------:R-:W4:Y:S01]  /*8be60*/  LDL.LU R13, [R1+0x344] ;  /* 0x00034400010d7983 */ /* 0x000f220000300800 */
[----:B0-----:R-:W4:Y:S01]  /*8be70*/  LDL.LU R14, [R1+0x348] ;  /* 0x00034800010e7983 */ /* 0x001f220000300800 */
[----:B------:R-:W4:Y:S02]  /*8be80*/  LDL.LU R15, [R1+0x34c] ;  /* 0x00034c00010f7983 */ /* 0x000f240000300800 */
[C---:B----4-:R-:W-:Y:S11]  /*8be90*/  HMMA.16816.F32.BF16 R12, R20.reuse, R10, R12 ;  /* 0x0000000a140c723c */ /* 0x050ff6000004180c */
[----:B------:R-:W-:Y:S11]  /*8bea0*/  @!UPT UIADD3 URZ, URZ, URZ, URZ ;  /* 0x0000003f3f3ff290 */ /* 0x000ff6000fffe03f */
[----:B------:R-:W-:Y:S01]  /*8beb0*/  @!UPT UIADD3 URZ, URZ, URZ, URZ ;  /* 0x0000003f3f3ff290 */ /* 0x000fe2000fffe03f */
[----:B------:R0:W-:Y:S01]  /*8bec0*/  STL.64 [R1+0x360], R12 ;  /* 0x0003600c01007387 */ /* 0x0001e20000100a00 */
[----:B------:R1:W-:Y:S03]  /*8bed0*/  STL.64 [R1+0x368], R14 ;  /* 0x0003680e01007387 */ /* 0x0003e60000100a00 */
[----:B0-----:R-:W4:Y:S01]  /*8bee0*/  LDL.LU R12, [R1+0x310] ;  /* 0x00031000010c7983 */ /* 0x001f220000300800 */
[----:B------:R-:W4:Y:S02]  /*8bef0*/  LDL.LU R13, [R1+0x314] ;  /* 0x00031400010d7983 */ /* 0x000f240000300800 */
[----:B-1----:R-:W4:Y:S02]  /*8bf00*/  LDL.LU R14, [R1+0x318] ;  /* 0x00031800010e7983 */ /* 0x002f240000300800 */
[----:B------:R-:W4:Y:S01]  /*8bf10*/  LDL.LU R15, [R1+0x31c] ;  /* 0x00031c00010f7983 */ /* 0x000f220000300800 */
[----:B------:R-:W-:Y:S01]  /*8bf20*/  STL.64 [R1+0x40d8], R10 ;  /* 0x0040d80a01007387 */ /* 0x000fe20000100a00 */
[----:B------:R0:W-:Y:S02]  /*8bf30*/  STL [R1+0x40d0], R9 ;  /* 0x0040d00901007387 */ /* 0x0001e40000100800 */
[----:B------:R-:W3:Y:S01]  /*8bf40*/  LDL.LU R8, [R1+0x300] ;  /* 0x0003000001087983 */ /* 0x000ee20000300800 */
[----:B0-----:R-:W3:Y:S01]  /*8bf50*/  LDL.LU R9, [R1+0x304] ;  /* 0x0003040001097983 */ /* 0x001ee20000300800 */
[----:B------:R-:W3:Y:S02]  /*8bf60*/  LDL.LU R10, [R1+0x308] ;  /* 0x00030800010a7983 */ /* 0x000ee40000300800 */
[----:B------:R-:W3:Y:S01]  /*8bf70*/  LDL.LU R11, [R1+0x30c] ;  /* 0x00030c00010b7983 */ /* 0x000ee20000300800 */
[----:B--2---:R-:W-:Y:S01]  /*8bf80*/  HMMA.16816.F32.BF16 R16, R20, R26, R16 ;  /* 0x0000001a1410723c */ /* 0x004fe20000041810 */
[----:B------:R-:W-:-:S02]  /*8bf90*/  IMAD.MOV.U32 R28, RZ, RZ, R26 ;  /* 0x000000ffff1c7224 */ /* 0x000fc400078e001a */
[----:B------:R-:W-:Y:S01]  /*8bfa0*/  IMAD.MOV.U32 R29, RZ, RZ, R27 ;  /* 0x000000ffff1d7224 */ /* 0x000fe200078e001b */
[----:B---3--:R0:W-:Y:S01]  /*8bfb0*/  STL.64 [R1+0x40e8], R10 ;  /* 0x0040e80a01007387 */ /* 0x0081e20000100a00 */
[----:B------:R-:W-:Y:S03]  /*8bfc0*/  STL.64 [R1+0x40e0], R8 ;  /* 0x0040e00801007387 */ /* 0x000fe60000100a00 */
[----:B0-----:R-:W4:Y:S11]  /*8bfd0*/  LDL.LU.64 R10, [R1+0x1d8] ;  /* 0x0001d800010a7983 */ /* 0x001f360000300a00 */
[----:B------:R-:W-:Y:S04]  /*8bfe0*/  @!UPT UIADD3 URZ, URZ, URZ, URZ ;  /* 0x0000003f3f3ff290 */ /* 0x000fe8000fffe03f */
[----:B------:R-:W-:Y:S02]  /*8bff0*/  STL.64 [R1+0x350], R16 ;  /* 0x0003501001007387 */ /* 0x000fe40000100a00 */
[----:B------:R-:W-:Y:S02]  /*8c000*/  STL.64 [R1+0x358], R18 ;  /* 0x0003581201007387 */ /* 0x000fe40000100a00 */
[----:B------:R-:W2:Y:S02]  /*8c010*/  LDL.LU.64 R26, [R1+0x1b8] ;  /* 0x0001b800011a7983 */ /* 0x000ea40000300a00 */
[----:B--2---:R0:W-:Y:S04]  /*8c020*/  STL.64 [R1+0x40c8], R26 ;  /* 0x0040c81a01007387 */ /* 0x0041e80000100a00 */
[----:B0-----:R-:W2:Y:S01]  /*8c030*/  LDL.LU.64 R26, [R1+0x1c8] ;  /* 0x0001c800011a7983 */ /* 0x001ea20000300a00 */
[----:B------:R-:W3:Y:S03]  /*8c040*/  LDL.LU.64 R18, [R1+0x198] ;  /* 0x0001980001127983 */ /* 0x000ee60000300a00 */
[----:B---3--:R0:W-:Y:S04]  /*8c050*/  STL.64 [R1+0x40a0], R18 ;  /* 0x0040a01201007387 */ /* 0x0081e80000100a00 */
[----:B0-----:R-:W3:Y:S02]  /*8c060*/  LDL.LU.64 R18, [R1+0x1e8] ;  /* 0x0001e80001127983 */ /* 0x001ee40000300a00 */
[C---:B---3--:R-:W-:Y:S11]  /*8c070*/  HMMA.16816.F32.BF16 R4, R20.reuse, R18, R4 ;  /* 0x000000121404723c */ /* 0x048ff60000041804 */
[----:B------:R-:W-:Y:S11]  /*8c080*/  @!UPT UIADD3 URZ, URZ, URZ, URZ ;  /* 0x0000003f3f3ff290 */ /* 0x000ff6000fffe03f */
[----:B------:R-:W-:Y:S01]  /*8c090*/  @!UPT UIADD3 URZ, URZ, URZ, URZ ;  /* 0x0000003f3f3ff290 */ /* 0x000fe2000fffe03f */
[----:B------:R-:W-:Y:S01]  /*8c0a0*/  STL.64 [R1+0x9f0], R4 ;  /* 0x0009f00401007387 */ /* 0x000fe20000100a00 */
[----:B------:R0:W-:Y:S03]  /*8c0b0*/  STL.64 [R1+0x9f8], R6 ;  /* 0x0009f80601007387 */ /* 0x0001e60000100a00 */
[----:B0-----:R-:W3:Y:S01]  /*8c0c0*/  LDL.LU R7, [R1+0x40f8] ;  /* 0x0040f80001077983 */ /* 0x001ee20000300800 */
[----:B------:R-:W2:Y:S02]  /*8c0d0*/  LDL.LU R16, [R1+0x2e0] ;  /* 0x0002e00001107983 */ /* 0x000ea40000300800 */
[----:B------:R-:W-:Y:S02]  /*8c0e0*/  IMAD.MOV.U32 R5, RZ, RZ, R18 ;  /* 0x000000ffff057224 */ /* 0x000fe400078e0012 */
[----:B------:R-:W2:Y:S02]  /*8c0f0*/  LDL.LU R17, [R1+0x2e4] ;  /* 0x0002e40001117983 */ /* 0x000ea40000300800 */
[----:B------:R-:W-:Y:S01]  /*8c100*/  IMAD.MOV.U32 R4, RZ, RZ, R19 ;  /* 0x000000ffff047224 */ /* 0x000fe200078e0013 */
[----:B------:R-:W2:Y:S01]  /*8c110*/  LDL.LU R18, [R1+0x2e8] ;  /* 0x0002e80001127983 */ /* 0x000ea20000300800 */
[----:B------:R-:W2:Y:S01]  /*8c120*/  LDL.LU R19, [R1+0x2ec] ;  /* 0x0002ec0001137983 */ /* 0x000ea20000300800 */
[C---:B----4-:R-:W-:Y:S01]  /*8c130*/  HMMA.16816.F32.BF16 R12, R20.reuse, R10, R12 ;  /* 0x0000000a140c723c */ /* 0x050fe2000004180c */
[----:B------:R-:W-:Y:S01]  /*8c140*/  IMAD.MOV.U32 R6, RZ, RZ, R11 ;  /* 0x000000ffff067224 */ /* 0x000fe200078e000b */
[----:B--2---:R-:W-:Y:S01]  /*8c150*/  STL.64 [R1+0x40c0], R18 ;  /* 0x0040c01201007387 */ /* 0x004fe20000100a00 */
[----:B------:R0:W-:Y:S03]  /*8c160*/  STL.64 [R1+0x40b8], R16 ;  /* 0x0040b81001007387 */ /* 0x0001e60000100a00 */
[----:B0-----:R-:W2:Y:S01]  /*8c170*/  LDL.LU R16, [R1+0x2f0] ;  /* 0x0002f00001107983 */ /* 0x001ea20000300800 */
[----:B------:R-:W2:Y:S02]  /*8c180*/  LDL.LU R17, [R1+0x2f4] ;  /* 0x0002f40001117983 */ /* 0x000ea40000300800 */
[----:B------:R-:W2:Y:S02]  /*8c190*/  LDL.LU R18, [R1+0x2f8] ;  /* 0x0002f80001127983 */ /* 0x000ea40000300800 */
[----:B------:R-:W2:Y:S01]  /*8c1a0*/  LDL.LU R19, [R1+0x2fc] ;  /* 0x0002fc0001137983 */ /* 0x000ea20000300800 */
[----:B------:R-:W-:Y:S01]  /*8c1b0*/  STL [R1+0x3f9c], R4 ;  /* 0x003f9c0401007387 */ /* 0x000fe20000100800 */
[----:B------:R-:W-:Y:S10]  /*8c1c0*/  STL [R1+0x3f98], R5 ;  /* 0x003f980501007387 */ /* 0x000ff40000100800 */
[----:B------:R0:W-:Y:S02]  /*8c1d0*/  STL.64 [R1+0x9e0], R12 ;  /* 0x0009e00c01007387 */ /* 0x0001e40000100a00 */
        /* <DEDUP_REMOVED lines=10> */
[----:B------:R-:W-:Y:S01]  /*8c280*/  STL.64 [R1+0x9d0], R8 ;  /* 0x0009d00801007387 */ /* 0x000fe20000100a00 */
[----:B------:R0:W-:Y:S03]  /*8c290*/  STL.64 [R1+0x9d8], R10 ;  /* 0x0009d80a01007387 */ /* 0x0001e60000100a00 */
[----:B0-----:R-:W2:Y:S01]  /*8c2a0*/  LDL.LU.64 R10, [R1+0x40d8] ;  /* 0x0040d800010a7983 */ /* 0x001ea20000300a00 */
[----:B------:R-:W3:Y:S02]  /*8c2b0*/  LDL.LU R9, [R1+0x40d0] ;  /* 0x0040d00001097983 */ /* 0x000ee40000300800 */
[----:B------:R-:W-:Y:S02]  /*8c2c0*/  IMAD.MOV.U32 R8, RZ, RZ, R26 ;  /* 0x000000ffff087224 */ /* 0x000fe400078e001a */
[----:B------:R-:W-:Y:S02]  /*8c2d0*/  IMAD.MOV.U32 R12, RZ, RZ, R27 ;  /* 0x000000ffff0c7224 */ /* 0x000fe400078e001b */
[----:B------:R-:W4:Y:S03]  /*8c2e0*/  LDL.LU.64 R26, [R1+0x40c8] ;  /* 0x0040c800011a7983 */ /* 0x000f260000300a00 */
[----:B------:R-:W-:Y:S02]  /*8c2f0*/  STL [R1+0x3fac], R12 ;  /* 0x003fac0c01007387 */ /* 0x000fe40000100800 */
[----:B------:R0:W-:Y:S01]  /*8c300*/  STL [R1+0x3fa8], R8 ;  /* 0x003fa80801007387 */ /* 0x0001e20000100800 */
[----:B--2---:R-:W-:Y:S01]  /*8c310*/  STL.64 [R1+0x4098], R10 ;  /* 0x0040980a01007387 */ /* 0x004fe20000100a00 */
[----:B---3--:R1:W-:Y:S02]  /*8c320*/  STL [R1+0x4094], R9 ;  /* 0x0040940901007387 */ /* 0x0083e40000100800 */
[----:B0-----:R-:W2:Y:S01]  /*8c330*/  LDL.LU R8, [R1+0x2d0] ;  /* 0x0002d00001087983 */ /* 0x001ea20000300800 */
[----:B-1----:R-:W2:Y:S01]  /*8c340*/  LDL.LU R9, [R1+0x2d4] ;  /* 0x0002d40001097983 */ /* 0x002ea20000300800 */
[----:B------:R-:W3:Y:S02]  /*8c350*/  LDL.LU R10, [R1+0x2d8] ;  /* 0x0002d800010a7983 */ /* 0x000ee40000300800 */
[----:B------:R-:W3:Y:S01]  /*8c360*/  LDL.LU R11, [R1+0x2dc] ;  /* 0x0002dc00010b7983 */ /* 0x000ee20000300800 */
[C---:B----4-:R-:W-:Y:S01]  /*8c370*/  HMMA.16816.F32.BF16 R16, R20.reuse, R26, R16 ;  /* 0x0000001a1410723c */ /* 0x050fe20000041810 */
[----:B---3--:R0:W-:Y:S01]  /*8c380*/  STL.64 [R1+0x40b0], R10 ;  /* 0x0040b00a01007387 */ /* 0x0081e20000100a00 */
[----:B--2---:R-:W-:Y:S03]  /*8c390*/  STL.64 [R1+0x40a8], R8 ;  /* 0x0040a80801007387 */ /* 0x004fe60000100a00 */
[----:B0-----:R-:W2:Y:S11]  /*8c3a0*/  LDL.LU.64 R10, [R1+0x1a8] ;  /* 0x0001a800010a7983 */ /* 0x001eb60000300a00 */
[----:B------:R-:W-:Y:S07]  /*8c3b0*/  @!UPT UIADD3 URZ, URZ, URZ, URZ ;  /* 0x0000003f3f3ff290 */ /* 0x000fee000fffe03f */
[----:B------:R-:W-:Y:S02]  /*8c3c0*/  STL.64 [R1+0x9c0], R16 ;  /* 0x0009c01001007387 */ /* 0x000fe40000100a00 */
[----:B------:R0:W-:Y:S02]  /*8c3d0*/  STL.64 [R1+0x9c8], R18 ;  /* 0x0009c81201007387 */ /* 0x0001e40000100a00 */
[----:B0-----:R-:W2:Y:S01]  /*8c3e0*/  LDL.LU.64 R18, [R1+0x40c0] ;  /* 0x0040c00001127983 */ /* 0x001ea20000300a00 */
[----:B------:R-:W2:Y:S02]  /*8c3f0*/  LDL.LU.64 R16, [R1+0x40b8] ;  /* 0x0040b80001107983 */ /* 0x000ea40000300a00 */
[----:B------:R-:W-:Y:S02]  /*8c400*/  IMAD.MOV.U32 R0, RZ, RZ, R27 ;  /* 0x000000ffff007224 */ /* 0x000fe400078e001b */
[----:B------:R-:W-:Y:S01]  /*8c410*/  IMAD.MOV.U32 R5, RZ, RZ, R26 ;  /* 0x000000ffff057224 */ /* 0x000fe200078e001a */
[----:B------:R-:W3:Y:S01]  /*8c420*/  LDL.LU R24, [R1+0x2b0] ;  /* 0x0002b00001187983 */ /* 0x000ee20000300800 */
[----:B------:R-:W3:Y:S02]  /*8c430*/  LDL.LU R25, [R1+0x2b4] ;  /* 0x0002b40001197983 */ /* 0x000ee40000300800 */
[----:B------:R-:W3:Y:S02]  /*8c440*/  LDL.LU R26, [R1+0x2b8] ;  /* 0x0002b800011a7983 */ /* 0x000ee40000300800 */
[----:B------:R-:W-:Y:S01]  /*8c450*/  STL [R1+0x3fb4], R0 ;  /* 0x003fb40001007387 */ /* 0x000fe20000100800 */
[----:B------:R-:W-:Y:S01]  /*8c460*/  STL [R1+0x3fb0], R5 ;  /* 0x003fb00501007387 */ /* 0x000fe20000100800 */
[----:B------:R-:W-:Y:S01]  /*8c470*/  IMAD.MOV.U32 R27, RZ, RZ, R2 ;  /* 0x000000ffff1b7224 */ /* 0x000fe200078e0002 */
[----:B--2---:R-:W-:Y:S01]  /*8c480*/  HMMA.16816.F32.BF16 R16, R20, R10, R16 ;  /* 0x0000000a1410723c */ /* 0x004fe20000041810 */
[----:B------:R-:W-:-:S02]  /*8c490*/  IMAD.MOV.U32 R13, RZ, RZ, R10 ;  /* 0x000000ffff0d7224 */ /* 0x000fc400078e000a */
[----:B------:R-:W-:Y:S02]  /*8c4a0*/  IMAD.MOV.U32 R4, RZ, RZ, R11 ;  /* 0x000000ffff047224 */ /* 0x000fe400078e000b */
[----:B------:R-:W2:Y:S01]  /*8c4b0*/  LDL.LU.64 R10, [R1+0x40b0] ;  /* 0x0040b000010a7983 */ /* 0x000ea20000300a00 */
[----:B------:R-:W2:Y:S11]  /*8c4c0*/  LDL.LU.64 R8, [R1+0x40a8] ;  /* 0x0040a80001087983 */ /* 0x000eb60000300a00 */
[----:B------:R-:W-:Y:S06]  /*8c4d0*/  @!UPT UIADD3 URZ, URZ, URZ, URZ ;  /* 0x0000003f3f3ff290 */ /* 0x000fec000fffe03f */
[----:B------:R-:W-:Y:S01]  /*8c4e0*/  STL.64 [R1+0x9b0], R16 ;  /* 0x0009b01001007387 */ /* 0x000fe20000100a00 */
[----:B------:R0:W-:Y:S02]  /*8c4f0*/  STL [R1+0x9b8], R18 ;  /* 0x0009b81201007387 */ /* 0x0001e40000100800 */
[----:B------:R-:W-:Y:S02]  /*8c500*/  IMAD.MOV.U32 R2, RZ, RZ, R19 ;  /* 0x000000ffff027224 */ /* 0x000fe400078e0013 */
[----:B0-----:R-:W2:Y:S01]  /*8c510*/  LDL.LU.64 R18, [R1+0x40a0] ;  /* 0x0040a00001127983 */ /* 0x001ea20000300a00 */
[----:B------:R-:W-:Y:S02]  /*8c520*/  STL [R1+0x3fbc], R4 ;  /* 0x003fbc0401007387 */ /* 0x000fe40000100800 */
[----:B------:R-:W-:Y:S02]  /*8c530*/  STL [R1+0x3fb8], R13 ;  /* 0x003fb80d01007387 */ /* 0x000fe40000100800 */
[----:B------:R-:W-:Y:S01]  /*8c540*/  STL [R1+0x3820], R2 ;  /* 0x0038200201007387 */ /* 0x000fe20000100800 */
[----:B--2---:R-:W-:Y:S11]  /*8c550*/  HMMA.16816.F32.BF16 R8, R20, R18, R8 ;  /* 0x000000121408723c */ /* 0x004ff60000041808 */
[----:B------:R-:W-:Y:S11]  /*8c560*/  @!UPT UIADD3 URZ, URZ, URZ, URZ ;  /* 0x0000003f3f3ff290 */ /* 0x000ff6000fffe03f */
[----:B------:R-:W-:Y:S01]  /*8c570*/  @!UPT UIADD3 URZ, URZ, URZ, URZ ;  /* 0x0000003f3f3ff290 */ /* 0x000fe2000fffe03f */
[----:B------:R-:W-:Y:S01]  /*8c580*/  STL.64 [R1+0x9a0], R8 ;  /* 0x0009a00801007387 */ /* 0x000fe20000100a00 */
[----:B------:R0:W-:Y:S03]  /*8c590*/  STL.64 [R1+0x9a8], R10 ;  /* 0x0009a80a01007387 */ /* 0x0001e60000100a00 */
[----:B0-----:R-:W2:Y:S01]  /*8c5a0*/  LDL.LU.64 R10, [R1+0x4098] ;  /* 0x00409800010a7983 */ /* 0x001ea20000300a00 */
[----:B------:R-:W4:Y:S02]  /*8c5b0*/  LDL.LU R9, [R1+0x4094] ;  /* 0x0040940001097983 */ /* 0x000f240000300800 */
[----:B------:R-:W-:Y:S02]  /*8c5c0*/  IMAD.MOV.U32 R8, RZ, RZ, R18 ;  /* 0x000000ffff087224 */ /* 0x000fe400078e0012 */
[----:B------:R-:W2:Y:S01]  /*8c5d0*/  LDL.LU R18, [R1+0x8] ;  /* 0x0000080001127983 */ /* 0x000ea20000300800 */
[----:B------:R-:W-:-:S02]  /*8c5e0*/  IMAD.MOV.U32 R6, RZ, RZ, R19 ;  /* 0x000000ffff067224 */ /* 0x000fc400078e0013 */
[----:B----4-:R-:W-:Y:S02]  /*8c5f0*/  IMAD.MOV.U32 R19, RZ, RZ, R9 ;  /* 0x000000ffff137224 */ /* 0x010fe400078e0009 */
[----:B------:R-:W4:Y:S03]  /*8c600*/  LDL.LU R9, [R1+0x4090] ;  /* 0x0040900001097983 */ /* 0x000f260000300800 */
[----:B--2---:R0:W-:Y:S02]  /*8c610*/  STL.64 [R1+0x4028], R18 ;  /* 0x0040281201007387 */ /* 0x0041e40000100a00 */
[----:B------:R-:W2:Y:S02]  /*8c620*/  LDL.LU R16, [R1+0x2c0] ;  /* 0x0002c00001107983 */ /* 0x000ea40000300800 */
[----:B------:R-:W2:Y:S01]  /*8c630*/  LDL.LU R17, [R1+0x2c4] ;  /* 0x0002c40001117983 */ /* 0x000ea20000300800 */
[----:B0-----:R-:W2:Y:S01]  /*8c640*/  LDL.LU R18, [R1+0x2c8] ;  /* 0x0002c80001127983 */ /* 0x001ea20000300800 */
[----:B------:R-:W2:Y:S02]  /*8c650*/  LDL.LU R19, [R1+0x2cc] ;  /* 0x0002cc0001137983 */ /* 0x000ea40000300800 */
[----:B------:R-:W-:Y:S02]  /*8c660*/  STL [R1+0x3fc0], R8 ;  /* 0x003fc00801007387 */ /* 0x000fe40000100800 */
[----:B------:R0:W-:Y:S01]  /*8c670*/  STL.64 [R1+0x4070], R10 ;  /* 0x0040700a01007387 */ /* 0x0001e20000100a00 */
[----:B----4-:R-:W-:Y:S01]  /*8c680*/  STL [R1+0x4068], R9 ;  /* 0x0040680901007387 */ /* 0x010fe20000100800 */
[----:B0-----:R-:W2:Y:S02]  /*8c690*/  LDL.LU.64 R10, [R1+0x188] ;  /* 0x00018800010a7983 */ /* 0x001ea40000300a00 */
[----:B--2---:R-:W-:Y:S01]  /*8c6a0*/  HMMA.16816.F32.BF16 R16, R20, R10, R16 ;  /* 0x0000000a1410723c */ /* 0x004fe20000041810 */
[----:B------:R-:W-:-:S02]  /*8c6b0*/  IMAD.MOV.U32 R5, RZ, RZ, R10 ;  /* 0x000000ffff057224 */ /* 0x000fc400078e000a */
[----:B------:R-:W-:Y:S11]  /*8c6c0*/  IMAD.MOV.U32 R12, RZ, RZ, R11 ;  /* 0x000000ffff0c7224 */ /* 0x000ff600078e000b */
[----:B------:R-:W-:Y:S09]  /*8c6d0*/  @!UPT UIADD3 URZ, URZ, URZ, URZ ;  /* 0x0000003f3f3ff290 */ /* 0x000ff2000fffe03f */
[----:B------:R-:W-:Y:S01]  /*8c6e0*/  STL.64 [R1+0x990], R16 ;  /* 0x0009901001007387 */ /* 0x000fe20000100a00 */
[----:B------:R0:W-:Y:S02]  /*8c6f0*/  STL [R1+0x998], R18 ;  /* 0x0009981201007387 */ /* 0x0001e40000100800 */
[----:B------:R-:W-:Y:S02]  /*8c700*/  IMAD.MOV.U32 R2, RZ, RZ, R19 ;  /* 0x000000ffff027224 */ /* 0x000fe400078e0013 */
[----:B------:R-:W-:Y:S02]  /*8c710*/  IMAD.MOV.U32 R19, RZ, RZ, R3 ;  /* 0x000000ffff137224 */ /* 0x000fe400078e0003 */
[----:B0-----:R-:W-:Y:S02]  /*8c720*/  IMAD.MOV.U32 R18, RZ, RZ, R7 ;  /* 0x000000ffff127224 */ /* 0x001fe400078e0007 */
[----:B------:R-:W2:Y:S01]  /*8c730*/  LDL.LU R7, [R1+0x408c] ;  /* 0x00408c0001077983 */ /* 0x000ea20000300800 */
[----:B------:R-:W4:Y:S02]  /*8c740*/  LDL.LU R3, [R1+0x4088] ;  /* 0x0040880001037983 */ /* 0x000f240000300800 */
[----:B------:R-:W2:Y:S02]  /*8c750*/  LDL.LU R8, [R1+0xa0] ;  /* 0x0000a00001087983 */ /* 0x000ea40000300800 */
[----:B------:R-:W2:Y:S01]  /*8c760*/  LDL.LU R9, [R1+0xa4] ;  /* 0x0000a40001097983 */ /* 0x000ea20000300800 */
[----:B------:R-:W2:Y:S01]  /*8c770*/  LDL.LU R10, [R1+0xa8] ;  /* 0x0000a800010a7983 */ /* 0x000ea20000300800 */
[----:B------:R-:W2:Y:S02]  /*8c780*/  LDL.LU R11, [R1+0xac] ;  /* 0x0000ac00010b7983 */ /* 0x000ea40000300800 */
[----:B------:R0:W-:Y:S02]  /*8c790*/  STL.64 [R1+0x4040], R18 ;  /* 0x0040401201007387 */ /* 0x0001e40000100a00 */
[----:B0-----:R-:W3:Y:S01]  /*8c7a0*/  LDL.LU.64 R18, [R1+0x178] ;  /* 0x0001780001127983 */ /* 0x001ee20000300a00 */
[----:B------:R-:W-:Y:S01]  /*8c7b0*/  STL [R1+0x3918], R2 ;  /* 0x0039180201007387 */ /* 0x000fe20000100800 */
[C---:B---3--:R-:W-:Y:S01]  /*8c7c0*/  HMMA.16816.F32.BF16 R24, R20.reuse, R18, R24 ;  /* 0x000000121418723c */ /* 0x048fe20000041818 */
[----:B------:R-:W-:Y:S11]  /*8c7d0*/  IMAD.MOV.U32 R13, RZ, RZ, R18 ;  /* 0x000000ffff0d7224 */ /* 0x000ff600078e0012 */
[----:B------:R-:W-:Y:S11]  /*8c7e0*/  @!UPT UIADD3 URZ, URZ, URZ, URZ ;  /* 0x0000003f3f3ff290 */ /* 0x000ff6000fffe03f */
[----:B------:R-:W-:Y:S01]  /*8c7f0*/  STL.64 [R1+0x980], R24 ;  /* 0x0009801801007387 */ /* 0x000fe20000100a00 */
[----:B------:R0:W-:Y:S03]  /*8c800*/  STL.64 [R1+0x988], R26 ;  /* 0x0009881a01007387 */ /* 0x0001e60000100a00 */
[----:B0-----:R-:W2:Y:S01]  /*8c810*/  LDL.LU.64 R26, [R1+0x4080] ;  /* 0x00408000011a7983 */ /* 0x001ea20000300a00 */
[----:B------:R-:W3:Y:S02]  /*8c820*/  LDL.LU.64 R24, [R1+0x4078] ;  /* 0x0040780001187983 */ /* 0x000ee40000300a00 */
[----:B------:R-:W-:Y:S02]  /*8c830*/  STL.64 [R1+0x4000], R14 ;  /* 0x0040000e01007387 */ /* 0x000fe40000100a00 */
        /* <DEDUP_REMOVED lines=18> */
[----:B------:R-:W-:-:S02]  /*8c960*/  IMAD.MOV.U32 R0, RZ, RZ, R19 ;  /* 0x000000ffff007224 */ /* 0x000fc400078e0013 */
[----:B------:R-:W-:Y:S02]  /*8c970*/  IMAD.MOV.U32 R8, RZ, RZ, R26 ;  /* 0x000000ffff087224 */ /* 0x000fe400078e001a */
[----:B------:R-:W-:Y:S02]  /*8c980*/  IMAD.MOV.U32 R4, RZ, RZ, R27 ;  /* 0x000000ffff047224 */ /* 0x000fe400078e001b */
[----:B---3--:R-:W-:Y:S02]  /*8c990*/  IMAD.MOV.U32 R18, RZ, RZ, R25 ;  /* 0x000000ffff127224 */ /* 0x008fe400078e0019 */
[----:B------:R-:W-:Y:S01]  /*8c9a0*/  IMAD.MOV.U32 R19, RZ, RZ, R24 ;  /* 0x000000ffff137224 */ /* 0x000fe200078e0018 */
[----:B--2---:R-:W-:Y:S01]  /*8c9b0*/  STL.64 [R1+0x4050], R14 ;  /* 0x0040500e01007387 */ /* 0x004fe20000100a00 */
[----:B------:R0:W-:Y:S03]  /*8c9c0*/  STL.64 [R1+0x4048], R12 ;  /* 0x0040480c01007387 */ /* 0x0001e60000100a00 */
[----:B0-----:R-:W2:Y:S01]  /*8c9d0*/  LDL.LU R12, [R1+0x90] ;  /* 0x00009000010c7983 */ /* 0x001ea20000300800 */
[----:B------:R-:W2:Y:S02]  /*8c9e0*/  LDL.LU R13, [R1+0x94] ;  /* 0x00009400010d7983 */ /* 0x000ea40000300800 */
[----:B------:R-:W2:Y:S02]  /*8c9f0*/  LDL.LU R14, [R1+0x98] ;  /* 0x00009800010e7983 */ /* 0x000ea40000300800 */
[----:B------:R-:W2:Y:S01]  /*8ca00*/  LDL.LU R15, [R1+0x9c] ;  /* 0x00009c00010f7983 */ /* 0x000ea20000300800 */
[----:B------:R-:W3:Y:S01]  /*8ca10*/  LDL.LU.64 R10, [R1+0x4070] ;  /* 0x00407000010a7983 */ /* 0x000ee20000300a00 */
[----:B------:R-:W2:Y:S02]  /*8ca20*/  LDL.LU R9, [R1+0x4068] ;  /* 0x0040680001097983 */ /* 0x000ea40000300800 */
[----:B------:R-:W-:Y:S02]  /*8ca30*/  STL.64 [R1+0x940], R20 ;  /* 0x0009401401007387 */ /* 0x000fe40000100a00 */
[----:B------:R-:W-:Y:S01]  /*8ca40*/  STL.64 [R1+0x948], R22 ;  /* 0x0009481601007387 */ /* 0x000fe20000100a00 */
[----:B------:R-:W2:Y:S01]  /*8ca50*/  LDL.LU.64 R26, [R1+0x4060] ;  /* 0x00406000011a7983 */ /* 0x000ea20000300a00 */
[----:B------:R-:W2:Y:S02]  /*8ca60*/  LDL.LU.64 R24, [R1+0x4058] ;  /* 0x0040580001187983 */ /* 0x000ea40000300a00 */
[C---:B--2---:R-:W-:Y:S01]  /*8ca70*/  HMMA.16816.F32.BF16 R16, R24.reuse, R18, R12 ;  /* 0x000000121810723c */ /* 0x044fe2000004180c */
[----:B---3--:R-:W-:Y:S01]  /*8ca80*/  STL.64 [R1+0x3fe8], R10 ;  /* 0x003fe80a01007387 */ /* 0x008fe20000100a00 */
[----:B------:R0:W-:Y:S03]  /*8ca90*/  STL.64 [R1+0x3fe0], R8 ;  /* 0x003fe00801007387 */ /* 0x0001e60000100a00 */
        /* <DEDUP_REMOVED lines=8> */
[----:B------:R-:W2:Y:S01]  /*8cb20*/  LDL.LU.64 R14, [R1+0x4050] ;  /* 0x00405000010e7983 */ /* 0x000ea20000300a00 */
[----:B------:R-:W2:Y:S05]  /*8cb30*/  LDL.LU.64 R12, [R1+0x4048] ;  /* 0x00404800010c7983 */ /* 0x000eaa0000300a00 */
        /* <DEDUP_REMOVED lines=17> */
[----:B------:R-:W3:Y:S01]  /*8cc50*/  LDL.LU.64 R16, [R1+0x4008] ;  /* 0x0040080001107983 */ /* 0x000ee20000300a00 */
        /* <DEDUP_REMOVED lines=9> */
[----:B------:R-:W3:Y:S02]  /*8ccf0*/  LDL.LU R28, [R1+0x3ff0] ;  /* 0x003ff000011c7983 */ /* 0x000ee40000300800 */
[----:B------:R-:W-:Y:S01]  /*8cd00*/  STL.64 [R1+0x3fd8], R18 ;  /* 0x003fd81201007387 */ /* 0x000fe20000100a00 */
[C---:B--2---:R-:W-:Y:S11]  /*8cd10*/  HMMA.16816.F32.BF16 R8, R24.reuse, R14, R8 ;  /* 0x0000000e1808723c */ /* 0x044ff60000041808 */
[----:B------:R-:W-:Y:S11]  /*8cd20*/  @!UPT UIADD3 URZ, URZ, URZ, URZ ;  /* 0x0000003f3f3ff290 */ /* 0x000ff6000fffe03f */
[----:B------:R-:W-:Y:S01]  /*8cd30*/  @!UPT UIADD3 URZ, URZ, URZ, URZ ;  /* 0x0000003f3f3ff290 */ /* 0x000fe2000fffe03f */
[----:B------:R-:W-:Y:S01]  /*8cd40*/  STL.64 [R1+0x8f0], R8 ;  /* 0x0008f00801007387 */ /* 0x000fe20000100a00 */
[----:B------:R0:W-:Y:S03]  /*8cd50*/  STL.64 [R1+0x8f8], R10 ;  /* 0x0008f80a01007387 */ /* 0x0001e60000100a00 */
[----:B0-----:R-:W3:Y:S01]  /*8cd60*/  LDL.LU.64 R10, [R1+0x3fe8] ;  /* 0x003fe800010a7983 */ /* 0x001ee20000300a00 */
[----:B------:R-:W2:Y:S01]  /*8cd70*/  LDL.LU.64 R8, [R1+0x3fe0] ;  /* 0x003fe00001087983 */ /* 0x000ea20000300a00 */
[----:B---3--:R-:W-:Y:S11]  /*8cd80*/  HMMA.16816.F32.BF16 R20, R24, R10, R20 ;  /* 0x0000000a1814723c */ /* 0x008ff60000041814 */
[----:B------:R-:W-:Y:S11]  /*8cd90*/  @!UPT UIADD3 URZ, URZ, URZ, URZ ;  /* 0x0000003f3f3ff290 */ /* 0x000ff6000fffe03f */
[----:B------:R-:W-:Y:S01]  /*8cda0*/  @!UPT UIADD3 URZ, URZ, URZ, URZ ;  /* 0x0000003f3f3ff290 */ /* 0x000fe2000fffe03f */
[----:B------:R-:W-:Y:S01]  /*8cdb0*/  STL.64 [R1+0xf0], R20 ;  /* 0x0000f01401007387 */ /* 0x000fe20000100a00 */
[----:B------:R-:W-:Y:S02]  /*8cdc0*/  STL.64 [R1+0xf8], R22 ;  /* 0x0000f81601007387 */ /* 0x000fe40000100a00 */
[----:B------:R0:W-:Y:S02]  /*8cdd0*/  STL.64 [R1+0x3fd0], R6 ;  /* 0x003fd00601007387 */ /* 0x0001e40000100a00 */
[----:B------:R-:W1:Y:S01]  /*8cde0*/  LDSM.16.MT88.4 R20, [R7+0x26000] ;  /* 0x026000000714783b */ /* 0x000e620000004200 */
[----:B------:R3:W-:Y:S03]  /*8cdf0*/  STL.64 [R1+0x3fc8], R4 ;  /* 0x003fc80401007387 */ /* 0x0007e60000100a00 */
[----:B0-----:R-:W-:Y:S02]  /*8ce00*/  IMAD.MOV.U32 R6, RZ, RZ, R16 ;  /* 0x000000ffff067224 */ /* 0x001fe400078e0010 */
[----:B---3--:R-:W-:-:S02]  /*8ce10*/  IMAD.MOV.U32 R5, RZ, RZ, R17 ;  /* 0x000000ffff057224 */ /* 0x008fc400078e0011 */
[----:B--2---:R-:W0:Y:S01]  /*8ce20*/  LDSM.16.M88.4 R16, [R9+0x80] ;  /* 0x000080000910783b */ /* 0x004e220000000200 */
[----:B------:R-:W-:Y:S02]  /*8ce30*/  IMAD.MOV.U32 R4, RZ, RZ, R28 ;  /* 0x000000ffff047224 */ /* 0x000fe400078e001c */
[----:B----4-:R-:W-:Y:S01]  /*8ce40*/  IMAD.MOV.U32 R7, RZ, RZ, R3 ;  /* 0x000000ffff077224 */ /* 0x010fe200078e0003 */
[----:B-1----:R-:W-:Y:S01]  /*8ce50*/  STL.64 [R1+0x3eb0], R22 ;  /* 0x003eb01601007387 */ /* 0x002fe20000100a00 */
[----:B------:R-:W-:Y:S03]  /*8ce60*/  STL.64 [R1+0x3ea8], R20 ;  /* 0x003ea81401007387 */ /* 0x000fe60000100a00 */
[----:B0-----:R-:W-:Y:S01]  /*8ce70*/  STL.64 [R1+0xc0], R16 ;  /* 0x0000c01001007387 */ /* 0x001fe20000100a00 */
[----:B------:R-:W-:Y:S02]  /*8ce80*/  IMAD.MOV.U32 R11, RZ, RZ, R16 ;  /* 0x000000ffff0b7224 */ /* 0x000fe400078e0010 */
[----:B------:R-:W-:-:S02]  /*8ce90*/  IMAD.MOV.U32 R10, RZ, RZ, R17 ;  /* 0x000000ffff0a7224 */ /* 0x000fc400078e0011 */
[----:B------:R-:W-:Y:S01]  /*8cea0*/  IMAD.MOV.U32 R28, RZ, RZ, R18 ;  /* 0x000000ffff1c7224 */ /* 0x000fe200078e0012 */
[----:B------:R-:W-:Y:S01]  /*8ceb0*/  STL.64 [R1+0xc8], R18 ;  /* 0x0000c81201007387 */ /* 0x000fe20000100a00 */
[----:B------:R-:W-:Y:S02]  /*8cec0*/  IMAD.MOV.U32 R3, RZ, RZ, R19 ;  /* 0x000000ffff037224 */ /* 0x000fe400078e0013 */
[----:B------:R-:W0:Y:S03]  /*8ced0*/  LDSM.16.M88.4 R16, [R9+0x2080] ;  /* 0x002080000910783b */ /* 0x000e260000000200 */
[----:B------:R-:W-:Y:S01]  /*8cee0*/  STL [R1+0x3624], R3 ;  /* 0x0036240301007387 */ /* 0x000fe20000100800 */
[----:B------:R-:W-:Y:S03]  /*8cef0*/  STL [R1+0x3620], R28 ;  /* 0x0036201c01007387 */ /* 0x000fe60000100800 */
[----:B0-----:R-:W-:Y:S01]  /*8cf00*/  STL.64 [R1+0xb0], R16 ;  /* 0x0000b01001007387 */ /* 0x001fe20000100a00 */
[----:B------:R-:W-:-:S02]  /*8cf10*/  IMAD.MOV.U32 R15, RZ, RZ, R16 ;  /* 0x000000ffff0f7224 */ /* 0x000fc400078e0010 */
[----:B------:R-:W-:Y:S02]  /*8cf20*/  STL.64 [R1+0xb8], R18 ;  /* 0x0000b81201007387 */ /* 0x000fe40000100a00 */
[----:B------:R-:W-:Y:S02]  /*8cf30*/  IMAD.MOV.U32 R14, RZ, RZ, R17 ;  /* 0x000000ffff0e7224 */ /* 0x000fe400078e0011 */
[----:B------:R-:W0:Y:S04]  /*8cf40*/  LDSM.16.M88.4 R16, [R9+0x4080] ;  /* 0x004080000910783b */ /* 0x000e280000000200 */
[----:B0-----:R-:W-:Y:S01]  /*8cf50*/  STL.64 [R1+0xa0], R16 ;  /* 0x0000a01001007387 */ /* 0x001fe20000100a00 */
[----:B------:R-:W-:Y:S02]  /*8cf60*/  IMAD.MOV.U32 R20, RZ, RZ, R16 ;  /* 0x000000ffff147224 */ /* 0x000fe400078e0010 */
[----:B------:R-:W-:Y:S02]  /*8cf70*/  STL.64 [R1+0xa8], R18 ;  /* 0x0000a81201007387 */ /* 0x000fe40000100a00 */
[----:B------:R-:W-:-:S02]  /*8cf80*/  IMAD.MOV.U32 R3, RZ, RZ, R17 ;  /* 0x000000ffff037224 */ /* 0x000fc400078e0011 */
        /* <DEDUP_REMOVED lines=8> */
[----:B------:R-:W0:Y:S04]  /*8d010*/  LDSM.16.M88.4 R16, [R9+0xa080] ;  /* 0x00a080000910783b */ /* 0x000e280000000200 */
[----:B------:R-:W-:Y:S01]  /*8d020*/  STL [R1+0x3e70], R2 ;  /* 0x003e700201007387 */ /* 0x000fe20000100800 */
[----:B------:R-:W-:Y:S03]  /*8d030*/  STL [R1+0x3e6c], R29 ;  /* 0x003e6c1d01007387 */ /* 0x000fe60000100800 */
[----:B0-----:R-:W-:Y:S01]  /*8d040*/  STL.64 [R1+0x70], R16 ;  /* 0x0000701001007387 */ /* 0x001fe20000100a00 */
[----:B------:R0:W-:Y:S03]  /*8d050*/  STL.64 [R1+0x78], R18 ;  /* 0x0000781201007387 */ /* 0x0001e60000100a00 */
[----:B0-----:R-:W2:Y:S02]  /*8d060*/  LDL.LU.64 R18, [R1+0x3fd8] ;  /* 0x003fd80001127983 */ /* 0x001ea40000300a00 */
[----:B--2---:R-:W-:Y:S02]  /*8d070*/  HMMA.16816.F32.BF16 R16, R24, R18, R4 ;  /* 0x000000121810723c */ /* 0x004fe40000041804 */
[----:B------:R-:W2:Y:S01]  /*8d080*/  LDL.LU.64 R6, [R1+0x3fd0] ;  /* 0x003fd00001067983 */ /* 0x000ea20000300a00 */
[----:B------:R-:W3:Y:S11]  /*8d090*/  LDL.LU.64 R4, [R1+0x3fc8] ;  /* 0x003fc80001047983 */ /* 0x000ef60000300a00 */
[----:B------:R-:W-:Y:S09]  /*8d0a0*/  @!UPT UIADD3 URZ, URZ, URZ, URZ ;  /* 0x0000003f3f3ff290 */ /* 0x000ff2000fffe03f */
[----:B------:R-:W-:Y:S01]  /*8d0b0*/  STL.64 [R1+0xe0], R16 ;  /* 0x0000e01001007387 */ /* 0x000fe20000100a00 */
        /* <DEDUP_REMOVED lines=23> */
[----:B0-----:R-:W-:Y:S01]  /*8d230*/  STL.64 [R1+0x10], R16 ;  /* 0x0000101001007387 */ /* 0x001fe20000100a00 */
[----:B------:R-:W-:Y:S02]  /*8d240*/  STL.64 [R1+0x18], R18 ;  /* 0x0000181201007387 */ /* 0x000fe40000100a00 */
[----:B------:R-:W0:Y:S02]  /*8d250*/  LDSM.16.M88.4 R16, [R9+0x18080] ;  /* 0x018080000910783b */ /* 0x000e240000000200 */
[----:B0-----:R-:W-:Y:S02]  /*8d260*/  STL.64 [R1], R16 ;  /* 0x0000001001007387 */ /* 0x001fe40000100a00 */
[----:B------:R-:W-:Y:S02]  /*8d270*/  STL.64 [R1+0x8], R18 ;  /* 0x0000081201007387 */ /* 0x000fe40000100a00 */
[----:B------:R-:W0:Y:S02]  /*8d280*/  LDSM.16.M88.4 R16, [R9+0x1a080] ;  /* 0x01a080000910783b */ /* 0x000e240000000200 */
[----:B0-----:R-:W-:Y:S02]  /*8d290*/  STL [R1+0x3554], R18 ;  /* 0x0035541201007387 */ /* 0x001fe40000100800 */
[----:B------:R-:W-:Y:S02]  /*8d2a0*/  STL [R1+0x3550], R19 ;  /* 0x0035501301007387 */ /* 0x000fe40000100800 */
[----:B------:R0:W-:Y:S02]  /*8d2b0*/  STL.64 [R1+0x3df8], R16 ;  /* 0x003df81001007387 */ /* 0x0001e40000100a00 */
[----:B0-----:R-:W4:Y:S01]  /*8d2c0*/  LDL.64 R16, [R1+0x90] ;  /* 0x0000900001107983 */ /* 0x001f220000100a00 */
[----:B------:R-:W-:-:S02]  /*8d2d0*/  IMAD.MOV.U32 R22, RZ, RZ, R8 ;  /* 0x000000ffff167224 */ /* 0x000fc400078e0008 */
[----:B---3--:R-:W-:Y:S01]  /*8d2e0*/  IMAD.MOV.U32 R23, RZ, RZ, R4 ;  /* 0x000000ffff177224 */ /* 0x008fe200078e0004 */
[----:B----4-:R0:W-:Y:S02]  /*8d2f0*/  STL.64 [R1+0x3e80], R16 ;  /* 0x003e801001007387 */ /* 0x0101e40000100a00 */
[----:B0-----:R-:W-:Y:S02]  /*8d300*/  IMAD.MOV.U32 R16, RZ, RZ, R15 ;  /* 0x000000ffff107224 */ /* 0x001fe400078e000f */
[----:B------:R-:W-:-:S05]  /*8d310*/  IMAD.MOV.U32 R17, RZ, RZ, R14 ;  /* 0x000000ffff117224 */ /* 0x000fca00078e000e */
[----:B------:R0:W-:Y:S02]  /*8d320*/  STL.64 [R1+0x3e90], R16 ;  /* 0x003e901001007387 */ /* 0x0001e40000100a00 */
[----:B0-----:R-:W-:Y:S02]  /*8d330*/  IMAD.MOV.U32 R16, RZ, RZ, R11 ;  /* 0x000000ffff107224 */ /* 0x001fe400078e000b */
[----:B------:R-:W-:-:S05]  /*8d340*/  IMAD.MOV.U32 R17, RZ, RZ, R10 ;  /* 0x000000ffff117224 */ /* 0x000fca00078e000a */
[----:B------:R0:W-:Y:S01]  /*8d350*/  STL.64 [R1+0x3eb8], R16 ;  /* 0x003eb81001007387 */ /* 0x0001e20000100a00 */
[----:B------:R-:W3:Y:S02]  /*8d360*/  LDL.LU R8, [R1+0x3fc0] ;  /* 0x003fc00001087983 */ /* 0x000ee40000300800 */
[----:B------:R-:W4:Y:S02]  /*8d370*/  LDL.LU R4, [R1+0x3fbc] ;  /* 0x003fbc0001047983 */ /* 0x000f240000300800 */
[----:B------:R1:W-:Y:S01]  /*8d380*/  STL.64 [R1+0x3ec0], R22 ;  /* 0x003ec01601007387 */ /* 0x0003e20000100a00 */
[----:B0-----:R-:W2:Y:S01]  /*8d390*/  LDL.LU R16, [R1+0x8b0] ;  /* 0x0008b00001107983 */ /* 0x001ea20000300800 */
[----:B------:R-:W2:Y:S02]  /*8d3a0*/  LDL.LU R17, [R1+0x8b4] ;  /* 0x0008b40001117983 */ /* 0x000ea40000300800 */
[----:B------:R-:W2:Y:S02]  /*8d3b0*/  LDL.LU R18, [R1+0x8b8] ;  /* 0x0008b80001127983 */ /* 0x000ea40000300800 */
[----:B------:R-:W2:Y:S02]  /*8d3c0*/  LDL.LU R19, [R1+0x8bc] ;  /* 0x0008bc0001137983 */ /* 0x000ea40000300800 */
[----:B-1----:R-:W-:-:S02]  /*8d3d0*/  IMAD.MOV.U32 R22, RZ, RZ, R13 ;  /* 0x000000ffff167224 */ /* 0x002fc400078e000d */
[----:B------:R-:W-:Y:S01]  /*8d3e0*/  IMAD.MOV.U32 R23, RZ, RZ, R0 ;  /* 0x000000ffff177224 */ /* 0x000fe200078e0000 */
[----:B--2---:R-:W-:Y:S01]  /*8d3f0*/  STL.64 [R1+0x3ed0], R18 ;  /* 0x003ed01201007387 */ /* 0x004fe20000100a00 */
[----:B------:R0:W-:Y:S02]  /*8d400*/  STL.64 [R1+0x3ec8], R16 ;  /* 0x003ec81001007387 */ /* 0x0001e40000100a00 */
[----:B------:R-:W2:Y:S02]  /*8d410*/  LDL.LU R13, [R1+0x3fb8] ;  /* 0x003fb800010d7983 */ /* 0x000ea40000300800 */
[----:B------:R-:W2:Y:S01]  /*8d420*/  LDL.LU R0, [R1+0x3fb4] ;  /* 0x003fb40001007983 */ /* 0x000ea20000300800 */
[----:B------:R1:W-:Y:S04]  /*8d430*/  STL.64 [R1+0x3ed8], R22 ;  /* 0x003ed81601007387 */ /* 0x0003e80000100a00 */
        /* <DEDUP_REMOVED lines=15> */
[----:B---3--:R-:W-:-:S02]  /*8d530*/  IMAD.MOV.U32 R22, RZ, RZ, R8 ;  /* 0x000000ffff167224 */ /* 0x008fc400078e0008 */
[----:B------:R-:W-:Y:S01]  /*8d540*/  IMAD.MOV.U32 R23, RZ, RZ, R6 ;  /* 0x000000ffff177224 */ /* 0x000fe200078e0006 */
[----:B--2---:R-:W-:Y:S01]  /*8d550*/  STL.64 [R1+0x3f00], R18 ;  /* 0x003f001201007387 */ /* 0x004fe20000100a00 */
        /* <DEDUP_REMOVED lines=8> */
[----:B-1----:R-:W-:-:S02]  /*8d5e0*/  IMAD.MOV.U32 R22, RZ, RZ, R13 ;  /* 0x000000ffff167224 */ /* 0x002fc400078e000d */
[----:B----4-:R-:W-:Y:S01]  /*8d5f0*/  IMAD.MOV.U32 R23, RZ, RZ, R4 ;  /* 0x000000ffff177224 */ /* 0x010fe200078e0004 */
[----:B--2---:R-:W-:Y:S01]  /*8d600*/  STL.64 [R1+0x3f18], R18 ;  /* 0x003f181201007387 */ /* 0x004fe20000100a00 */
[----:B------:R0:W-:Y:S02]  /*8d610*/  STL.64 [R1+0x3f10], R16 ;  /* 0x003f101001007387 */ /* 0x0001e40000100a00 */
[----:B------:R-:W2:Y:S02]  /*8d620*/  LDL.LU R13, [R1+0x3fa0] ;  /* 0x003fa000010d7983 */ /* 0x000ea40000300800 */
[----:B------:R-:W4:Y:S01]  /*8d630*/  LDL.LU R4, [R1+0x3f9c] ;  /* 0x003f9c0001047983 */ /* 0x000f220000300800 */
        /* <DEDUP_REMOVED lines=8> */
[----:B------:R-:W-:Y:S02]  /*8d6c0*/  STL.64 [R1+0x3f28], R16 ;  /* 0x003f281001007387 */ /* 0x000fe40000100a00 */
[----:B------:R-:W2:Y:S02]  /*8d6d0*/  LDL.LU R5, [R1+0x3f98] ;  /* 0x003f980001057983 */ /* 0x000ea40000300800 */
[----:B------:R-:W2:Y:S01]  /*8d6e0*/  LDL.LU R0, [R1+0x3f94] ;  /* 0x003f940001007983 */ /* 0x000ea20000300800 */
[----:B------:R0:W-:Y:S02]  /*8d6f0*/  STL.64 [R1+0x3f38], R22 ;  /* 0x003f381601007387 */ /* 0x0001e40000100a00 */
[----:B0-----:R-:W-:Y:S02]  /*8d700*/  IMAD.MOV.U32 R22, RZ, RZ, R8 ;  /* 0x000000ffff167224 */ /* 0x001fe400078e0008 */
[----:B------:R-:W-:Y:S01]  /*8d710*/  IMAD.MOV.U32 R23, RZ, RZ, R12 ;  /* 0x000000ffff177224 */ /* 0x000fe200078e000c */
[----:B------:R-:W2:Y:S01]  /*8d720*/  LDL.LU R8, [R1+0x3f90] ;  /* 0x003f900001087983 */ /* 0x000ea20000300800 */
[----:B------:R-:W2:Y:S03]  /*8d730*/  LDL.LU R12, [R1+0x3f8c] ;  /* 0x003f8c00010c7983 */ /* 0x000ea60000300800 */
[----:B------:R0:W-:Y:S01]  /*8d740*/  STL.64 [R1+0x3f50], R22 ;  /* 0x003f501601007387 */ /* 0x0001e20000100a00 */
[----:B------:R-:W2:Y:S02]  /*8d750*/  LDL.LU R16, [R1+0xb90] ;  /* 0x000b900001107983 */ /* 0x000ea40000300800 */
[----:B------:R-:W2:Y:S02]  /*8d760*/  LDL.LU R17, [R1+0xb94] ;  /* 0x000b940001117983 */ /* 0x000ea40000300800 */
[----:B------:R-:W2:Y:S01]  /*8d770*/  LDL.LU R18, [R1+0xb98] ;  /* 0x000b980001127983 */ /* 0x000ea20000300800 */
[----:B------:R-:W2:Y:S01]  /*8d780*/  LDL.LU R19, [R1+0xb9c] ;  /* 0x000b9c0001137983 */ /* 0x000ea20000300800 */
[----:B0-----:R-:W-:-:S02]  /*8d790*/  IMAD.MOV.U32 R22, RZ, RZ, R13 ;  /* 0x000000ffff167224 */ /* 0x001fc400078e000d */
[----:B---3--:R-:W-:Y:S01]  /*8d7a0*/  IMAD.MOV.U32 R23, RZ, RZ, R6 ;  /* 0x000000ffff177224 */ /* 0x008fe200078e0006 */
[----:B------:R-:W3:Y:S04]  /*8d7b0*/  LDL.LU R13, [R1+0x3f88] ;  /* 0x003f8800010d7983 */ /* 0x000ee80000300800 */
[----:B------:R-:W-:Y:S04]  /*8d7c0*/  STL.64 [R1+0x3f68], R22 ;  /* 0x003f681601007387 */ /* 0x000fe80000100a00 */
[----:B--2---:R-:W-:Y:S01]  /*8d7d0*/  STL.64 [R1+0x3f48], R18 ;  /* 0x003f481201007387 */ /* 0x004fe20000100a00 */
[----:B------:R0:W-:Y:S03]  /*8d7e0*/  STL.64 [R1+0x3f40], R16 ;  /* 0x003f401001007387 */ /* 0x0001e60000100a00 */
[----:B0-----:R-:W2:Y:S01]  /*8d7f0*/  LDL.LU R16, [R1+0xba0] ;  /* 0x000ba00001107983 */ /* 0x001ea20000300800 */
[----:B------:R-:W2:Y:S02]  /*8d800*/  LDL.LU R17, [R1+0xba4] ;  /* 0x000ba40001117983 */ /* 0x000ea40000300800 */
[----:B------:R-:W-:-:S02]  /*8d810*/  IMAD.MOV.U32 R18, RZ, RZ, R12 ;  /* 0x000000ffff127224 */ /* 0x000fc400078e000c */
[----:B---3--:R-:W-:Y:S01]  /*8d820*/  IMAD.MOV.U32 R19, RZ, RZ, R13 ;  /* 0x000000ffff137224 */ /* 0x008fe200078e000d */
[----:B------:R-:W3:Y:S01]  /*8d830*/  LDL.LU R12, [R1+0x3f84] ;  /* 0x003f8400010c7983 */ /* 0x000ee20000300800 */
[----:B------:R-:W3:Y:S03]  /*8d840*/  LDL.LU R13, [R1+0x3f80] ;  /* 0x003f8000010d7983 */ /* 0x000ee60000300800 */
[----:B------:R-:W-:Y:S04]  /*8d850*/  STL.64 [R1+0x3f60], R18 ;  /* 0x003f601201007387 */ /* 0x000fe80000100a00 */
[----:B--2---:R0:W-:Y:S04]  /*8d860*/  STL.64 [R1+0x3f58], R16 ;  /* 0x003f581001007387 */ /* 0x0041e80000100a00 */
[----:B0-----:R-:W2:Y:S01]  /*8d870*/  LDL.LU R16, [R1+0xbb0] ;  /* 0x000bb00001107983 */ /* 0x001ea20000300800 */
[----:B------:R-:W2:Y:S02]  /*8d880*/  LDL.LU R17, [R1+0xbb4] ;  /* 0x000bb40001117983 */ /* 0x000ea40000300800 */
[----:B------:R-:W2:Y:S02]  /*8d890*/  LDL.LU R18, [R1+0xbb8] ;  /* 0x000bb80001127983 */ /* 0x000ea40000300800 */
[----:B------:R-:W2:Y:S02]  /*8d8a0*/  LDL.LU R19, [R1+0xbbc] ;  /* 0x000bbc0001137983 */ /* 0x000ea40000300800 */
[----:B--2---:R3:W-:Y:S02]  /*8d8b0*/  STL.64 [R1+0x3f78], R18 ;  /* 0x003f781201007387 */ /* 0x0047e40000100a00 */
[----:B---3--:R-:W-:-:S02]  /*8d8c0*/  IMAD.MOV.U32 R18, RZ, RZ, R13 ;  /* 0x000000ffff127224 */ /* 0x008fc400078e000d */
[----:B------:R-:W-:Y:S02]  /*8d8d0*/  IMAD.MOV.U32 R19, RZ, RZ, R12 ;  /* 0x000000ffff137224 */ /* 0x000fe400078e000c */
[----:B------:R-:W0:Y:S04]  /*8d8e0*/  LDSM.16.M88.4 R12, [R9+0x1c080] ;  /* 0x01c08000090c783b */ /* 0x000e280000000200 */
[----:B------:R1:W-:Y:S04]  /*8d8f0*/  STL.64 [R1+0x3f70], R16 ;  /* 0x003f701001007387 */ /* 0x0003e80000100a00 */
[----:B-1----:R-:W2:Y:S01]  /*8d900*/  LDL.LU R16, [R1+0xbc0] ;  /* 0x000bc00001107983 */ /* 0x002ea20000300800 */
[----:B------:R-:W2:Y:S03]  /*8d910*/  LDL.LU R17, [R1+0xbc4] ;  /* 0x000bc40001117983 */ /* 0x000ea60000300800 */
[----:B0-----:R-:W-:Y:S01]  /*8d920*/  STL [R1+0x34ec], R14 ;  /* 0x0034ec0e01007387 */ /* 0x001fe20000100800 */
[----:B------:R-:W-:Y:S02]  /*8d930*/  STL [R1+0x34e8], R15 ;  /* 0x0034e80f01007387 */ /* 0x000fe40000100800 */
[----:B------:R0:W-:Y:S02]  /*8d940*/  STL.64 [R1+0x3e88], R12 ;  /* 0x003e880c01007387 */ /* 0x0001e40000100a00 */
[----:B0-----:R-:W3:Y:S01]  /*8d950*/  LDL.LU R12, [R1+0x880] ;  /* 0x00088000010c7983 */ /* 0x001ee20000300800 */
[----:B------:R-:W3:Y:S02]  /*8d960*/  LDL.LU R13, [R1+0x884] ;  /* 0x00088400010d7983 */ /* 0x000ee40000300800 */
[----:B------:R-:W2:Y:S02]  /*8d970*/  LDL.LU R14, [R1+0x888] ;  /* 0x00088800010e7983 */ /* 0x000ea40000300800 */
[----:B------:R-:W2:Y:S02]  /*8d980*/  LDL.LU R15, [R1+0x88c] ;  /* 0x00088c00010f7983 */ /* 0x000ea40000300800 */
[----:B------:R-:W-:-:S02]  /*8d990*/  IMAD.MOV.U32 R22, RZ, RZ, R5 ;  /* 0x000000ffff167224 */ /* 0x000fc400078e0005 */
[----:B----4-:R-:W-:Y:S02]  /*8d9a0*/  IMAD.MOV.U32 R23, RZ, RZ, R4 ;  /* 0x000000ffff177224 */ /* 0x010fe400078e0004 */
[----:B------:R-:W-:Y:S04]  /*8d9b0*/  LDSM.16.MT88.4 R4, [R7+0x26080] ;  /* 0x026080000704783b */ /* 0x000fe80000004200 */
[----:B--2---:R0:W-:Y:S02]  /*8d9c0*/  STL.64 [R1+0x3ea0], R14 ;  /* 0x003ea00e01007387 */ /* 0x0041e40000100a00 */
[----:B0-----:R-:W-:Y:S02]  /*8d9d0*/  IMAD.MOV.U32 R15, RZ, RZ, R8 ;  /* 0x000000ffff0f7224 */ /* 0x001fe400078e0008 */
[----:B------:R-:W0:Y:S04]  /*8d9e0*/  LDSM.16.M88.4 R8, [R9+0x1e080] ;  /* 0x01e080000908783b */ /* 0x000e280000000200 */
[----:B---3--:R1:W-:Y:S04]  /*8d9f0*/  STL.64 [R1+0x3e98], R12 ;  /* 0x003e980c01007387 */ /* 0x0083e80000100a00 */
[----:B-1----:R-:W2:Y:S01]  /*8da00*/  LDL.LU R12, [R1+0x8a0] ;  /* 0x0008a000010c7983 */ /* 0x002ea20000300800 */
[----:B------:R-:W2:Y:S02]  /*8da10*/  LDL.LU R13, [R1+0x8a4] ;  /* 0x0008a400010d7983 */ /* 0x000ea40000300800 */
[----:B------:R-:W2:Y:S01]  /*8da20*/  LDL.LU R14, [R1+0x8a8] ;  /* 0x0008a800010e7983 */ /* 0x000ea20000300800 */
[----:B0-----:R-:W-:Y:S01]  /*8da30*/  STL [R1+0x3748], R10 ;  /* 0x0037480a01007387 */ /* 0x001fe20000100800 */
[----:B------:R-:W-:Y:S02]  /*8da40*/  STL [R1+0x3744], R11 ;  /* 0x0037440b01007387 */ /* 0x000fe40000100800 */
[----:B------:R0:W-:Y:S02]  /*8da50*/  STL.64 [R1+0x3d98], R8 ;  /* 0x003d980801007387 */ /* 0x0001e40000100a00 */
[----:B0-----:R-:W3:Y:S01]  /*8da60*/  LDL.LU R8, [R1+0x860] ;  /* 0x0008600001087983 */ /* 0x001ee20000300800 */
[----:B------:R-:W3:Y:S02]  /*8da70*/  LDL.LU R9, [R1+0x864] ;  /* 0x0008640001097983 */ /* 0x000ee40000300800 */
[----:B------:R-:W3:Y:S02]  /*8da80*/  LDL.LU R10, [R1+0x868] ;  /* 0x00086800010a7983 */ /* 0x000ee40000300800 */
[----:B------:R-:W3:Y:S01]  /*8da90*/  LDL.LU R11, [R1+0x86c] ;  /* 0x00086c00010b7983 */ /* 0x000ee20000300800 */
[----:B------:R-:W-:Y:S01]  /*8daa0*/  STL.64 [R1+0x3d90], R6 ;  /* 0x003d900601007387 */ /* 0x000fe20000100a00 */
[----:B------:R0:W-:Y:S02]  /*8dab0*/  STL.64 [R1+0x3d88], R4 ;  /* 0x003d880401007387 */ /* 0x0001e40000100a00 */
[----:B0-----:R-:W-:-:S02]  /*8dac0*/  IMAD.MOV.U32 R4, RZ, RZ, R20 ;  /* 0x000000ffff047224 */ /* 0x001fc400078e0014 */
[C---:B------:R-:W-:Y:S01]  /*8dad0*/  HMMA.16816.F32.BF16 R20, R24.reuse, R22, R16 ;  /* 0x000000161814723c */ /* 0x040fe20000041810 */
        /* <DEDUP_REMOVED lines=56> */
[----:B------:R-:W2:Y:S01]  /*8de60*/  LDL.LU.64 R16, [R1+0x3eb8] ;  /* 0x003eb80001107983 */ /* 0x000ea20000300a00 */
[----:B------:R-:W2:Y:S02]  /*8de70*/  LDL.LU.64 R22, [R1+0x3eb0] ;  /* 0x003eb00001167983 */ /* 0x000ea40000300a00 */
[----:B------:R-:W2:Y:S11]  /*8de80*/  LDL.LU.64 R20, [R1+0x3ea8] ;  /* 0x003ea80001147983 */ /* 0x000eb60000300a00 */
[----:B------:R-:W-:Y:S07]  /*8de90*/  @!UPT UIADD3 URZ, URZ, URZ, URZ ;  /* 0x0000003f3f3ff290 */ /* 0x000fee000fffe03f */
[----:B------:R0:W-:Y:S01]  /*8dea0*/  STL.64 [R1+0xd0], R24 ;  /* 0x0000d01801007387 */ /* 0x0001e20000100a00 */
[----:B------:R1:W-:Y:S03]  /*8deb0*/  STL.64 [R1+0xd8], R26 ;  /* 0x0000d81a01007387 */ /* 0x0003e60000100a00 */
[----:B0-----:R-:W4:Y:S01]  /*8dec0*/  LDL.LU R24, [R1+0x870] ;  /* 0x0008700001187983 */ /* 0x001f220000300800 */
[----:B------:R-:W4:Y:S02]  /*8ded0*/  LDL.LU R25, [R1+0x874] ;  /* 0x0008740001197983 */ /* 0x000f240000300800 */
[----:B-1----:R-:W4:Y:S01]  /*8dee0*/  LDL.LU R26, [R1+0x878] ;  /* 0x00087800011a7983 */ /* 0x002f220000300800 */
[C---:B--2---:R-:W-:Y:S01]  /*8def0*/  HMMA.16816.F32.BF16 R16, R20.reuse, R16, R12 ;  /* 0x000000101410723c */ /* 0x044fe2000004180c */
[----:B------:R-:W2:Y:S01]  /*8df00*/  LDL.LU.64 R14, [R1+0x3ea0] ;  /* 0x003ea000010e7983 */ /* 0x000ea20000300a00 */
[----:B------:R-:W2:Y:S11]  /*8df10*/  LDL.LU.64 R12, [R1+0x3e98] ;  /* 0x003e9800010c7983 */ /* 0x000eb60000300a00 */
[----:B------:R-:W-:Y:S10]  /*8df20*/  @!UPT UIADD3 URZ, URZ, URZ, URZ ;  /* 0x0000003f3f3ff290 */ /* 0x000ff4000fffe03f */
[----:B------:R0:W-:Y:S01]  /*8df30*/  STL.64 [R1+0x590], R16 ;  /* 0x0005901001007387 */ /* 0x0001e20000100a00 */
[----:B------:R2:W-:Y:S03]  /*8df40*/  STL.64 [R1+0x598], R18 ;  /* 0x0005981201007387 */ /* 0x0005e60000100a00 */
[----:B0-----:R-:W2:Y:S02]  /*8df50*/  LDL.LU.64 R16, [R1+0x3e90] ;  /* 0x003e900001107983 */ /* 0x001ea40000300a00 */
[----:B--2---:R-:W-:Y:S02]  /*8df60*/  HMMA.16816.F32.BF16 R16, R20, R16, R12 ;  /* 0x000000101410723c */ /* 0x004fe4000004180c */
[----:B------:R-:W2:Y:S11]  /*8df70*/  LDL.LU.64 R12, [R1+0x3e88] ;  /* 0x003e8800010c7983 */ /* 0x000eb60000300a00 */
[----:B------:R-:W-:Y:S10]  /*8df80*/  @!UPT UIADD3 URZ, URZ, URZ, URZ ;  /* 0x0000003f3f3ff290 */ /* 0x000ff4000fffe03f */
[----:B------:R0:W-:Y:S01]  /*8df90*/  STL.64 [R1+0x580], R16 ;  /* 0x0005801001007387 */ /* 0x0001e20000100a00 */
[----:B------:R-:W-:Y:S03]  /*8dfa0*/  STL.64 [R1+0x588], R18 ;  /* 0x0005881201007387 */ /* 0x000fe60000100a00 */
[----:B0-----:R-:W3:Y:S01]  /*8dfb0*/  LDL.LU.64 R16, [R1+0x3e80] ;  /* 0x003e800001107983 */ /* 0x001ee20000300a00 */
[----:B------:R-:W-:Y:S02]  /*8dfc0*/  IMAD.MOV.U32 R5, RZ, RZ, R3 ;  /* 0x000000ffff057224 */ /* 0x000fe400078e0003 */
[----:B------:R-:W-:-:S07]  /*8dfd0*/  IMAD.MOV.U32 R27, RZ, RZ, R0 ;  /* 0x000000ffff1b7224 */ /* 0x000fce00078e0000 */
[C---:B----4-:R-:W-:Y:S11]  /*8dfe0*/  HMMA.16816.F32.BF16 R24, R20.reuse, R4, R24 ;  /* 0x000000041418723c */ /* 0x050ff60000041818 */
[----:B------:R-:W-:Y:S11]  /*8dff0*/  @!UPT UIADD3 URZ, URZ, URZ, URZ ;  /* 0x0000003f3f3ff290 */ /* 0x000ff6000fffe03f */
[----:B------:R-:W-:Y:S01]  /*8e000*/  @!UPT UIADD3 URZ, URZ, URZ, URZ ;  /* 0x0000003f3f3ff290 */ /* 0x000fe2000fffe03f */
[----:B------:R-:W-:Y:S01]  /*8e010*/  STL.64 [R1+0x570], R24 ;  /* 0x0005701801007387 */ /* 0x000fe20000100a00 */
[----:B------:R-:W-:Y:S01]  /*8e020*/  STL.64 [R1+0x578], R26 ;  /* 0x0005781a01007387 */ /* 0x000fe20000100a00 */
[----:B---3--:R-:W-:Y:S01]  /*8e030*/  HMMA.16816.F32.BF16 R4, R20, R16, R8 ;  /* 0x000000101404723c */ /* 0x008fe20000041808 */
[----:B------:R-:W-:Y:S02]  /*8e040*/  IMAD.MOV.U32 R15, RZ, RZ, R16 ;  /* 0x000000ffff0f7224 */ /* 0x000fe400078e0010 */
[----:B------:R-:W-:Y:S11]  /*8e050*/  IMAD.MOV.U32 R14, RZ, RZ, R17 ;  /* 0x000000ffff0e7224 */ /* 0x000ff600078e0011 */
[----:B------:R-:W-:Y:S09]  /*8e060*/  @!UPT UIADD3 URZ, URZ, URZ, URZ ;  /* 0x0000003f3f3ff290 */ /* 0x000ff2000fffe03f */
[----:B------:R-:W-:Y:S01]  /*8e070*/  STL [R1+0x560], R4 ;  /* 0x0005600401007387 */ /* 0x000fe20000100800 */
[----:B------:R-:W-:Y:S02]  /*8e080*/  STL.64 [R1+0x3da8], R14 ;  /* 0x003da80e01007387 */ /* 0x000fe40000100a00 */
[----:B--2---:R0:W-:Y:S02]  /*8e090*/  STL.64 [R1+0x3da0], R12 ;  /* 0x003da00c01007387 */ /* 0x0041e40000100a00 */
[----:B0-----:R-:W2:Y:S01]  /*8e0a0*/  LDL.LU R12, [R1+0xb00] ;  /* 0x000b0000010c7983 */ /* 0x001ea20000300800 */
[----:B------:R-:W2:Y:S02]  /*8e0b0*/  LDL.LU R13, [R1+0xb04] ;  /* 0x000b0400010d7983 */ /* 0x000ea40000300800 */
[----:B------:R-:W3:Y:S02]  /*8e0c0*/  LDL.LU R14, [R1+0xb08] ;  /* 0x000b0800010e7983 */ /* 0x000ee40000300800 */
[----:B------:R-:W3:Y:S02]  /*8e0d0*/  LDL.LU R15, [R1+0xb0c] ;  /* 0x000b0c00010f7983 */ /* 0x000ee40000300800 */
[----:B---3--:R-:W-:Y:S01]  /*8e0e0*/  STL.64 [R1+0x3db8], R14 ;  /* 0x003db80e01007387 */ /* 0x008fe20000100a00 */
[----:B--2---:R0:W-:Y:S03]  /*8e0f0*/  STL.64 [R1+0x3db0], R12 ;  /* 0x003db00c01007387 */ /* 0x0041e60000100a00 */
[----:B0-----:R-:W2:Y:S04]  /*8e100*/  LDL.64 R12, [R1] ;  /* 0x00000000010c7983 */ /* 0x001ea80000100a00 */
[----:B--2---:R0:W-:Y:S04]  /*8e110*/  STL.64 [R1+0x3dc0], R12 ;  /* 0x003dc00c01007387 */ /* 0x0041e80000100a00 */
[----:B0-----:R-:W2:Y:S04]  /*8e120*/  LDL R12, [R1+0x10] ;  /* 0x00001000010c7983 */ /* 0x001ea80000100800 */
[----:B------:R-:W2:Y:S04]  /*8e130*/  LDL R13, [R1+0x14] ;  /* 0x00001400010d7983 */ /* 0x000ea80000100800 */
[----:B--2---:R0:W-:Y:S01]  /*8e140*/  STL.64 [R1+0x3dd8], R12 ;  /* 0x003dd80c01007387 */ /* 0x0041e20000100a00 */
[----:B------:R-:W2:Y:S02]  /*8e150*/  LDL.LU R8, [R1+0xaf0] ;  /* 0x000af00001087983 */ /* 0x000ea40000300800 */
[----:B------:R-:W2:Y:S02]  /*8e160*/  LDL.LU R9, [R1+0xaf4] ;  /* 0x000af40001097983 */ /* 0x000ea40000300800 */
[----:B------:R-:W3:Y:S01]  /*8e170*/  LDL.LU R10, [R1+0xaf8] ;  /* 0x000af800010a7983 */ /* 0x000ee20000300800 */
[----:B------:R-:W3:Y:S01]  /*8e180*/  LDL.LU R11, [R1+0xafc] ;  /* 0x000afc00010b7983 */ /* 0x000ee20000300800 */
        /* <DEDUP_REMOVED lines=10> */
[----:B------:R-:W3:Y:S01]  /*8e230*/  LDL.LU R11, [R1+0xb2c] ;  /* 0x000b2c00010b7983 */ /* 0x000ee20000300800 */
[----:B------:R-:W2:Y:S01]  /*8e240*/  LDL.LU R16, [R1+0xb40] ;  /* 0x000b400001107983 */ /* 0x000ea20000300800 */
[----:B------:R-:W2:Y:S02]  /*8e250*/  LDL.LU R17, [R1+0xb44] ;  /* 0x000b440001117983 */ /* 0x000ea40000300800 */
[----:B------:R-:W2:Y:S02]  /*8e260*/  LDL.LU R18, [R1+0xb48] ;  /* 0x000b480001127983 */ /* 0x000ea40000300800 */
[----:B------:R-:W2:Y:S02]  /*8e270*/  LDL.LU R19, [R1+0xb4c] ;  /* 0x000b4c0001137983 */ /* 0x000ea40000300800 */
[----:B--2---:R-:W-:Y:S01]  /*8e280*/  STL.64 [R1+0x3e08], R18 ;  /* 0x003e081201007387 */ /* 0x004fe20000100a00 */
[----:B------:R0:W-:Y:S03]  /*8e290*/  STL.64 [R1+0x3e00], R16 ;  /* 0x003e001001007387 */ /* 0x0001e60000100a00 */
[----:B0-----:R-:W2:Y:S04]  /*8e2a0*/  LDL R16, [R1+0x40] ;  /* 0x0000400001107983 */ /* 0x001ea80000100800 */
[----:B------:R-:W2:Y:S04]  /*8e2b0*/  LDL R17, [R1+0x44] ;  /* 0x0000440001117983 */ /* 0x000ea80000100800 */
[----:B--2---:R4:W-:Y:S02]  /*8e2c0*/  STL.64 [R1+0x3e18], R16 ;  /* 0x003e181001007387 */ /* 0x0049e40000100a00 */
[----:B----4-:R-:W-:-:S02]  /*8e2d0*/  IMAD.MOV.U32 R16, RZ, RZ, R2 ;  /* 0x000000ffff107224 */ /* 0x010fc400078e0002 */
[----:B------:R-:W-:Y:S01]  /*8e2e0*/  IMAD.MOV.U32 R17, RZ, RZ, R29 ;  /* 0x000000ffff117224 */ /* 0x000fe200078e001d */
[----:B------:R-:W2:Y:S01]  /*8e2f0*/  LDL.LU R2, [R1+0x3e70] ;  /* 0x003e700001027983 */ /* 0x000ea20000300800 */
[----:B------:R-:W4:Y:S02]  /*8e300*/  LDL.LU R29, [R1+0x3e6c] ;  /* 0x003e6c00011d7983 */ /* 0x000f240000300800 */
[----:B------:R-:W2:Y:S02]  /*8e310*/  LDL R24, [R1+0x70] ;  /* 0x0000700001187983 */ /* 0x000ea40000100800 */
[----:B------:R-:W2:Y:S02]  /*8e320*/  LDL R25, [R1+0x74] ;  /* 0x0000740001197983 */ /* 0x000ea40000100800 */
[----:B--2---:R4:W-:Y:S01]  /*8e330*/  STL.64 [R1+0x3e50], R24 ;  /* 0x003e501801007387 */ /* 0x0049e20000100a00 */
[----:B------:R-:W-:Y:S02]  /*8e340*/  STL.64 [R1+0x3e30], R16 ;  /* 0x003e301001007387 */ /* 0x000fe40000100a00 */
[----:B------:R-:W2:Y:S02]  /*8e350*/  LDL.64 R12, [R1+0x30] ;  /* 0x00003000010c7983 */ /* 0x000ea40000100a00 */
[----:B----4-:R-:W-:Y:S01]  /*8e360*/  IMAD.MOV.U32 R24, RZ, RZ, R29 ;  /* 0x000000ffff187224 */ /* 0x010fe200078e001d */
[----:B--2---:R0:W-:Y:S04]  /*8e370*/  STL.64 [R1+0x3e10], R12 ;  /* 0x003e100c01007387 */ /* 0x0041e80000100a00 */
[----:B0-----:R-:W2:Y:S01]  /*8e380*/  LDL.LU R12, [R1+0x8c0] ;  /* 0x0008c000010c7983 */ /* 0x001ea20000300800 */
[----:B------:R-:W2:Y:S02]  /*8e390*/  LDL.LU R13, [R1+0x8c4] ;  /* 0x0008c400010d7983 */ /* 0x000ea40000300800 */
[----:B------:R-:W4:Y:S02]  /*8e3a0*/  LDL.LU R14, [R1+0x8c8] ;  /* 0x0008c800010e7983 */ /* 0x000f240000300800 */
[----:B------:R-:W4:Y:S01]  /*8e3b0*/  LDL.LU R15, [R1+0x8cc] ;  /* 0x0008cc00010f7983 */ /* 0x000f220000300800 */
[----:B------:R-:W2:Y:S01]  /*8e3c0*/  LDL.LU R29, [R1+0x3e68] ;  /* 0x003e6800011d7983 */ /* 0x000ea20000300800 */
[----:B------:R-:W2:Y:S03]  /*8e3d0*/  LDL.64 R16, [R1+0x60] ;  /* 0x0000600001107983 */ /* 0x000ea60000100a00 */
[----:B--2---:R0:W-:Y:S04]  /*8e3e0*/  STL.64 [R1+0x3e48], R16 ;  /* 0x003e481001007387 */ /* 0x0041e80000100a00 */
        /* <DEDUP_REMOVED lines=10> */
[----:B----4-:R-:W-:Y:S01]  /*8e490*/  STL.64 [R1+0x3e28], R14 ;  /* 0x003e280e01007387 */ /* 0x010fe20000100a00 */
[----:B------:R0:W-:Y:S03]  /*8e4a0*/  STL.64 [R1+0x3e20], R12 ;  /* 0x003e200c01007387 */ /* 0x0001e60000100a00 */
[----:B0-----:R-:W4:Y:S01]  /*8e4b0*/  LDL.LU R12, [R1+0x8d0] ;  /* 0x0008d000010c7983 */ /* 0x001f220000300800 */
[----:B------:R-:W4:Y:S02]  /*8e4c0*/  LDL.LU R13, [R1+0x8d4] ;  /* 0x0008d400010d7983 */ /* 0x000f240000300800 */
[----:B------:R-:W3:Y:S02]  /*8e4d0*/  LDL.LU R14, [R1+0x8d8] ;  /* 0x0008d800010e7983 */ /* 0x000ee40000300800 */
[----:B------:R-:W3:Y:S02]  /*8e4e0*/  LDL.LU R15, [R1+0x8dc] ;  /* 0x0008dc00010f7983 */ /* 0x000ee40000300800 */
[----:B------:R-:W-:-:S02]  /*8e4f0*/  IMAD.MOV.U32 R25, RZ, RZ, R2 ;  /* 0x000000ffff197224 */ /* 0x000fc400078e0002 */
[----:B------:R-:W-:Y:S02]  /*8e500*/  IMAD.MOV.U32 R0, RZ, RZ, R7 ;  /* 0x000000ffff007224 */ /* 0x000fe400078e0007 */
[----:B------:R-:W-:Y:S02]  /*8e510*/  IMAD.MOV.U32 R28, RZ, RZ, R6 ;  /* 0x000000ffff1c7224 */ /* 0x000fe400078e0006 */
[----:B------:R-:W-:Y:S01]  /*8e520*/  IMAD.MOV.U32 R3, RZ, RZ, R5 ;  /* 0x000000ffff037224 */ /* 0x000fe200078e0005 */
[C---:B--2---:R-:W-:Y:S01]  /*8e530*/  HMMA.16816.F32.BF16 R24, R20.reuse, R24, R16 ;  /* 0x000000181418723c */ /* 0x044fe20000041810 */
[----:B---3--:R-:W-:Y:S01]  /*8e540*/  STL.64 [R1+0x3e40], R14 ;  /* 0x003e400e01007387 */ /* 0x008fe20000100a00 */
[----:B----4-:R0:W-:Y:S03]  /*8e550*/  STL.64 [R1+0x3e38], R12 ;  /* 0x003e380c01007387 */ /* 0x0101e60000100a00 */
        /* <DEDUP_REMOVED lines=13> */
[----:B------:R-:W-:Y:S01]  /*8e630*/  STL [R1+0x374c], R0 ;  /* 0x00374c0001007387 */ /* 0x000fe20000100800 */
[----:B------:R0:W-:Y:S04]  /*8e640*/  STL [R1+0x3740], R28 ;  /* 0x0037401c01007387 */ /* 0x0001e80000100800 */
[----:B0-----:R-:W2:Y:S01]  /*8e650*/  LDL R28, [R1+0x22c0] ;  /* 0x0022c000011c7983 */ /* 0x001ea20000100800 */
[----:B------:R-:W-:Y:S02]  /*8e660*/  STL [R1+0x36a0], R3 ;  /* 0x0036a00301007387 */ /* 0x000fe40000100800 */
[----:B------:R-:W2:Y:S02]  /*8e670*/  LDL.LU.64 R18, [R1+0x3e60] ;  /* 0x003e600001127983 */ /* 0x000ea40000300a00 */
[----:B------:R-:W2:Y:S01]  /*8e680*/  LDL.LU.64 R16, [R1+0x3e58] ;  /* 0x003e580001107983 */ /* 0x000ea20000300a00 */
[----:B------:R0:W-:Y:S01]  /*8e690*/  STL.64 [R1+0x550], R24 ;  /* 0x0005501801007387 */ /* 0x0001e20000100a00 */
[----:B------:R2:W-:Y:S03]  /*8e6a0*/  STL.64 [R1+0x558], R26 ;  /* 0x0005581a01007387 */ /* 0x0005e60000100a00 */
[----:B0-----:R-:W2:Y:S01]  /*8e6b0*/  LDL.LU.64 R24, [R1+0x3e50] ;  /* 0x003e500001187983 */ /* 0x001ea20000300a00 */
[----:B------:R-:W-:Y:S01]  /*8e6c0*/  IMAD.MOV.U32 R7, RZ, RZ, R29 ;  /* 0x000000ffff077224 */ /* 0x000fe200078e001d */
[C---:B--2---:R-:W-:Y:S02]  /*8e6d0*/  HMMA.16816.F32.BF16 R24, R20.reuse, R24, R16 ;  /* 0x000000181418723c */ /* 0x044fe40000041810 */
[----:B------:R-:W2:Y:S11]  /*8e6e0*/  LDL.LU.64 R16, [R1+0x3e48] ;  /* 0x003e480001107983 */ /* 0x000eb60000300a00 */
[----:B------:R-:W-:Y:S10]  /*8e6f0*/  @!UPT UIADD3 URZ, URZ, URZ, URZ ;  /* 0x0000003f3f3ff290 */ /* 0x000ff4000fffe03f */
[----:B------:R-:W-:Y:S01]  /*8e700*/  STL.64 [R1+0x540], R24 ;  /* 0x0005401801007387 */ /* 0x000fe20000100a00 */
[----:B------:R-:W-:Y:S02]  /*8e710*/  STL [R1+0x548], R26 ;  /* 0x0005481a01007387 */ /* 0x000fe40000100800 */
[----:B------:R-:W-:Y:S02]  /*8e720*/  IMAD.MOV.U32 R29, RZ, RZ, R27 ;  /* 0x000000ffff1d7224 */ /* 0x000fe400078e001b */
[----:B------:R-:W0:Y:S04]  /*8e730*/  LDSM.16.MT88.4 R24, [R28+0x26000] ;  /* 0x026000001c18783b */ /* 0x000e280000004200 */
[----:B------:R-:W-:Y:S04]  /*8e740*/  STL [R1+0x3750], R29 ;  /* 0x0037501d01007387 */ /* 0x000fe80000100800 */
[----:B0-----:R-:W-:Y:S01]  /*8e750*/  STL.64 [R1+0x3cc0], R26 ;  /* 0x003cc01a01007387 */ /* 0x001fe20000100a00 */
[----:B------:R0:W-:Y:S03]  /*8e760*/  STL.64 [R1+0x3cb8], R24 ;  /* 0x003cb81801007387 */ /* 0x0001e60000100a00 */
[----:B0-----:R-:W3:Y:S01]  /*8e770*/  LDL.LU R24, [R1+0xb10] ;  /* 0x000b100001187983 */ /* 0x001ee20000300800 */
[----:B------:R-:W3:Y:S02]  /*8e780*/  LDL.LU R25, [R1+0xb14] ;  /* 0x000b140001197983 */ /* 0x000ee40000300800 */
[----:B------:R-:W3:Y:S02]  /*8e790*/  LDL.LU R26, [R1+0xb18] ;  /* 0x000b1800011a7983 */ /* 0x000ee40000300800 */
        /* <DEDUP_REMOVED lines=32> */
[----:B------:R-:W3:Y:S02]  /*8e9a0*/  LDL.LU.64 R12, [R1+0x3df0] ;  /* 0x003df000010c7983 */ /* 0x000ee40000300a00 */
        /* <DEDUP_REMOVED lines=13> */
[----:B0-----:R-:W2:Y:S02]  /*8ea80*/  LDL.LU.64 R12, [R1+0x3dc0] ;  /* 0x003dc000010c7983 */ /* 0x001ea40000300a00 */
[C---:B--2---:R-:W-:Y:S11]  /*8ea90*/  HMMA.16816.F32.BF16 R24, R20.reuse, R12, R24 ;  /* 0x0000000c1418723c */ /* 0x044ff60000041818 */
[----:B------:R-:W-:Y:S11]  /*8eaa0*/  @!UPT UIADD3 URZ, URZ, URZ, URZ ;  /* 0x0000003f3f3ff290 */ /* 0x000ff6000fffe03f */
[----:B------:R-:W-:Y:S01]  /*8eab0*/  @!UPT UIADD3 URZ, URZ, URZ, URZ ;  /* 0x0000003f3f3ff290 */ /* 0x000fe2000fffe03f */
[----:B------:R-:W-:Y:S01]  /*8eac0*/  STL.64 [R1+0x880], R24 ;  /* 0x0008801801007387 */ /* 0x000fe20000100a00 */
[----:B------:R0:W-:Y:S02]  /*8ead0*/  STL.64 [R1+0x888], R26 ;  /* 0x0008881a01007387 */ /* 0x0001e40000100a00 */
[----:B-1----:R-:W2:Y:S02]  /*8eae0*/  LDL.LU.64 R14, [R1+0x3db8] ;  /* 0x003db800010e7983 */ /* 0x002ea40000300a00 */
        /* <DEDUP_REMOVED lines=10> */
[----:B------:R0:W-:Y:S02]  /*8eb90*/  STL.64 [R1+0x3ce0], R16 ;  /* 0x003ce01001007387 */ /* 0x0001e40000100a00 */
[----:B------:R-:W-:Y:S01]  /*8eba0*/  STL.64 [R1+0x3d40], R18 ;  /* 0x003d401201007387 */ /* 0x000fe20000100a00 */
[----:B0-----:R-:W2:Y:S01]  /*8ebb0*/  LDL.64 R16, [R1+0xc0] ;  /* 0x0000c00001107983 */ /* 0x001ea20000100a00 */
[C---:B---3--:R-:W-:Y:S11]  /*8ebc0*/  HMMA.16816.F32.BF16 R8, R20.reuse, R12, R8 ;  /* 0x0000000c1408723c */ /* 0x048ff60000041808 */
[----:B------:R-:W-:Y:S11]  /*8ebd0*/  @!UPT UIADD3 URZ, URZ, URZ, URZ ;  /* 0x0000003f3f3ff290 */ /* 0x000ff6000fffe03f */
[----:B------:R-:W-:Y:S01]  /*8ebe0*/  @!UPT UIADD3 URZ, URZ, URZ, URZ ;  /* 0x0000003f3f3ff290 */ /* 0x000fe2000fffe03f */
[----:B------:R0:W-:Y:S01]  /*8ebf0*/  STL.64 [R1+0x860], R8 ;  /* 0x0008600801007387 */ /* 0x0001e20000100a00 */
[----:B------:R-:W-:Y:S03]  /*8ec00*/  STL.64 [R1+0x868], R10 ;  /* 0x0008680a01007387 */ /* 0x000fe60000100a00 */
[----:B0-----:R-:W4:Y:S01]  /*8ec10*/  LDL.LU.64 R8, [R1+0x3d98] ;  /* 0x003d980001087983 */ /* 0x001f220000300a00 */
[----:B------:R-:W-:Y:S02]  /*8ec20*/  STL [R1+0x3ce8], R12 ;  /* 0x003ce80c01007387 */ /* 0x000fe40000100800 */
[----:B------:R-:W-:Y:S01]  /*8ec30*/  STL [R1+0x3cd8], R13 ;  /* 0x003cd80d01007387 */ /* 0x000fe20000100800 */
[----:B----4-:R-:W-:Y:S01]  /*8ec40*/  HMMA.16816.F32.BF16 R20, R20, R8, R4 ;  /* 0x000000081414723c */ /* 0x010fe20000041804 */
[----:B------:R-:W3:Y:S01]  /*8ec50*/  LDL.LU.64 R6, [R1+0x3d90] ;  /* 0x003d900001067983 */ /* 0x000ee20000300a00 */
[----:B------:R-:W3:Y:S11]  /*8ec60*/  LDL.LU.64 R4, [R1+0x3d88] ;  /* 0x003d880001047983 */ /* 0x000ef60000300a00 */
        /* <DEDUP_REMOVED lines=8> */
[----:B--2---:R-:W-:-:S02]  /*8ecf0*/  IMAD.MOV.U32 R25, RZ, RZ, R16 ;  /* 0x000000ffff197224 */ /* 0x004fc400078e0010 */
[----:B------:R-:W-:Y:S01]  /*8ed00*/  IMAD.MOV.U32 R24, RZ, RZ, R17 ;  /* 0x000000ffff187224 */ /* 0x000fe200078e0011 */
[----:B---3--:R-:W-:Y:S11]  /*8ed10*/  HMMA.16816.F32.BF16 R8, R4, R16, R20 ;  /* 0x000000100408723c */ /* 0x008ff60000041814 */
[----:B------:R-:W-:Y:S11]  /*8ed20*/  @!UPT UIADD3 URZ, URZ, URZ, URZ ;  /* 0x0000003f3f3ff290 */ /* 0x000ff6000fffe03f */
[----:B------:R-:W-:Y:S01]  /*8ed30*/  @!UPT UIADD3 URZ, URZ, URZ, URZ ;  /* 0x0000003f3f3ff290 */ /* 0x000fe2000fffe03f */
[----:B------:R0:W-:Y:S01]  /*8ed40*/  STL.64 [R1+0x340], R8 ;  /* 0x0003400801007387 */ /* 0x0001e20000100a00 */
[----:B------:R1:W-:Y:S02]  /*8ed50*/  STL.64 [R1+0x348], R10 ;  /* 0x0003480a01007387 */ /* 0x0003e40000100a00 */
[----:B------:R-:W2:Y:S02]  /*8ed60*/  LDL.64 R12, [R1+0xb0] ;  /* 0x0000b000010c7983 */ /* 0x000ea40000100a00 */
[----:B------:R-:W3:Y:S01]  /*8ed70*/  LDL.LU R16, [R1+0x270] ;  /* 0x0002700001107983 */ /* 0x000ee20000300800 */
[----:B------:R-:W3:Y:S01]  /*8ed80*/  LDL.LU R17, [R1+0x274] ;  /* 0x0002740001117983 */ /* 0x000ee20000300800 */
[----:B------:R-:W4:Y:S02]  /*8ed90*/  LDL.LU R18, [R1+0x278] ;  /* 0x0002780001127983 */ /* 0x000f240000300800 */
[----:B------:R-:W4:Y:S01]  /*8eda0*/  LDL.LU R19, [R1+0x27c] ;  /* 0x00027c0001137983 */ /* 0x000f220000300800 */
[----:B0-----:R-:W2:Y:S01]  /*8edb0*/  LDL.LU R8, [R1+0x2a0] ;  /* 0x0002a00001087983 */ /* 0x001ea20000300800 */
[----:B------:R-:W2:Y:S02]  /*8edc0*/  LDL.LU R9, [R1+0x2a4] ;  /* 0x0002a40001097983 */ /* 0x000ea40000300800 */
[----:B-1----:R-:W2:Y:S02]  /*8edd0*/  LDL.LU R10, [R1+0x2a8] ;  /* 0x0002a800010a7983 */ /* 0x002ea40000300800 */
[----:B------:R-:W2:Y:S01]  /*8ede0*/  LDL.LU R11, [R1+0x2ac] ;  /* 0x0002ac00010b7983 */ /* 0x000ea20000300800 */
[----:B----4-:R-:W-:Y:S01]  /*8edf0*/  STL.64 [R1+0x3d50], R18 ;  /* 0x003d501201007387 */ /* 0x010fe20000100a00 */
[----:B---3--:R0:W-:Y:S03]  /*8ee00*/  STL.64 [R1+0x3d48], R16 ;  /* 0x003d481001007387 */ /* 0x0081e60000100a00 */
[----:B0-----:R-:W3:Y:S04]  /*8ee10*/  LDL.64 R16, [R1+0x80] ;  /* 0x0000800001107983 */ /* 0x001ee80000100a00 */
[----:B---3--:R0:W-:Y:S02]  /*8ee20*/  STL.64 [R1+0x3d60], R16 ;  /* 0x003d601001007387 */ /* 0x0081e40000100a00 */
[----:B0-----:R-:W-:-:S02]  /*8ee30*/  IMAD.MOV.U32 R16, RZ, RZ, R15 ;  /* 0x000000ffff107224 */ /* 0x001fc400078e000f */
[----:B------:R-:W-:-:S05]  /*8ee40*/  IMAD.MOV.U32 R17, RZ, RZ, R14 ;  /* 0x000000ffff117224 */ /* 0x000fca00078e000e */
[----:B------:R0:W-:Y:S01]  /*8ee50*/  STL.64 [R1+0x3d78], R16 ;  /* 0x003d781001007387 */ /* 0x0001e20000100a00 */
[----:B------:R-:W3:Y:S03]  /*8ee60*/  LDL.64 R20, [R1+0x70] ;  /* 0x0000700001147983 */ /* 0x000ee60000100a00 */
[----:B0-----:R-:W4:Y:S04]  /*8ee70*/  LDL.64 R16, [R1+0xa0] ;  /* 0x0000a00001107983 */ /* 0x001f280000100a00 */
[----:B---3--:R0:W-:Y:S04]  /*8ee80*/  STL.64 [R1+0x3d58], R20 ;  /* 0x003d581401007387 */ /* 0x0081e80000100a00 */
        /* <DEDUP_REMOVED lines=19> */
[----:B------:R0:W-:Y:S04]  /*8efc0*/  STL.64 [R1+0x330], R24 ;  /* 0x0003301801007387 */ /* 0x0001e80000100a00 */
[----:B0-----:R-:W3:Y:S01]  /*8efd0*/  LDL.64 R24, [R1+0x50] ;  /* 0x0000500001187983 */ /* 0x001ee20000100a00 */
[C---:B----4-:R-:W-:Y:S01]  /*8efe0*/  HMMA.16816.F32.BF16 R8, R4.reuse, R16, R8 ;  /* 0x000000100408723c */ /* 0x050fe20000041808 */
[----:B------:R-:W-:Y:S02]  /*8eff0*/  IMAD.MOV.U32 R15, RZ, RZ, R27 ;  /* 0x000000ffff0f7224 */ /* 0x000fe400078e001b */
[----:B------:R-:W-:Y:S02]  /*8f000*/  IMAD.MOV.U32 R14, RZ, RZ, R26 ;  /* 0x000000ffff0e7224 */ /* 0x000fe400078e001a */
[----:B------:R-:W-:Y:S01]  /*8f010*/  IMAD.MOV.U32 R3, RZ, RZ, R17 ;  /* 0x000000ffff037224 */ /* 0x000fe200078e0011 */
[----:B---3--:R-:W-:Y:S01]  /*8f020*/  STL.64 [R1+0x3d28], R24 ;  /* 0x003d281801007387 */ /* 0x008fe20000100a00 */
[----:B------:R-:W-:Y:S02]  /*8f030*/  STL [R1+0x34f4], R15 ;  /* 0x0034f40f01007387 */ /* 0x000fe40000100800 */
[----:B------:R-:W-:Y:S11]  /*8f040*/  STL [R1+0x34f0], R14 ;  /* 0x0034f00e01007387 */ /* 0x000ff60000100800 */
[----:B------:R-:W-:Y:S03]  /*8f050*/  @!UPT UIADD3 URZ, URZ, URZ, URZ ;  /* 0x0000003f3f3ff290 */ /* 0x000fe6000fffe03f */
[----:B------:R0:W-:Y:S01]  /*8f060*/  STL.64 [R1+0x320], R8 ;  /* 0x0003200801007387 */ /* 0x0001e20000100a00 */
[----:B------:R1:W-:Y:S04]  /*8f070*/  STL.64 [R1+0x328], R10 ;  /* 0x0003280a01007387 */ /* 0x0003e80000100a00 */
[----:B0-----:R-:W3:Y:S01]  /*8f080*/  LDL.LU.64 R8, [R1+0x3d80] ;  /* 0x003d800001087983 */ /* 0x001ee20000300a00 */
[----:B-1----:R-:W-:Y:S02]  /*8f090*/  IMAD.MOV.U32 R10, RZ, RZ, R16 ;  /* 0x000000ffff0a7224 */ /* 0x002fe400078e0010 */
[----:B------:R-:W2:Y:S03]  /*8f0a0*/  LDL.LU.64 R16, [R1+0x3d78] ;  /* 0x003d780001107983 */ /* 0x000ea60000300a00 */
[----:B------:R-:W-:Y:S04]  /*8f0b0*/  STL [R1+0x3d20], R10 ;  /* 0x003d200a01007387 */ /* 0x000fe80000100800 */
[----:B---3--:R0:W-:Y:S04]  /*8f0c0*/  STL.64 [R1+0x3d18], R8 ;  /* 0x003d180801007387 */ /* 0x0081e80000100a00 */
[----:B0-----:R-:W3:Y:S01]  /*8f0d0*/  LDL.LU R8, [R1+0x830] ;  /* 0x0008300001087983 */ /* 0x001ee20000300800 */
[----:B------:R-:W3:Y:S02]  /*8f0e0*/  LDL.LU R9, [R1+0x834] ;  /* 0x0008340001097983 */ /* 0x000ee40000300800 */
[----:B------:R-:W4:Y:S02]  /*8f0f0*/  LDL.LU R10, [R1+0x838] ;  /* 0x00083800010a7983 */ /* 0x000f240000300800 */
[----:B------:R-:W4:Y:S01]  /*8f100*/  LDL.LU R11, [R1+0x83c] ;  /* 0x00083c00010b7983 */ /* 0x000f220000300800 */
[----:B--2---:R-:W-:Y:S01]  /*8f110*/  HMMA.16816.F32.BF16 R16, R4, R16, R20 ;  /* 0x000000100410723c */ /* 0x004fe20000041814 */
[----:B----4-:R-:W-:Y:S01]  /*8f120*/  STL.64 [R1+0x3d38], R10 ;  /* 0x003d380a01007387 */ /* 0x010fe20000100a00 */
[----:B---3--:R0:W-:Y:S03]  /*8f130*/  STL.64 [R1+0x3d30], R8 ;  /* 0x003d300801007387 */ /* 0x0081e60000100a00 */
[----:B0-----:R-:W2:Y:S01]  /*8f140*/  LDL.LU R8, [R1+0x970] ;  /* 0x0009700001087983 */ /* 0x001ea20000300800 */
[----:B------:R-:W2:Y:S02]  /*8f150*/  LDL.LU R9, [R1+0x974] ;  /* 0x0009740001097983 */ /* 0x000ea40000300800 */
[----:B------:R-:W2:Y:S02]  /*8f160*/  LDL.LU R10, [R1+0x978] ;  /* 0x00097800010a7983 */ /* 0x000ea40000300800 */
[----:B------:R-:W2:Y:S01]  /*8f170*/  LDL.LU R11, [R1+0x97c] ;  /* 0x00097c00010b7983 */ /* 0x000ea20000300800 */
[----:B------:R-:W3:Y:S01]  /*8f180*/  LDL.LU.64 R22, [R1+0x3d70] ;  /* 0x003d700001167983 */ /* 0x000ee20000300a00 */
[----:B------:R-:W3:Y:S11]  /*8f190*/  LDL.LU.64 R20, [R1+0x3d68] ;  /* 0x003d680001147983 */ /* 0x000ef60000300a00 */
[----:B------:R0:W-:Y:S02]  /*8f1a0*/  STL.64 [R1+0x310], R16 ;  /* 0x0003101001007387 */ /* 0x0001e40000100a00 */
[----:B0-----:R-:W3:Y:S01]  /*8f1b0*/  LDL.LU.64 R16, [R1+0x3d60] ;  /* 0x003d600001107983 */ /* 0x001ee20000300a00 */
[----:B------:R-:W-:-:S02]  /*8f1c0*/  IMAD.MOV.U32 R14, RZ, RZ, R19 ;  /* 0x000000ffff0e7224 */ /* 0x000fc400078e0013 */
[----:B------:R-:W-:-:S03]  /*8f1d0*/  IMAD.MOV.U32 R15, RZ, RZ, R18 ;  /* 0x000000ffff0f7224 */ /* 0x000fc600078e0012 */
[----:B------:R-:W-:Y:S02]  /*8f1e0*/  STL [R1+0x34fc], R14 ;  /* 0x0034fc0e01007387 */ /* 0x000fe40000100800 */
[----:B------:R-:W-:Y:S02]  /*8f1f0*/  STL [R1+0x34f8], R15 ;  /* 0x0034f80f01007387 */ /* 0x000fe40000100800 */
[----:B------:R-:W-:Y:S02]  /*8f200*/  IMAD.MOV.U32 R24, RZ, RZ, R2 ;  /* 0x000000ffff187224 */ /* 0x000fe400078e0002 */
[----:B------:R-:W-:Y:S01]  /*8f210*/  IMAD.MOV.U32 R25, RZ, RZ, R0 ;  /* 0x000000ffff197224 */ /* 0x000fe200078e0000 */
[C---:B---3--:R-:W-:Y:S01]  /*8f220*/  HMMA.16816.F32.BF16 R20, R4.reuse, R16, R20 ;  /* 0x000000100414723c */ /* 0x048fe20000041814 */
[----:B------:R-:W-:Y:S02]  /*8f230*/  IMAD.MOV.U32 R2, RZ, RZ, R16 ;  /* 0x000000ffff027224 */ /* 0x000fe400078e0010 */
[----:B------:R-:W-:Y:S11]  /*8f240*/  IMAD.MOV.U32 R0, RZ, RZ, R17 ;  /* 0x000000ffff007224 */ /* 0x000ff600078e0011 */
[----:B------:R-:W-:Y:S09]  /*8f250*/  @!UPT UIADD3 URZ, URZ, URZ, URZ ;  /* 0x0000003f3f3ff290 */ /* 0x000ff2000fffe03f */
[----:B------:R0:W-:Y:S01]  /*8f260*/  STL.64 [R1+0x300], R20 ;  /* 0x0003001401007387 */ /* 0x0001e20000100a00 */
[----:B------:R-:W-:Y:S03]  /*8f270*/  STL.64 [R1+0x308], R22 ;  /* 0x0003081601007387 */ /* 0x000fe60000100a00 */
[----:B0-----:R-:W3:Y:S01]  /*8f280*/  LDL.LU.64 R20, [R1+0x3d58] ;  /* 0x003d580001147983 */ /* 0x001ee20000300a00 */
[----:B------:R-:W3:Y:S02]  /*8f290*/  LDL.LU.64 R18, [R1+0x3d50] ;  /* 0x003d500001127983 */ /* 0x000ee40000300a00 */
[----:B------:R-:W3:Y:S02]  /*8f2a0*/  LDL.LU.64 R16, [R1+0x3d48] ;  /* 0x003d480001107983 */ /* 0x000ee40000300a00 */
[----:B------:R-:W-:Y:S01]  /*8f2b0*/  IMAD.MOV.U32 R12, RZ, RZ, R13 ;  /* 0x000000ffff0c7224 */ /* 0x000fe200078e000d */
[C---:B---3--:R-:W-:Y:S11]  /*8f2c0*/  HMMA.16816.F32.BF16 R16, R4.reuse, R20, R16 ;  /* 0x000000140410723c */ /* 0x048ff60000041810 */
[----:B------:R-:W-:Y:S11]  /*8f2d0*/  @!UPT UIADD3 URZ, URZ, URZ, URZ ;  /* 0x0000003f3f3ff290 */ /* 0x000ff6000fffe03f */
[----:B------:R-:W-:Y:S01]  /*8f2e0*/  @!UPT UIADD3 URZ, URZ, URZ, URZ ;  /* 0x0000003f3f3ff290 */ /* 0x000fe2000fffe03f */
[----:B------:R-:W-:Y:S01]  /*8f2f0*/  STL.64 [R1+0x2f0], R16 ;  /* 0x0002f01001007387 */ /* 0x000fe20000100a00 */
[----:B------:R0:W-:Y:S03]  /*8f300*/  STL.64 [R1+0x2f8], R18 ;  /* 0x0002f81201007387 */ /* 0x0001e60000100a00 */
[----:B0-----:R-:W3:Y:S01]  /*8f310*/  LDL.LU.64 R18, [R1+0x3d40] ;  /* 0x003d400001127983 */ /* 0x001ee20000300a00 */
[----:B------:R-:W-:Y:S02]  /*8f320*/  IMAD.MOV.U32 R13, RZ, RZ, R20 ;  /* 0x000000ffff0d7224 */ /* 0x000fe400078e0014 */
[----:B------:R-:W-:Y:S02]  /*8f330*/  IMAD.MOV.U32 R29, RZ, RZ, R21 ;  /* 0x000000ffff1d7224 */ /* 0x000fe400078e0015 */
[----:B------:R-:W0:Y:S01]  /*8f340*/  LDSM.16.MT88.4 R20, [R28+0x26080] ;  /* 0x026080001c14783b */ /* 0x000e220000004200 */
[----:B--2---:R-:W-:Y:S01]  /*8f350*/  HMMA.16816.F32.BF16 R24, R4, R24, R8 ;  /* 0x000000180418723c */ /* 0x004fe20000041808 */
[----:B---3--:R-:W-:-:S02]  /*8f360*/  IMAD.MOV.U32 R16, RZ, RZ, R19 ;  /* 0x000000ffff107224 */ /* 0x008fc400078e0013 */
[----:B------:R-:W-:-:S05]  /*8f370*/  IMAD.MOV.U32 R17, RZ, RZ, R18 ;  /* 0x000000ffff117224 */ /* 0x000fca00078e0012 */
[----:B------:R1:W-:Y:S04]  /*8f380*/  STL.64 [R1+0x3d10], R16 ;  /* 0x003d101001007387 */ /* 0x0003e80000100a00 */
[----:B-1----:R-:W2:Y:S01]  /*8f390*/  LDL.LU R16, [R1+0x820] ;  /* 0x0008200001107983 */ /* 0x002ea20000300800 */
[----:B------:R-:W2:Y:S02]  /*8f3a0*/  LDL.LU R17, [R1+0x824] ;  /* 0x0008240001117983 */ /* 0x000ea40000300800 */
[----:B------:R-:W2:Y:S02]  /*8f3b0*/  LDL.LU R18, [R1+0x828] ;  /* 0x0008280001127983 */ /* 0x000ea40000300800 */
[----:B------:R-:W2:Y:S01]  /*8f3c0*/  LDL.LU R19, [R1+0x82c] ;  /* 0x00082c0001137983 */ /* 0x000ea20000300800 */
[----:B0-----:R-:W-:Y:S01]  /*8f3d0*/  STL.64 [R1+0x3ba0], R22 ;  /* 0x003ba01601007387 */ /* 0x001fe20000100a00 */
[----:B------:R0:W-:Y:S03]  /*8f3e0*/  STL.64 [R1+0x3b98], R20 ;  /* 0x003b981401007387 */ /* 0x0001e60000100a00 */
[----:B0-----:R-:W2:Y:S01]  /*8f3f0*/  LDL.64 R20, [R1+0x40] ;  /* 0x0000400001147983 */ /* 0x001ea20000100a00 */
[----:B------:R-:W3:Y:S02]  /*8f400*/  LDL.LU.64 R10, [R1+0x3d38] ;  /* 0x003d3800010a7983 */ /* 0x000ee40000300a00 */
[----:B------:R-:W3:Y:S02]  /*8f410*/  LDL.LU.64 R8, [R1+0x3d30] ;  /* 0x003d300001087983 */ /* 0x000ee40000300a00 */
[----:B------:R0:W-:Y:S02]  /*8f420*/  STL.64 [R1+0x740], R24 ;  /* 0x0007401801007387 */ /* 0x0001e40000100a00 */
[----:B0-----:R-:W3:Y:S01]  /*8f430*/  LDL.LU.64 R24, [R1+0x3d28] ;  /* 0x003d280001187983 */ /* 0x001ee20000300a00 */
[----:B------:R-:W-:-:S02]  /*8f440*/  IMAD.MOV.U32 R15, RZ, RZ, R27 ;  /* 0x000000ffff0f7224 */ /* 0x000fc400078e001b */
[----:B------:R-:W-:-:S03]  /*8f450*/  IMAD.MOV.U32 R14, RZ, RZ, R26 ;  /* 0x000000ffff0e7224 */ /* 0x000fc600078e001a */
[----:B------:R-:W-:Y:S02]  /*8f460*/  STL [R1+0x3504], R15 ;  /* 0x0035040f01007387 */ /* 0x000fe40000100800 */
[----:B------:R-:W-:Y:S01]  /*8f470*/  STL [R1+0x3500], R14 ;  /* 0x0035000e01007387 */ /* 0x000fe20000100800 */
[C---:B---3--:R-:W-:Y:S11]  /*8f480*/  HMMA.16816.F32.BF16 R8, R4.reuse, R24, R8 ;  /* 0x000000180408723c */ /* 0x048ff60000041808 */
[----:B------:R-:W-:Y:S11]  /*8f490*/  @!UPT UIADD3 URZ, URZ, URZ, URZ ;  /* 0x0000003f3f3ff290 */ /* 0x000ff6000fffe03f */
[----:B------:R-:W-:Y:S01]  /*8f4a0*/  @!UPT UIADD3 URZ, URZ, URZ, URZ ;  /* 0x0000003f3f3ff290 */ /* 0x000fe2000fffe03f */
[----:B------:R-:W-:Y:S01]  /*8f4b0*/  STL.64 [R1+0x730], R8 ;  /* 0x0007300801007387 */ /* 0x000fe20000100a00 */
[----:B------:R0:W-:Y:S03]  /*8f4c0*/  STL.64 [R1+0x738], R10 ;  /* 0x0007380a01007387 */ /* 0x0001e60000100a00 */
[----:B0-----:R-:W3:Y:S01]  /*8f4d0*/  LDL.LU R10, [R1+0x3d20] ;  /* 0x003d2000010a7983 */ /* 0x001ee20000300800 */
[----:B------:R-:W4:Y:S01]  /*8f4e0*/  LDL.LU.64 R8, [R1+0x3d18] ;  /* 0x003d180001087983 */ /* 0x000f220000300a00 */
[----:B--2---:R-:W-:Y:S01]  /*8f4f0*/  HMMA.16816.F32.BF16 R16, R4, R20, R16 ;  /* 0x000000140410723c */ /* 0x004fe20000041810 */
[----:B------:R-:W-:Y:S02]  /*8f500*/  IMAD.MOV.U32 R11, RZ, RZ, R25 ;  /* 0x000000ffff0b7224 */ /* 0x000fe400078e0019 */
[----:B------:R-:W-:-:S03]  /*8f510*/  IMAD.MOV.U32 R22, RZ, RZ, R24 ;  /* 0x000000ffff167224 */ /* 0x000fc600078e0018 */
[----:B---3--:R-:W-:Y:S01]  /*8f520*/  STL.64 [R1+0x3d08], R10 ;  /* 0x003d080a01007387 */ /* 0x008fe20000100a00 */
[----:B----4-:R0:W-:Y:S03]  /*8f530*/  STL.64 [R1+0x3d00], R8 ;  /* 0x003d000801007387 */ /* 0x0101e60000100a00 */
[----:B0-----:R-:W2:Y:S01]  /*8f540*/  LDL.LU R8, [R1+0x800] ;  /* 0x0008000001087983 */ /* 0x001ea20000300800 */
[----:B------:R-:W2:Y:S02]  /*8f550*/  LDL.LU R9, [R1+0x804] ;  /* 0x0008040001097983 */ /* 0x000ea40000300800 */
[----:B------:R-:W2:Y:S02]  /*8f560*/  LDL.LU R10, [R1+0x808] ;  /* 0x00080800010a7983 */ /* 0x000ea40000300800 */
[----:B------:R-:W2:Y:S01]  /*8f570*/  LDL.LU R11, [R1+0x80c] ;  /* 0x00080c00010b7983 */ /* 0x000ea20000300800 */
[----:B------:R-:W3:Y:S01]  /*8f580*/  LDL.LU R24, [R1+0x7f0] ;  /* 0x0007f00001187983 */ /* 0x000ee20000300800 */
[----:B------:R-:W3:Y:S02]  /*8f590*/  LDL.LU R25, [R1+0x7f4] ;  /* 0x0007f40001197983 */ /* 0x000ee40000300800 */
[----:B------:R-:W3:Y:S02]  /*8f5a0*/  LDL.LU R26, [R1+0x7f8] ;  /* 0x0007f800011a7983 */ /* 0x000ee40000300800 */
[----:B------:R-:W3:Y:S02]  /*8f5b0*/  LDL.LU R27, [R1+0x7fc] ;  /* 0x0007fc00011b7983 */ /* 0x000ee40000300800 */
[----:B------:R0:W-:Y:S04]  /*8f5c0*/  STL.64 [R1+0x720], R16 ;  /* 0x0007201001007387 */ /* 0x0001e80000100a00 */
[----:B0-----:R-:W4:Y:S01]  /*8f5d0*/  LDL.LU.64 R16, [R1+0x3d10] ;  /* 0x003d100001107983 */ /* 0x001f220000300a00 */
[----:B------:R-:W2:Y:S02]  /*8f5e0*/  LDL R28, [R1+0x22bc] ;  /* 0x0022bc00011c7983 */ /* 0x000ea40000100800 */
[----:B------:R0:W-:Y:S02]  /*8f5f0*/  STL.64 [R1+0x3c20], R20 ;  /* 0x003c201401007387 */ /* 0x0001e40000100a00 */
[----:B------:R1:W-:Y:S01]  /*8f600*/  STL [R1+0x3c50], R22 ;  /* 0x003c501601007387 */ /* 0x0003e20000100800 */
[----:B0-----:R-:W4:Y:S01]  /*8f610*/  LDL.LU R20, [R1+0x810] ;  /* 0x0008100001147983 */ /* 0x001f220000300800 */
[----:B------:R-:W4:Y:S02]  /*8f620*/  LDL.LU R21, [R1+0x814] ;  /* 0x0008140001157983 */ /* 0x000f240000300800 */
[----:B-1----:R-:W4:Y:S02]  /*8f630*/  LDL.LU R22, [R1+0x818] ;  /* 0x0008180001167983 */ /* 0x002f240000300800 */
[----:B------:R-:W4:Y:S02]  /*8f640*/  LDL.LU R23, [R1+0x81c] ;  /* 0x00081c0001177983 */ /* 0x000f240000300800 */
[----:B------:R-:W-:-:S02]  /*8f650*/  IMAD.MOV.U32 R14, RZ, RZ, R19 ;  /* 0x000000ffff0e7224 */ /* 0x000fc400078e0013 */
[----:B------:R-:W-:-:S03]  /*8f660*/  IMAD.MOV.U32 R15, RZ, RZ, R18 ;  /* 0x000000ffff0f7224 */ /* 0x000fc600078e0012 */
[----:B------:R-:W-:Y:S02]  /*8f670*/  STL [R1+0x350c], R14 ;  /* 0x00350c0e01007387 */ /* 0x000fe40000100800 */
[----:B------:R-:W-:Y:S01]  /*8f680*/  STL [R1+0x3508], R15 ;  /* 0x0035080f01007387 */ /* 0x000fe20000100800 */
[C---:B----4-:R-:W-:Y:S01]  /*8f690*/  HMMA.16816.F32.BF16 R20, R4.reuse, R16, R20 ;  /* 0x000000100414723c */ /* 0x050fe20000041814 */
[----:B------:R-:W4:Y:S11]  /*8f6a0*/  LDL.LU R16, [R1+0x7e0] ;  /* 0x0007e00001107983 */ /* 0x000f360000300800 */
[----:B------:R-:W-:Y:S11]  /*8f6b0*/  @!UPT UIADD3 URZ, URZ, URZ, URZ ;  /* 0x0000003f3f3ff290 */ /* 0x000ff6000fffe03f */
[----:B------:R0:W-:Y:S01]  /*8f6c0*/  STL.64 [R1+0x710], R20 ;  /* 0x0007101401007387 */ /* 0x0001e20000100a00 */
[----:B------:R1:W-:Y:S02]  /*8f6d0*/  STL.64 [R1+0x718], R22 ;  /* 0x0007181601007387 */ /* 0x0003e40000100a00 */
[----:B------:R-:W4:Y:S02]  /*8f6e0*/  LDL.LU R17, [R1+0x7e4] ;  /* 0x0007e40001117983 */ /* 0x000f240000300800 */
[----:B------:R-:W4:Y:S01]  /*8f6f0*/  LDL.LU R18, [R1+0x7e8] ;  /* 0x0007e80001127983 */ /* 0x000f220000300800 */
[----:B------:R-:W4:Y:S04]  /*8f700*/  LDL.LU R19, [R1+0x7ec] ;  /* 0x0007ec0001137983 */ /* 0x000f280000300800 */
[----:B0-----:R-:W2:Y:S01]  /*8f710*/  LDL.LU R20, [R1+0x4e0] ;  /* 0x0004e00001147983 */ /* 0x001ea20000300800 */
[----:B------:R-:W2:Y:S02]  /*8f720*/  LDL.LU R21, [R1+0x4e4] ;  /* 0x0004e40001157983 */ /* 0x000ea40000300800 */
[----:B-1----:R-:W2:Y:S02]  /*8f730*/  LDL.LU R22, [R1+0x4e8] ;  /* 0x0004e80001167983 */ /* 0x002ea40000300800 */
[----:B------:R-:W2:Y:S02]  /*8f740*/  LDL.LU R23, [R1+0x4ec] ;  /* 0x0004ec0001177983 */ /* 0x000ea40000300800 */
[----:B--2---:R-:W-:Y:S01]  /*8f750*/  STL.64 [R1+0x3c60], R22 ;  /* 0x003c601601007387 */ /* 0x004fe20000100a00 */
[----:B------:R0:W-:Y:S03]  /*8f760*/  STL.64 [R1+0x3c58], R20 ;  /* 0x003c581401007387 */ /* 0x0001e60000100a00 */
[----:B0-----:R-:W2:Y:S04]  /*8f770*/  LDL.64 R20, [R1+0x90] ;  /* 0x0000900001147983 */ /* 0x001ea80000100a00 */
[----:B--2---:R0:W-:Y:S04]  /*8f780*/  STL.64 [R1+0x3c70], R20 ;  /* 0x003c701401007387 */ /* 0x0041e80000100a00 */
[----:B0-----:R-:W2:Y:S04]  /*8f790*/  LDL R20, [R1+0x20] ;  /* 0x0000200001147983 */ /* 0x001ea80000100800 */
[----:B------:R-:W2:Y:S02]  /*8f7a0*/  LDL R21, [R1+0x24] ;  /* 0x0000240001157983 */ /* 0x000ea40000100800 */
[----:B--2---:R-:W-:Y:S02]  /*8f7b0*/  HMMA.16816.F32.BF16 R20, R4, R20, R8 ;  /* 0x000000140414723c */ /* 0x004fe40000041808 */
[----:B------:R-:W2:Y:S01]  /*8f7c0*/  LDL.LU.64 R10, [R1+0x3d08] ;  /* 0x003d0800010a7983 */ /* 0x000ea20000300a00 */
[----:B------:R-:W3:Y:S11]  /*8f7d0*/  LDL.LU.64 R8, [R1+0x3d00] ;  /* 0x003d000001087983 */ /* 0x000ef60000300a00 */
[----:B------:R-:W-:Y:S09]  /*8f7e0*/  @!UPT UIADD3 URZ, URZ, URZ, URZ ;  /* 0x0000003f3f3ff290 */ /* 0x000ff2000fffe03f */
[----:B------:R0:W-:Y:S02]  /*8f7f0*/  STL.64 [R1+0x700], R20 ;  /* 0x0007001401007387 */ /* 0x0001e40000100a00 */
[----:B0-----:R-:W-:Y:S02]  /*8f800*/  IMAD.MOV.U32 R21, RZ, RZ, R3 ;  /* 0x000000ffff157224 */ /* 0x001fe400078e0003 */
[----:B--2---:R-:W-:-:S05]  /*8f810*/  IMAD.MOV.U32 R20, RZ, RZ, R10 ;  /* 0x000000ffff147224 */ /* 0x004fca00078e000a */
[----:B------:R0:W-:Y:S04]  /*8f820*/  STL.64 [R1+0x3c88], R20 ;  /* 0x003c881401007387 */ /* 0x0001e80000100a00 */
[----:B0-----:R-:W3:Y:S01]  /*8f830*/  LDL.64 R20, [R1+0x10] ;  /* 0x0000100001147983 */ /* 0x001ee20000100a00 */
[----:B------:R-:W-:Y:S02]  /*8f840*/  IMAD.MOV.U32 R14, RZ, RZ, R22 ;  /* 0x000000ffff0e7224 */ /* 0x000fe400078e0016 */
[----:B------:R-:W-:-:S03]  /*8f850*/  IMAD.MOV.U32 R15, RZ, RZ, R23 ;  /* 0x000000ffff0f7224 */ /* 0x000fc600078e0017 */
[----:B------:R-:W-:Y:S02]  /*8f860*/  STL [R1+0x3518], R14 ;  /* 0x0035180e01007387 */ /* 0x000fe40000100800 */
[----:B------:R-:W-:Y:S01]  /*8f870*/  STL [R1+0x3514], R15 ;  /* 0x0035140f01007387 */ /* 0x000fe20000100800 */
[----:B---3--:R-:W-:Y:S01]  /*8f880*/  HMMA.16816.F32.BF16 R24, R4, R20, R24 ;  /* 0x000000140418723c */ /* 0x008fe20000041818 */
        /* <DEDUP_REMOVED lines=11> */
[----:B------:R-:W2:Y:S01]  /*8f940*/  LDL.LU R11, [R1+0x7dc] ;  /* 0x0007dc00010b7983 */ /* 0x000ea20000300800 */
[----:B------:R-:W2:Y:S01]  /*8f950*/  LDL R20, [R1+0xb0] ;  /* 0x0000b00001147983 */ /* 0x000ea20000100800 */
[----:B------:R-:W-:-:S02]  /*8f960*/  IMAD.MOV.U32 R3, RZ, RZ, R21 ;  /* 0x000000ffff037224 */ /* 0x000fc400078e0015 */
[----:B------:R-:W-:Y:S02]  /*8f970*/  IMAD.MOV.U32 R21, RZ, RZ, R12 ;  /* 0x000000ffff157224 */ /* 0x000fe400078e000c */
[----:B------:R-:W3:Y:S04]  /*8f980*/  LDL.LU R12, [R1+0x3ce8] ;  /* 0x003ce800010c7983 */ /* 0x000ee80000300800 */
[----:B--2---:R0:W-:Y:S02]  /*8f990*/  STL.64 [R1+0x3ca0], R20 ;  /* 0x003ca01401007387 */ /* 0x0041e40000100a00 */
[----:B0-----:R-:W-:Y:S02]  /*8f9a0*/  IMAD.MOV.U32 R20, RZ, RZ, R27 ;  /* 0x000000ffff147224 */ /* 0x001fe400078e001b */
[----:B------:R-:W-:-:S07]  /*8f9b0*/  IMAD.MOV.U32 R21, RZ, RZ, R26 ;  /* 0x000000ffff157224 */ /* 0x000fce00078e001a */
[C---:B----4-:R-:W-:Y:S01]  /*8f9c0*/  HMMA.16816.F32.BF16 R20, R4.reuse, R20, R16 ;  /* 0x000000140414723c */ /* 0x050fe20000041810 */
[----:B------:R-:W2:Y:S11]  /*8f9d0*/  LDL.LU.64 R16, [R1+0x3ce0] ;  /* 0x003ce00001107983 */ /* 0x000eb60000300a00 */
[----:B------:R-:W-:Y:S11]  /*8f9e0*/  @!UPT UIADD3 URZ, URZ, URZ, URZ ;  /* 0x0000003f3f3ff290 */ /* 0x000ff6000fffe03f */
[----:B------:R3:W-:Y:S01]  /*8f9f0*/  STL.64 [R1+0x6e0], R20 ;  /* 0x0006e01401007387 */ /* 0x0007e20000100a00 */
[----:B------:R-:W-:Y:S02]  /*8fa00*/  STL.64 [R1+0x6e8], R22 ;  /* 0x0006e81601007387 */ /* 0x000fe40000100a00 */
[----:B---3--:R-:W-:Y:S02]  /*8fa10*/  IMAD.MOV.U32 R21, RZ, RZ, R24 ;  /* 0x000000ffff157224 */ /* 0x008fe400078e0018 */
[----:B------:R-:W-:Y:S01]  /*8fa20*/  IMAD.MOV.U32 R20, RZ, RZ, R25 ;  /* 0x000000ffff147224 */ /* 0x000fe200078e0019 */
[----:B--2---:R-:W-:Y:S11]  /*8fa30*/  HMMA.16816.F32.BF16 R8, R4, R16, R8 ;  /* 0x000000100408723c */ /* 0x004ff60000041808 */
        /* <DEDUP_REMOVED lines=13> */
[----:B------:R-:W-:Y:S01]  /*8fb10*/  STL.64 [R1+0x3bd0], R18 ;  /* 0x003bd01201007387 */ /* 0x000fe20000100a00 */
[----:B------:R0:W-:Y:S02]  /*8fb20*/  STL.64 [R1+0x3bc8], R16 ;  /* 0x003bc81001007387 */ /* 0x0001e40000100a00 */
[----:B0-----:R-:W-:-:S02]  /*8fb30*/  IMAD.MOV.U32 R16, RZ, RZ, R13 ;  /* 0x000000ffff107224 */ /* 0x001fc400078e000d */
[----:B------:R-:W-:Y:S01]  /*8fb40*/  IMAD.MOV.U32 R17, RZ, RZ, R29 ;  /* 0x000000ffff117224 */ /* 0x000fe200078e001d */
[----:B------:R-:W2:Y:S04]  /*8fb50*/  LDL.LU R13, [R1+0x3cd8] ;  /* 0x003cd800010d7983 */ /* 0x000ea80000300800 */
        /* <DEDUP_REMOVED lines=26> */
[----:B0-----:R-:W4:Y:S01]  /*8fd00*/  LDL.LU.64 R10, [R1+0x3cd0] ;  /* 0x003cd000010a7983 */ /* 0x001f220000300a00 */
[----:B------:R-:W3:Y:S02]  /*8fd10*/  LDL.LU.64 R8, [R1+0x3cc8] ;  /* 0x003cc80001087983 */ /* 0x000ee40000300a00 */
[----:B------:R0:W-:Y:S02]  /*8fd20*/  STL.64 [R1+0x3c18], R12 ;  /* 0x003c180c01007387 */ /* 0x0001e40000100a00 */
[----:B0-----:R-:W2:Y:S01]  /*8fd30*/  LDL.LU R12, [R1+0x4d0] ;  /* 0x0004d000010c7983 */ /* 0x001ea20000300800 */
[----:B------:R-:W2:Y:S02]  /*8fd40*/  LDL.LU R13, [R1+0x4d4] ;  /* 0x0004d400010d7983 */ /* 0x000ea40000300800 */
[----:B------:R-:W2:Y:S02]  /*8fd50*/  LDL.LU R14, [R1+0x4d8] ;  /* 0x0004d800010e7983 */ /* 0x000ea40000300800 */
[----:B------:R-:W2:Y:S01]  /*8fd60*/  LDL.LU R15, [R1+0x4dc] ;  /* 0x0004dc00010f7983 */ /* 0x000ea20000300800 */
[----:B---3--:R-:W-:Y:S01]  /*8fd70*/  HMMA.16816.F32.BF16 R4, R4, R8, R24 ;  /* 0x000000080404723c */ /* 0x008fe20000041818 */
[----:B------:R-:W2:Y:S01]  /*8fd80*/  LDL.LU.64 R26, [R1+0x3cc0] ;  /* 0x003cc000011a7983 */ /* 0x000ea20000300a00 */
[----:B------:R-:W2:Y:S11]  /*8fd90*/  LDL.LU.64 R24, [R1+0x3cb8] ;  /* 0x003cb80001187983 */ /* 0x000eb60000300a00 */
[----:B------:R-:W-:Y:S10]  /*8fda0*/  @!UPT UIADD3 URZ, URZ, URZ, URZ ;  /* 0x0000003f3f3ff290 */ /* 0x000ff4000fffe03f */
[----:B------:R-:W-:Y:S01]  /*8fdb0*/  STL.64 [R1+0x2e0], R4 ;  /* 0x0002e00401007387 */ /* 0x000fe20000100a00 */
[----:B------:R-:W-:Y:S02]  /*8fdc0*/  STL.64 [R1+0x2e8], R6 ;  /* 0x0002e80601007387 */ /* 0x000fe40000100a00 */
[----:B------:R-:W-:Y:S01]  /*8fdd0*/  STL.64 [R1+0x3c10], R8 ;  /* 0x003c100801007387 */ /* 0x000fe20000100a00 */
        /* <DEDUP_REMOVED lines=19> */
[----:B------:R-:W-:Y:S03]  /*8ff10*/  STL.64 [R1+0x508], R22 ;  /* 0x0005081601007387 */ /* 0x000fe60000100a00 */
[----:B0-----:R-:W2:Y:S01]  /*8ff20*/  LDL.LU.64 R20, [R1+0x3c70] ;  /* 0x003c700001147983 */ /* 0x001ea20000300a00 */
[----:B------:R-:W-:Y:S02]  /*8ff30*/  IMAD.MOV.U32 R4, RZ, RZ, R2 ;  /* 0x000000ffff047224 */ /* 0x000fe400078e0002 */
[----:B------:R-:W-:Y:S01]  /*8ff40*/  IMAD.MOV.U32 R5, RZ, RZ, R0 ;  /* 0x000000ffff057224 */ /* 0x000fe200078e0000 */
[C---:B--2---:R-:W-:Y:S01]  /*8ff50*/  HMMA.16816.F32.BF16 R16, R24.reuse, R20, R16 ;  /* 0x000000141810723c */ /* 0x044fe20000041810 */
[----:B------:R-:W-:Y:S02]  /*8ff60*/  IMAD.MOV.U32 R2, RZ, RZ, R20 ;  /* 0x000000ffff027224 */ /* 0x000fe400078e0014 */
[----:B------:R-:W-:Y:S11]  /*8ff70*/  IMAD.MOV.U32 R0, RZ, RZ, R21 ;  /* 0x000000ffff007224 */ /* 0x000ff600078e0015 */
[----:B------:R-:W-:Y:S09]  /*8ff80*/  @!UPT UIADD3 URZ, URZ, URZ, URZ ;  /* 0x0000003f3f3ff290 */ /* 0x000ff2000fffe03f */
[----:B------:R0:W-:Y:S01]  /*8ff90*/  STL.64 [R1+0x4f0], R16 ;  /* 0x0004f01001007387 */ /* 0x0001e20000100a00 */
[----:B------:R1:W-:Y:S03]  /*8ffa0*/  STL.64 [R1+0x4f8], R18 ;  /* 0x0004f81201007387 */ /* 0x0003e60000100a00 */
[----:B0-----:R-:W1:Y:S01]  /*8ffb0*/  LDL.LU.64 R16, [R1+0x3c68] ;  /* 0x003c680001107983 */ /* 0x001e620000300a00 */
[----:B------:R-:W2:Y:S02]  /*8ffc0*/  LDL.LU.64 R22, [R1+0x3c60] ;  /* 0x003c600001167983 */ /* 0x000ea40000300a00 */
[----:B------:R-:W2:Y:S02]  /*8ffd0*/  LDL.LU.64 R20, [R1+0x3c58] ;  /* 0x003c580001147983 */ /* 0x000ea40000300a00 */
[C---:B--2---:R-:W-:Y:S08]  /*8ffe0*/  HMMA.16816.F32.BF16 R4, R24.reuse, R4, R20 ;  /* 0x000000041804723c */ /* 0x044ff00000041814 */
[----:B-1----:R-:W-:Y:S01]  /*8fff0*/  HMMA.16816.F32.BF16 R16, R24, R16, R12 ;  /* 0x000000101810723c */ /* 0x002fe2000004180c */
[----:B------:R-:W2:Y:S11]  /*90000*/  LDL.LU R22, [R1+0x3c50] ;  /* 0x003c500001167983 */ /* 0x000eb60000300800 */
[----:B------:R-:W-:Y:S03]  /*90010*/  @!UPT UIADD3 URZ, URZ, URZ, URZ ;  /* 0x0000003f3f3ff290 */ /* 0x000fe6000fffe03f */
[----:B------:R-:W-:Y:S01]  /*90020*/  STL.64 [R1+0x4e0], R4 ;  /* 0x0004e00401007387 */ /* 0x000fe20000100a00 */
[----:B------:R-:W-:Y:S02]  /*90030*/  STL.64 [R1+0x4e8], R6 ;  /* 0x0004e80601007387 */ /* 0x000fe40000100a00 */
[----:B------:R-:W3:Y:S05]  /*90040*/  LDL.LU R12, [R1+0xac0] ;  /* 0x000ac000010c7983 */ /* 0x000eea0000300800 */
[----:B------:R-:W-:Y:S01]  /*90050*/  STL.64 [R1+0x4d0], R16 ;  /* 0x0004d01001007387 */ /* 0x000fe20000100a00 */
[----:B------:R-:W-:Y:S01]  /*90060*/  STL.64 [R1+0x4d8], R18 ;  /* 0x0004d81201007387 */ /* 0x000fe20000100a00 */
[----:B------:R-:W3:Y:S02]  /*90070*/  LDL.LU R13, [R1+0xac4] ;  /* 0x000ac400010d7983 */ /* 0x000ee40000300800 */
[----:B------:R-:W3:Y:S02]  /*90080*/  LDL.LU R14, [R1+0xac8] ;  /* 0x000ac800010e7983 */ /* 0x000ee40000300800 */
[----:B------:R-:W3:Y:S02]  /*90090*/  LDL.LU R15, [R1+0xacc] ;  /* 0x000acc00010f7983 */ /* 0x000ee40000300800 */
[----:B----4-:R-:W-:Y:S01]  /*900a0*/  IMAD.MOV.U32 R21, RZ, RZ, R11 ;  /* 0x000000ffff157224 */ /* 0x010fe200078e000b */
[----:B------:R-:W0:Y:S01]  /*900b0*/  LDSM.16.MT88.4 R4, [R28+0x26000] ;  /* 0x026000001c04783b */ /* 0x000e220000004200 */
[----:B--2---:R-:W-:-:S03]  /*900c0*/  IMAD.MOV.U32 R20, RZ, RZ, R22 ;  /* 0x000000ffff147224 */ /* 0x004fc600078e0016 */
[----:B---3--:R-:W-:Y:S01]  /*900d0*/  STL.64 [R1+0x3c30], R14 ;  /* 0x003c300e01007387 */ /* 0x008fe20000100a00 */
[----:B------:R1:W-:Y:S02]  /*900e0*/  STL.64 [R1+0x3c28], R12 ;  /* 0x003c280c01007387 */ /* 0x0003e40000100a00 */
[----:B------:R-:W-:Y:S01]  /*900f0*/  STL.64 [R1+0x3c38], R20 ;  /* 0x003c381401007387 */ /* 0x000fe20000100a00 */
[----:B-1----:R-:W2:Y:S01]  /*90100*/  LDL.LU R12, [R1+0xad0] ;  /* 0x000ad000010c7983 */ /* 0x002ea20000300800 */
[----:B------:R-:W2:Y:S02]  /*90110*/  LDL.LU R13, [R1+0xad4] ;  /* 0x000ad400010d7983 */ /* 0x000ea40000300800 */
[----:B------:R-:W3:Y:S02]  /*90120*/  LDL.LU R14, [R1+0xad8] ;  /* 0x000ad800010e7983 */ /* 0x000ee40000300800 */
[----:B------:R-:W3:Y:S02]  /*90130*/  LDL.LU R15, [R1+0xadc] ;  /* 0x000adc00010f7983 */ /* 0x000ee40000300800 */
[----:B---3--:R-:W-:Y:S01]  /*90140*/  STL.64 [R1+0x3c48], R14 ;  /* 0x003c480e01007387 */ /* 0x008fe20000100a00 */
[----:B--2---:R1:W-:Y:S03]  /*90150*/  STL.64 [R1+0x3c40], R12 ;  /* 0x003c400c01007387 */ /* 0x0043e60000100a00 */
[----:B-1----:R-:W2:Y:S01]  /*90160*/  LDL.LU R12, [R1+0xae0] ;  /* 0x000ae000010c7983 */ /* 0x002ea20000300800 */
[----:B------:R-:W2:Y:S02]  /*90170*/  LDL.LU R13, [R1+0xae4] ;  /* 0x000ae400010d7983 */ /* 0x000ea40000300800 */
[----:B------:R-:W2:Y:S02]  /*90180*/  LDL.LU R14, [R1+0xae8] ;  /* 0x000ae800010e7983 */ /* 0x000ea40000300800 */
[----:B------:R-:W2:Y:S01]  /*90190*/  LDL.LU R15, [R1+0xaec] ;  /* 0x000aec00010f7983 */ /* 0x000ea20000300800 */
[----:B------:R-:W3:Y:S04]  /*901a0*/  LDL.64 R16, [R1] ;  /* 0x0000000001107983 */ /* 0x000ee80000100a00 */
[----:B------:R-:W2:Y:S04]  /*901b0*/  LDL.64 R20, [R1+0x60] ;  /* 0x0000600001147983 */ /* 0x000ea80000100a00 */
[----:B---3--:R-:W-:Y:S01]  /*901c0*/  STL.64 [R1+0x3bd8], R16 ;  /* 0x003bd81001007387 */ /* 0x008fe20000100a00 */
[----:B0-----:R-:W-:Y:S02]  /*901d0*/  STL.64 [R1+0x3aa0], R6 ;  /* 0x003aa00601007387 */ /* 0x001fe40000100a00 */
[----:B------:R0:W-:Y:S02]  /*901e0*/  STL.64 [R1+0x3a98], R4 ;  /* 0x003a980401007387 */ /* 0x0001e40000100a00 */
[----:B0-----:R-:W3:Y:S01]  /*901f0*/  LDL.LU R4, [R1+0xa80] ;  /* 0x000a800001047983 */ /* 0x001ee20000300800 */
[----:B------:R-:W3:Y:S02]  /*90200*/  LDL.LU R5, [R1+0xa84] ;  /* 0x000a840001057983 */ /* 0x000ee40000300800 */
[----:B------:R-:W4:Y:S02]  /*90210*/  LDL.LU R6, [R1+0xa88] ;  /* 0x000a880001067983 */ /* 0x000f240000300800 */
[----:B------:R-:W4:Y:S02]  /*90220*/  LDL.LU R7, [R1+0xa8c] ;  /* 0x000a8c0001077983 */ /* 0x000f240000300800 */
[----:B------:R-:W-:-:S02]  /*90230*/  IMAD.MOV.U32 R16, RZ, RZ, R10 ;  /* 0x000000ffff107224 */ /* 0x000fc400078e000a */
[----:B------:R-:W-:Y:S01]  /*90240*/  IMAD.MOV.U32 R17, RZ, RZ, R3 ;  /* 0x000000ffff117224 */ /* 0x000fe200078e0003 */
[----:B----4-:R-:W-:Y:S01]  /*90250*/  STL.64 [R1+0x3be8], R6 ;  /* 0x003be80601007387 */ /* 0x010fe20000100a00 */
[----:B---3--:R-:W-:Y:S03]  /*90260*/  STL.64 [R1+0x3be0], R4 ;  /* 0x003be00401007387 */ /* 0x008fe60000100a00 */
[----:B------:R0:W-:Y:S02]  /*90270*/  STL.64 [R1+0x3bf0], R16 ;  /* 0x003bf01001007387 */ /* 0x0001e40000100a00 */
[----:B0-----:R-:W3:Y:S01]  /*90280*/  LDL.64 R16, [R1+0x20] ;  /* 0x0000200001107983 */ /* 0x001ee20000100a00 */
[----:B--2---:R-:W-:Y:S03]  /*90290*/  HMMA.16816.F32.BF16 R12, R24, R20, R12 ;  /* 0x00000014180c723c */ /* 0x004fe6000004180c */
[----:B---3--:R0:W-:Y:S01]  /*902a0*/  STL.64 [R1+0x3c08], R16 ;  /* 0x003c081001007387 */ /* 0x0081e20000100a00 */
[----:B------:R-:W2:Y:S02]  /*902b0*/  LDL.LU R4, [R1+0xa90] ;  /* 0x000a900001047983 */ /* 0x000ea40000300800 */
[----:B------:R-:W2:Y:S02]  /*902c0*/  LDL.LU R5, [R1+0xa94] ;  /* 0x000a940001057983 */ /* 0x000ea40000300800 */
[----:B------:R-:W3:Y:S01]  /*902d0*/  LDL.LU R6, [R1+0xa98] ;  /* 0x000a980001067983 */ /* 0x000ee20000300800 */
[----:B------:R-:W3:Y:S01]  /*902e0*/  LDL.LU R7, [R1+0xa9c] ;  /* 0x000a9c0001077983 */ /* 0x000ee20000300800 */
[----:B------:R-:W4:Y:S02]  /*902f0*/  LDL.LU R8, [R1+0xab0] ;  /* 0x000ab00001087983 */ /* 0x000f240000300800 */
[----:B------:R-:W4:Y:S02]  /*90300*/  LDL.LU R9, [R1+0xab4] ;  /* 0x000ab40001097983 */ /* 0x000f240000300800 */
[----:B------:R-:W4:Y:S01]  /*90310*/  LDL.LU R10, [R1+0xab8] ;  /* 0x000ab800010a7983 */ /* 0x000f220000300800 */
[----:B------:R-:W4:Y:S04]  /*90320*/  LDL.LU R11, [R1+0xabc] ;  /* 0x000abc00010b7983 */ /* 0x000f280000300800 */
[----:B0-----:R-:W4:Y:S01]  /*90330*/  LDL.64 R16, [R1+0x30] ;  /* 0x0000300001107983 */ /* 0x001f220000100a00 */
[----:B------:R-:W-:-:S03]  /*90340*/  IMAD.MOV.U32 R3, RZ, RZ, R21 ;  /* 0x000000ffff037224 */ /* 0x000fc600078e0015 */
        /* <DEDUP_REMOVED lines=17> */
[----:B------:R-:W-:Y:S03]  /*90460*/  STL.64 [R1+0x848], R22 ;  /* 0x0008481601007387 */ /* 0x000fe60000100a00 */
[----:B0-----:R-:W3:Y:S02]  /*90470*/  LDL.LU.64 R20, [R1+0x3c20] ;  /* 0x003c200001147983 */ /* 0x001ee40000300a00 */
[C---:B---3--:R-:W-:Y:S01]  /*90480*/  HMMA.16816.F32.BF16 R12, R24.reuse, R20, R12 ;  /* 0x00000014180c723c */ /* 0x048fe2000004180c */
[----:B------:R-:W-:Y:S11]  /*90490*/  IMAD.MOV.U32 R29, RZ, RZ, R21 ;  /* 0x000000ffff1d7224 */ /* 0x000ff600078e0015 */
[----:B------:R-:W-:Y:S11]  /*904a0*/  @!UPT UIADD3 URZ, URZ, URZ, URZ ;  /* 0x0000003f3f3ff290 */ /* 0x000ff6000fffe03f */
[----:B------:R0:W-:Y:S01]  /*904b0*/  STL.64 [R1+0x830], R12 ;  /* 0x0008300c01007387 */ /* 0x0001e20000100a00 */
[----:B------:R-:W-:Y:S03]  /*904c0*/  STL.64 [R1+0x838], R14 ;  /* 0x0008380e01007387 */ /* 0x000fe60000100a00 */
[----:B0-----:R-:W3:Y:S01]  /*904d0*/  LDL.LU.64 R12, [R1+0x3c18] ;  /* 0x003c1800010c7983 */ /* 0x001ee20000300a00 */
[----:B------:R-:W2:Y:S02]  /*904e0*/  LDL.LU R20, [R1+0x4c0] ;  /* 0x0004c00001147983 */ /* 0x000ea40000300800 */
[----:B------:R-:W2:Y:S02]  /*904f0*/  LDL.LU R21, [R1+0x4c4] ;  /* 0x0004c40001157983 */ /* 0x000ea40000300800 */
[----:B------:R-:W2:Y:S01]  /*90500*/  LDL.LU R22, [R1+0x4c8] ;  /* 0x0004c80001167983 */ /* 0x000ea20000300800 */
[----:B------:R-:W2:Y:S01]  /*90510*/  LDL.LU R23, [R1+0x4cc] ;  /* 0x0004cc0001177983 */ /* 0x000ea20000300800 */
[----:B----4-:R-:W-:Y:S03]  /*90520*/  HMMA.16816.F32.BF16 R8, R24, R16, R8 ;  /* 0x000000101808723c */ /* 0x010fe60000041808 */
        /* <DEDUP_REMOVED lines=12> */
[----:B------:R-:W-:Y:S01]  /*905f0*/  STL [R1+0x3b6c], R29 ;  /* 0x003b6c1d01007387 */ /* 0x000fe20000100800 */
[----:B------:R-:W4:Y:S02]  /*90600*/  LDL R14, [R1+0x22b8] ;  /* 0x0022b800010e7983 */ /* 0x000f240000100800 */
[----:B------:R0:W-:Y:S02]  /*90610*/  STL.64 [R1+0x820], R8 ;  /* 0x0008200801007387 */ /* 0x0001e40000100a00 */
[----:B------:R1:W-:Y:S01]  /*90620*/  STL.64 [R1+0x828], R10 ;  /* 0x0008280a01007387 */ /* 0x0003e20000100a00 */
[----:B0-----:R-:W2:Y:S01]  /*90630*/  LDL.LU.64 R8, [R1+0x3c10] ;  /* 0x003c100001087983 */ /* 0x001ea20000300a00 */
[----:B-1----:R-:W-:-:S02]  /*90640*/  IMAD.MOV.U32 R11, RZ, RZ, R16 ;  /* 0x000000ffff0b7224 */ /* 0x002fc400078e0010 */
[----:B------:R-:W-:Y:S02]  /*90650*/  IMAD.MOV.U32 R10, RZ, RZ, R17 ;  /* 0x000000ffff0a7224 */ /* 0x000fe400078e0011 */
[----:B------:R-:W2:Y:S02]  /*90660*/  LDL.LU.64 R16, [R1+0x3c08] ;  /* 0x003c080001107983 */ /* 0x000ea40000300a00 */
        /* <DEDUP_REMOVED lines=24> */
[----:B------:R-:W2:Y:S03]  /*907f0*/  LDL.LU.64 R16, [R1+0x3bc8] ;  /* 0x003bc80001107983 */ /* 0x000ea60000300a00 */
[----:B------:R0:W-:Y:S02]  /*90800*/  STL.64 [R1+0x3b90], R6 ;  /* 0x003b900601007387 */ /* 0x0001e40000100a00 */
[----:B------:R-:W3:Y:S02]  /*90810*/  LDL.LU R4, [R1+0x250] ;  /* 0x0002500001047983 */ /* 0x000ee40000300800 */
[----:B------:R-:W3:Y:S01]  /*90820*/  LDL.LU R5, [R1+0x254] ;  /* 0x0002540001057983 */ /* 0x000ee20000300800 */
[----:B0-----:R-:W3:Y:S01]  /*90830*/  LDL.LU R6, [R1+0x258] ;  /* 0x0002580001067983 */ /* 0x001ee20000300800 */
[----:B------:R-:W3:Y:S01]  /*90840*/  LDL.LU R7, [R1+0x25c] ;  /* 0x00025c0001077983 */ /* 0x000ee20000300800 */
[----:B--2---:R-:W-:Y:S11]  /*90850*/  HMMA.16816.F32.BF16 R20, R24, R16, R20 ;  /* 0x000000101814723c */ /* 0x004ff60000041814 */
        /* <DEDUP_REMOVED lines=8> */
[----:B0-----:R-:W-:-:S02]  /*908e0*/  IMAD.MOV.U32 R16, RZ, RZ, R2 ;  /* 0x000000ffff107224 */ /* 0x001fc400078e0002 */
[----:B------:R-:W-:-:S05]  /*908f0*/  IMAD.MOV.U32 R17, RZ, RZ, R0 ;  /* 0x000000ffff117224 */ /* 0x000fca00078e0000 */
[----:B------:R0:W-:Y:S04]  /*90900*/  STL.64 [R1+0x3b70], R16 ;  /* 0x003b701001007387 */ /* 0x0001e80000100a00 */
[----:B0-----:R-:W2:Y:S01]  /*90910*/  LDL.64 R16, [R1+0xb0] ;  /* 0x0000b00001107983 */ /* 0x001ea20000100a00 */
[C---:B---3--:R-:W-:Y:S03]  /*90920*/  HMMA.16816.F32.BF16 R20, R24.reuse, R12, R20 ;  /* 0x0000000c1814723c */ /* 0x048fe60000041814 */
[----:B--2---:R0:W-:Y:S04]  /*90930*/  STL.64 [R1+0x3b88], R16 ;  /* 0x003b881001007387 */ /* 0x0041e80000100a00 */
[----:B0-----:R-:W2:Y:S11]  /*90940*/  LDL.64 R16, [R1+0xc0] ;  /* 0x0000c00001107983 */ /* 0x001eb60000100a00 */
[----:B------:R-:W-:Y:S05]  /*90950*/  @!UPT UIADD3 URZ, URZ, URZ, URZ ;  /* 0x0000003f3f3ff290 */ /* 0x000fea000fffe03f */
[----:B------:R-:W-:Y:S02]  /*90960*/  STL.64 [R1+0x7d0], R20 ;  /* 0x0007d01401007387 */ /* 0x000fe40000100a00 */
[----:B------:R0:W-:Y:S02]  /*90970*/  STL.64 [R1+0x7d8], R22 ;  /* 0x0007d81601007387 */ /* 0x0001e40000100a00 */
[----:B0-----:R-:W3:Y:S01]  /*90980*/  LDL.LU.64 R22, [R1+0x3bb0] ;  /* 0x003bb00001167983 */ /* 0x001ee20000300a00 */
[----:B------:R-:W3:Y:S02]  /*90990*/  LDL.LU.64 R20, [R1+0x3ba8] ;  /* 0x003ba80001147983 */ /* 0x000ee40000300a00 */
[----:B----4-:R-:W-:Y:S02]  /*909a0*/  STL [R1+0x3b80], R14 ;  /* 0x003b800e01007387 */ /* 0x010fe40000100800 */
[----:B------:R0:W-:Y:S02]  /*909b0*/  STL.64 [R1+0x3b78], R12 ;  /* 0x003b780c01007387 */ /* 0x0001e40000100a00 */
[----:B0-----:R-:W4:Y:S01]  /*909c0*/  LDL.LU R12, [R1+0x240] ;  /* 0x00024000010c7983 */ /* 0x001f220000300800 */
[----:B------:R-:W4:Y:S02]  /*909d0*/  LDL.LU R13, [R1+0x244] ;  /* 0x00024400010d7983 */ /* 0x000f240000300800 */
[----:B------:R-:W4:Y:S02]  /*909e0*/  LDL.LU R14, [R1+0x248] ;  /* 0x00024800010e7983 */ /* 0x000f240000300800 */
[----:B------:R-:W4:Y:S01]  /*909f0*/  LDL.LU R15, [R1+0x24c] ;  /* 0x00024c00010f7983 */ /* 0x000f220000300800 */
[----:B---3--:R-:W-:Y:S01]  /*90a00*/  HMMA.16816.F32.BF16 R24, R24, R8, R20 ;  /* 0x000000081818723c */ /* 0x008fe20000041814 */
        /* <DEDUP_REMOVED lines=9> */
[----:B------:R-:W-:Y:S01]  /*90aa0*/  STL.64 [R1+0x3b60], R8 ;  /* 0x003b600801007387 */ /* 0x000fe20000100a00 */
        /* <DEDUP_REMOVED lines=10> */
[----:B--2---:R-:W-:Y:S01]  /*90b50*/  STL.64 [R1+0x3ad0], R6 ;  /* 0x003ad00601007387 */ /* 0x004fe20000100a00 */
[----:B------:R0:W-:Y:S03]  /*90b60*/  STL.64 [R1+0x3ac8], R4 ;  /* 0x003ac80401007387 */ /* 0x0001e60000100a00 */
[----:B0-----:R-:W2:Y:S11]  /*90b70*/  LDL.64 R4, [R1+0xa0] ;  /* 0x0000a00001047983 */ /* 0x001eb60000100a00 */
[----:B------:R-:W-:Y:S07]  /*90b80*/  @!UPT UIADD3 URZ, URZ, URZ, URZ ;  /* 0x0000003f3f3ff290 */ /* 0x000fee000fffe03f */
[----:B------:R-:W-:Y:S01]  /*90b90*/  STL.64 [R1+0x2c0], R12 ;  /* 0x0002c00c01007387 */ /* 0x000fe20000100a00 */
[----:B------:R0:W-:Y:S03]  /*90ba0*/  STL.64 [R1+0x2c8], R14 ;  /* 0x0002c80e01007387 */ /* 0x0001e60000100a00 */
[----:B0-----:R-:W4:Y:S01]  /*90bb0*/  LDL.LU R14, [R1+0x3b80] ;  /* 0x003b8000010e7983 */ /* 0x001f220000300800 */
[----:B------:R-:W2:Y:S02]  /*90bc0*/  LDL.LU.64 R12, [R1+0x3b78] ;  /* 0x003b7800010c7983 */ /* 0x000ea40000300a00 */
[----:B------:R-:W-:Y:S02]  /*90bd0*/  IMAD.MOV.U32 R15, RZ, RZ, R17 ;  /* 0x000000ffff0f7224 */ /* 0x000fe400078e0011 */
[----:B------:R-:W-:Y:S02]  /*90be0*/  IMAD.MOV.U32 R28, RZ, RZ, R16 ;  /* 0x000000ffff1c7224 */ /* 0x000fe400078e0010 */
[----:B------:R-:W3:Y:S04]  /*90bf0*/  LDL.LU.64 R16, [R1+0x3b70] ;  /* 0x003b700001107983 */ /* 0x000ee80000300a00 */
[----:B----4-:R-:W-:Y:S01]  /*90c00*/  STL.64 [R1+0x3ae0], R14 ;  /* 0x003ae00e01007387 */ /* 0x010fe20000100a00 */
[----:B--2---:R0:W-:Y:S03]  /*90c10*/  STL.64 [R1+0x3ad8], R12 ;  /* 0x003ad80c01007387 */ /* 0x0041e60000100a00 */
[----:B0-----:R-:W2:Y:S01]  /*90c20*/  LDL.LU R12, [R1+0x230] ;  /* 0x00023000010c7983 */ /* 0x001ea20000300800 */
[----:B------:R-:W2:Y:S02]  /*90c30*/  LDL.LU R13, [R1+0x234] ;  /* 0x00023400010d7983 */ /* 0x000ea40000300800 */
[----:B------:R-:W2:Y:S02]  /*90c40*/  LDL.LU R14, [R1+0x238] ;  /* 0x00023800010e7983 */ /* 0x000ea40000300800 */
[----:B------:R-:W2:Y:S02]  /*90c50*/  LDL.LU R15, [R1+0x23c] ;  /* 0x00023c00010f7983 */ /* 0x000ea40000300800 */
[----:B------:R-:W-:-:S02]  /*90c60*/  IMAD.MOV.U32 R2, RZ, RZ, R4 ;  /* 0x000000ffff027224 */ /* 0x000fc400078e0004 */
[----:B------:R-:W-:Y:S01]  /*90c70*/  IMAD.MOV.U32 R0, RZ, RZ, R5 ;  /* 0x000000ffff007224 */ /* 0x000fe200078e0005 */
[C---:B--2---:R-:W-:Y:S11]  /*90c80*/  HMMA.16816.F32.BF16 R12, R20.reuse, R4, R12 ;  /* 0x00000004140c723c */ /* 0x044ff6000004180c */
[----:B------:R-:W-:Y:S11]  /*90c90*/  @!UPT UIADD3 URZ, URZ, URZ, URZ ;  /* 0x0000003f3f3ff290 */ /* 0x000ff6000fffe03f */
[----:B------:R-:W-:Y:S01]  /*90ca0*/  @!UPT UIADD3 URZ, URZ, URZ, URZ ;  /* 0x0000003f3f3ff290 */ /* 0x000fe2000fffe03f */
[----:B------:R-:W-:Y:S01]  /*90cb0*/  STL.64 [R1+0x2b0], R12 ;  /* 0x0002b00c01007387 */ /* 0x000fe20000100a00 */
[----:B------:R3:W-:Y:S02]  /*90cc0*/  STL.64 [R1+0x2b8], R14 ;  /* 0x0002b80e01007387 */ /* 0x0007e40000100a00 */
[----:B------:R-:W2:Y:S01]  /*90cd0*/  LDL.LU R4, [R1+0x680] ;  /* 0x0006800001047983 */ /* 0x000ea20000300800 */
[----:B---3--:R-:W-:Y:S11]  /*90ce0*/  HMMA.16816.F32.BF16 R12, R20, R16, R24 ;  /* 0x00000010140c723c */ /* 0x008ff60000041818 */
[----:B------:R-:W-:Y:S11]  /*90cf0*/  @!UPT UIADD3 URZ, URZ, URZ, URZ ;  /* 0x0000003f3f3ff290 */ /* 0x000ff6000fffe03f */
[----:B------:R-:W-:Y:S01]  /*90d00*/  @!UPT UIADD3 URZ, URZ, URZ, URZ ;  /* 0x0000003f3f3ff290 */ /* 0x000fe2000fffe03f */
[----:B------:R0:W-:Y:S01]  /*90d10*/  STL.64 [R1+0x2a0], R12 ;  /* 0x0002a00c01007387 */ /* 0x0001e20000100a00 */
[----:B------:R-:W-:Y:S02]  /*90d20*/  STL.64 [R1+0x2a8], R14 ;  /* 0x0002a80e01007387 */ /* 0x000fe40000100a00 */
[----:B------:R-:W2:Y:S02]  /*90d30*/  LDL.LU R5, [R1+0x684] ;  /* 0x0006840001057983 */ /* 0x000ea40000300800 */
[----:B------:R-:W3:Y:S01]  /*90d40*/  LDL.LU R6, [R1+0x688] ;  /* 0x0006880001067983 */ /* 0x000ee20000300800 */
[----:B------:R-:W3:Y:S01]  /*90d50*/  LDL.LU R7, [R1+0x68c] ;  /* 0x00068c0001077983 */ /* 0x000ee20000300800 */
[----:B0-----:R-:W-:Y:S02]  /*90d60*/  IMAD.MOV.U32 R12, RZ, RZ, R29 ;  /* 0x000000ffff0c7224 */ /* 0x001fe400078e001d */
[----:B------:R-:W-:Y:S01]  /*90d70*/  IMAD.MOV.U32 R13, RZ, RZ, R3 ;  /* 0x000000ffff0d7224 */ /* 0x000fe200078e0003 */
[----:B---3--:R-:W-:Y:S01]  /*90d80*/  STL.64 [R1+0x3af0], R6 ;  /* 0x003af00601007387 */ /* 0x008fe20000100a00 */
[----:B--2---:R0:W-:Y:S02]  /*90d90*/  STL.64 [R1+0x3ae8], R4 ;  /* 0x003ae80401007387 */ /* 0x0041e40000100a00 */
        /* <DEDUP_REMOVED lines=10> */
[----:B----4-:R-:W-:Y:S03]  /*90e40*/  STL.64 [R1+0x3b00], R4 ;  /* 0x003b000401007387 */ /* 0x010fe60000100a00 */
[----:B------:R0:W-:Y:S02]  /*90e50*/  STL.64 [R1+0x3b10], R12 ;  /* 0x003b100c01007387 */ /* 0x0001e40000100a00 */
        /* <DEDUP_REMOVED lines=10> */
[----:B--2---:R0:W-:Y:S02]  /*90f00*/  STL.64 [R1+0x3b18], R12 ;  /* 0x003b180c01007387 */ /* 0x0041e40000100a00 */
[----:B------:R-:W2:Y:S01]  /*90f10*/  LDL R27, [R1+0x22bc] ;  /* 0x0022bc00011b7983 */ /* 0x000ea20000100800 */
[----:B0-----:R-:W4:Y:S04]  /*90f20*/  LDL R12, [R1+0x50] ;  /* 0x00005000010c7983 */ /* 0x001f280000100800 */
[----:B------:R-:W4:Y:S04]  /*90f30*/  LDL R13, [R1+0x54] ;  /* 0x00005400010d7983 */ /* 0x000f280000100800 */
[----:B--2---:R-:W-:Y:S01]  /*90f40*/  STL [R1+0x3b50], R27 ;  /* 0x003b501b01007387 */ /* 0x004fe20000100800 */
[----:B------:R-:W2:Y:S02]  /*90f50*/  LDL R24, [R1+0x70] ;  /* 0x0000700001187983 */ /* 0x000ea40000100800 */
[----:B------:R-:W2:Y:S01]  /*90f60*/  LDL R25, [R1+0x74] ;  /* 0x0000740001197983 */ /* 0x000ea20000100800 */
[----:B----4-:R0:W-:Y:S01]  /*90f70*/  STL.64 [R1+0x3b38], R12 ;  /* 0x003b380c01007387 */ /* 0x0101e20000100a00 */
[----:B------:R-:W4:Y:S02]  /*90f80*/  LDL.LU R4, [R1+0x750] ;  /* 0x0007500001047983 */ /* 0x000f240000300800 */
[----:B------:R-:W4:Y:S02]  /*90f90*/  LDL.LU R5, [R1+0x754] ;  /* 0x0007540001057983 */ /* 0x000f240000300800 */
[----:B------:R-:W2:Y:S01]  /*90fa0*/  LDL.LU R6, [R1+0x758] ;  /* 0x0007580001067983 */ /* 0x000ea20000300800 */
[----:B------:R-:W2:Y:S04]  /*90fb0*/  LDL.LU R7, [R1+0x75c] ;  /* 0x00075c0001077983 */ /* 0x000ea80000300800 */
[----:B0-----:R-:W2:Y:S01]  /*90fc0*/  LDL R12, [R1+0x60] ;  /* 0x00006000010c7983 */ /* 0x001ea20000100800 */
[----:B---3--:R-:W-:Y:S01]  /*90fd0*/  IMAD.MOV.U32 R13, RZ, RZ, R3 ;  /* 0x000000ffff0d7224 */ /* 0x008fe200078e0003 */
[C---:B------:R-:W-:Y:S04]  /*90fe0*/  HMMA.16816.F32.BF16 R8, R20.reuse, R16, R8 ;  /* 0x000000101408723c */ /* 0x040fe80000041808 */
[----:B--2---:R0:W-:Y:S04]  /*90ff0*/  STL.64 [R1+0x3b58], R12 ;  /* 0x003b580c01007387 */ /* 0x0041e80000100a00 */
[----:B0-----:R-:W2:Y:S01]  /*91000*/  LDL.LU R12, [R1+0x200] ;  /* 0x00020000010c7983 */ /* 0x001ea20000300800 */
[----:B------:R-:W2:Y:S02]  /*91010*/  LDL.LU R13, [R1+0x204] ;  /* 0x00020400010d7983 */ /* 0x000ea40000300800 */
[----:B------:R-:W2:Y:S02]  /*91020*/  LDL.LU R14, [R1+0x208] ;  /* 0x00020800010e7983 */ /* 0x000ea40000300800 */
[----:B------:R-:W2:Y:S01]  /*91030*/  LDL.LU R15, [R1+0x20c] ;  /* 0x00020c00010f7983 */ /* 0x000ea20000300800 */
[----:B------:R-:W-:Y:S01]  /*91040*/  STL.64 [R1+0x3b30], R6 ;  /* 0x003b300601007387 */ /* 0x000fe20000100a00 */
[----:B----4-:R0:W-:Y:S03]  /*91050*/  STL.64 [R1+0x3b28], R4 ;  /* 0x003b280401007387 */ /* 0x0101e60000100a00 */
        /* <DEDUP_REMOVED lines=10> */
[----:B------:R0:W-:Y:S01]  /*91100*/  STL.64 [R1+0x290], R8 ;  /* 0x0002900801007387 */ /* 0x0001e20000100a00 */
[----:B------:R1:W-:Y:S03]  /*91110*/  STL.64 [R1+0x298], R10 ;  /* 0x0002980a01007387 */ /* 0x0003e60000100a00 */
[----:B0-----:R-:W4:Y:S01]  /*91120*/  LDL.LU.64 R8, [R1+0x3b60] ;  /* 0x003b600001087983 */ /* 0x001f220000300a00 */
[----:B--2---:R-:W-:Y:S01]  /*91130*/  HMMA.16816.F32.BF16 R24, R20, R24, R12 ;  /* 0x000000181418723c */ /* 0x004fe2000004180c */
[----:B-1----:R-:W-:-:S02]  /*91140*/  IMAD.MOV.U32 R10, RZ, RZ, R16 ;  /* 0x000000ffff0a7224 */ /* 0x002fc400078e0010 */
[----:B------:R-:W-:Y:S01]  /*91150*/  IMAD.MOV.U32 R3, RZ, RZ, R17 ;  /* 0x000000ffff037224 */ /* 0x000fe200078e0011 */
[----:B------:R-:W2:Y:S01]  /*91160*/  LDL.LU R16, [R1+0x670] ;  /* 0x0006700001107983 */ /* 0x000ea20000300800 */
[----:B------:R-:W2:Y:S02]  /*91170*/  LDL.LU R17, [R1+0x674] ;  /* 0x0006740001117983 */ /* 0x000ea40000300800 */
[----:B------:R-:W2:Y:S02]  /*91180*/  LDL.LU R18, [R1+0x678] ;  /* 0x0006780001127983 */ /* 0x000ea40000300800 */
[----:B------:R-:W2:Y:S01]  /*91190*/  LDL.LU R19, [R1+0x67c] ;  /* 0x00067c0001137983 */ /* 0x000ea20000300800 */
[----:B------:R-:W-:Y:S04]  /*911a0*/  STL [R1+0x3ab0], R10 ;  /* 0x003ab00a01007387 */ /* 0x000fe80000100800 */
[----:B----4-:R0:W-:Y:S04]  /*911b0*/  STL.64 [R1+0x3aa8], R8 ;  /* 0x003aa80801007387 */ /* 0x0101e80000100a00 */
[----:B0-----:R-:W4:Y:S01]  /*911c0*/  LDL.LU R8, [R1+0x660] ;  /* 0x0006600001087983 */ /* 0x001f220000300800 */
[----:B------:R-:W4:Y:S02]  /*911d0*/  LDL.LU R9, [R1+0x664] ;  /* 0x0006640001097983 */ /* 0x000f240000300800 */
[----:B------:R-:W4:Y:S02]  /*911e0*/  LDL.LU R10, [R1+0x668] ;  /* 0x00066800010a7983 */ /* 0x000f240000300800 */
[----:B------:R-:W4:Y:S01]  /*911f0*/  LDL.LU R11, [R1+0x66c] ;  /* 0x00066c00010b7983 */ /* 0x000f220000300800 */
[----:B------:R-:W3:Y:S01]  /*91200*/  LDL.LU.64 R12, [R1+0x3b58] ;  /* 0x003b5800010c7983 */ /* 0x000ee20000300a00 */
[----:B------:R-:W-:Y:S02]  /*91210*/  STL.64 [R1+0x280], R24 ;  /* 0x0002801801007387 */ /* 0x000fe40000100a00 */
[----:B------:R0:W-:Y:S02]  /*91220*/  STL.64 [R1+0x288], R26 ;  /* 0x0002881a01007387 */ /* 0x0001e40000100a00 */
[----:B0-----:R-:W2:Y:S04]  /*91230*/  LDL.LU R27, [R1+0x3b50] ;  /* 0x003b5000011b7983 */ /* 0x001ea80000300800 */
[----:B--2---:R-:W0:Y:S04]  /*91240*/  LDSM.16.MT88.4 R24, [R27+0x26080] ;  /* 0x026080001b18783b */ /* 0x004e280000004200 */
[----:B0-----:R-:W-:Y:S01]  /*91250*/  STL [R1+0x3994], R24 ;  /* 0x0039941801007387 */ /* 0x001fe20000100800 */
[----:B------:R0:W-:Y:S02]  /*91260*/  STL [R1+0x3990], R25 ;  /* 0x0039901901007387 */ /* 0x0001e40000100800 */
[----:B------:R-:W-:Y:S02]  /*91270*/  STL [R1+0x398c], R26 ;  /* 0x00398c1a01007387 */ /* 0x000fe40000100800 */
[----:B------:R-:W-:Y:S01]  /*91280*/  STL [R1+0x3988], R27 ;  /* 0x0039881b01007387 */ /* 0x000fe20000100800 */
[----:B0-----:R-:W2:Y:S01]  /*91290*/  LDL.64 R24, [R1+0x70] ;  /* 0x0000700001187983 */ /* 0x001ea20000100a00 */
[C---:B---3--:R-:W-:Y:S03]  /*912a0*/  HMMA.16816.F32.BF16 R12, R20.reuse, R12, R4 ;  /* 0x0000000c140c723c */ /* 0x048fe60000041804 */
[----:B--2---:R0:W-:Y:S04]  /*912b0*/  STL.64 [R1+0x3a38], R24 ;  /* 0x003a381801007387 */ /* 0x0041e80000100a00 */
[----:B0-----:R-:W2:Y:S04]  /*912c0*/  LDL.64 R24, [R1+0x90] ;  /* 0x0000900001187983 */ /* 0x001ea80000100a00 */
[----:B--2---:R0:W-:Y:S04]  /*912d0*/  STL.64 [R1+0x3a50], R24 ;  /* 0x003a501801007387 */ /* 0x0041e80000100a00 */
[----:B0-----:R-:W2:Y:S01]  /*912e0*/  LDL R24, [R1+0x40] ;  /* 0x0000400001187983 */ /* 0x001ea20000100800 */
[----:B------:R-:W3:Y:S02]  /*912f0*/  LDL.LU.64 R6, [R1+0x3b48] ;  /* 0x003b480001067983 */ /* 0x000ee40000300a00 */
[----:B------:R-:W3:Y:S05]  /*91300*/  LDL.LU.64 R4, [R1+0x3b40] ;  /* 0x003b400001047983 */ /* 0x000eea0000300a00 */
[----:B------:R0:W-:Y:S01]  /*91310*/  STL.64 [R1+0x270], R12 ;  /* 0x0002700c01007387 */ /* 0x0001e20000100a00 */
[----:B------:R3:W-:Y:S04]  /*91320*/  STL.64 [R1+0x278], R14 ;  /* 0x0002780e01007387 */ /* 0x0007e80000100a00 */
[----:B0-----:R-:W3:Y:S02]  /*91330*/  LDL.LU.64 R12, [R1+0x3b38] ;  /* 0x003b3800010c7983 */ /* 0x001ee40000300a00 */
[----:B---3--:R-:W-:Y:S02]  /*91340*/  HMMA.16816.F32.BF16 R12, R20, R12, R4 ;  /* 0x0000000c140c723c */ /* 0x008fe40000041804 */
[----:B------:R-:W3:Y:S01]  /*91350*/  LDL.LU.64 R6, [R1+0x3b30] ;  /* 0x003b300001067983 */ /* 0x000ee20000300a00 */
[----:B------:R-:W3:Y:S11]  /*91360*/  LDL.LU.64 R4, [R1+0x3b28] ;  /* 0x003b280001047983 */ /* 0x000ef60000300a00 */
[----:B------:R-:W-:Y:S09]  /*91370*/  @!UPT UIADD3 URZ, URZ, URZ, URZ ;  /* 0x0000003f3f3ff290 */ /* 0x000ff2000fffe03f */
[----:B------:R-:W-:Y:S01]  /*91380*/  STL.64 [R1+0x260], R12 ;  /* 0x0002600c01007387 */ /* 0x000fe20000100a00 */
[----:B------:R0:W-:Y:S03]  /*91390*/  STL.64 [R1+0x268], R14 ;  /* 0x0002680e01007387 */ /* 0x0001e60000100a00 */
[----:B0-----:R-:W2:Y:S01]  /*913a0*/  LDL.LU.64 R14, [R1+0x3b20] ;  /* 0x003b2000010e7983 */ /* 0x001ea20000300a00 */
[----:B------:R-:W2:Y:S02]  /*913b0*/  LDL.LU.64 R12, [R1+0x3b18] ;  /* 0x003b1800010c7983 */ /* 0x000ea40000300a00 */
[----:B------:R-:W-:-:S07]  /*913c0*/  IMAD.MOV.U32 R25, RZ, RZ, R29 ;  /* 0x000000ffff197224 */ /* 0x000fce00078e001d */
[----:B--2---:R-:W-:Y:S01]  /*913d0*/  HMMA.16816.F32.BF16 R24, R20, R24, R12 ;  /* 0x000000181418723c */ /* 0x004fe2000004180c */
[----:B------:R-:W3:Y:S11]  /*913e0*/  LDL.LU.64 R12, [R1+0x3b10] ;  /* 0x003b1000010c7983 */ /* 0x000ef60000300a00 */
[----:B------:R-:W-:Y:S11]  /*913f0*/  @!UPT UIADD3 URZ, URZ, URZ, URZ ;  /* 0x0000003f3f3ff290 */ /* 0x000ff6000fffe03f */
[----:B------:R0:W-:Y:S01]  /*91400*/  STL.64 [R1+0x250], R24 ;  /* 0x0002501801007387 */ /* 0x0001e20000100a00 */
[----:B------:R-:W-:Y:S02]  /*91410*/  STL.64 [R1+0x258], R26 ;  /* 0x0002581a01007387 */ /* 0x000fe40000100a00 */
[----:B0-----:R-:W-:Y:S02]  /*91420*/  IMAD.MOV.U32 R24, RZ, RZ, R2 ;  /* 0x000000ffff187224 */ /* 0x001fe400078e0002 */
[----:B------:R-:W-:-:S05]  /*91430*/  IMAD.MOV.U32 R25, RZ, RZ, R0 ;  /* 0x000000ffff197224 */ /* 0x000fca00078e0000 */
[----:B------:R0:W-:Y:S04]  /*91440*/  STL.64 [R1+0x3a68], R24 ;  /* 0x003a681801007387 */ /* 0x0001e80000100a00 */
[----:B0-----:R-:W2:Y:S01]  /*91450*/  LDL.64 R24, [R1+0x10] ;  /* 0x0000100001187983 */ /* 0x001ea20000100a00 */
        /* <DEDUP_REMOVED lines=8> */
[----:B------:R-:W2:Y:S01]  /*914e0*/  LDL.LU.64 R6, [R1+0x3af0] ;  /* 0x003af00001067983 */ /* 0x000ea20000300a00 */
[----:B------:R-:W2:Y:S11]  /*914f0*/  LDL.LU.64 R4, [R1+0x3ae8] ;  /* 0x003ae80001047983 */ /* 0x000eb60000300a00 */
[----:B------:R-:W-:Y:S09]  /*91500*/  @!UPT UIADD3 URZ, URZ, URZ, URZ ;  /* 0x0000003f3f3ff290 */ /* 0x000ff2000fffe03f */
[----:B------:R-:W-:Y:S01]  /*91510*/  STL.64 [R1+0x230], R12 ;  /* 0x0002300c01007387 */ /* 0x000fe20000100a00 */
[----:B------:R0:W-:Y:S03]  /*91520*/  STL.64 [R1+0x238], R14 ;  /* 0x0002380e01007387 */ /* 0x0001e60000100a00 */
[----:B0-----:R-:W3:Y:S01]  /*91530*/  LDL.LU.64 R14, [R1+0x3ae0] ;  /* 0x003ae000010e7983 */ /* 0x001ee20000300a00 */
[----:B------:R-:W3:Y:S01]  /*91540*/  LDL.LU.64 R12, [R1+0x3ad8] ;  /* 0x003ad800010c7983 */ /* 0x000ee20000300a00 */
[----:B--2---:R-:W-:Y:S11]  /*91550*/  HMMA.16816.F32.BF16 R4, R20, R24, R4 ;  /* 0x000000181404723c */ /* 0x004ff60000041804 */
[----:B------:R-:W-:Y:S11]  /*91560*/  @!UPT UIADD3 URZ, URZ, URZ, URZ ;  /* 0x0000003f3f3ff290 */ /* 0x000ff6000fffe03f */
[----:B------:R-:W-:Y:S01]  /*91570*/  @!UPT UIADD3 URZ, URZ, URZ, URZ ;  /* 0x0000003f3f3ff290 */ /* 0x000fe2000fffe03f */
[----:B------:R-:W-:Y:S01]  /*91580*/  STL.64 [R1+0x220], R4 ;  /* 0x0002200401007387 */ /* 0x000fe20000100a00 */
[----:B------:R0:W-:Y:S03]  /*91590*/  STL.64 [R1+0x228], R6 ;  /* 0x0002280601007387 */ /* 0x0001e60000100a00 */
[----:B0-----:R-:W2:Y:S01]  /*915a0*/  LDL.LU.64 R6, [R1+0x3ad0] ;  /* 0x003ad00001067983 */ /* 0x001ea20000300a00 */
[----:B------:R-:W-:Y:S02]  /*915b0*/  IMAD.MOV.U32 R2, RZ, RZ, R24 ;  /* 0x000000ffff027224 */ /* 0x000fe400078e0018 */
[----:B------:R-:W-:Y:S02]  /*915c0*/  IMAD.MOV.U32 R0, RZ, RZ, R25 ;  /* 0x000000ffff007224 */ /* 0x000fe400078e0019 */
[----:B------:R-:W-:Y:S02]  /*915d0*/  IMAD.MOV.U32 R24, RZ, RZ, R28 ;  /* 0x000000ffff187224 */ /* 0x000fe400078e001c */
[----:B---3--:R-:W-:Y:S01]  /*915e0*/  IMAD.MOV.U32 R25, RZ, RZ, R15 ;  /* 0x000000ffff197224 */ /* 0x008fe200078e000f */
[----:B------:R-:W3:Y:S04]  /*915f0*/  LDL.LU.64 R4, [R1+0x3ac8] ;  /* 0x003ac80001047983 */ /* 0x000ee80000300a00 */
[----:B------:R2:W-:Y:S02]  /*91600*/  STL.64 [R1+0x3a80], R24 ;  /* 0x003a801801007387 */ /* 0x0005e40000100a00 */
[----:B--2---:R-:W-:-:S02]  /*91610*/  IMAD.MOV.U32 R24, RZ, RZ, R7 ;  /* 0x000000ffff187224 */ /* 0x004fc400078e0007 */
[----:B------:R-:W-:-:S07]  /*91620*/  IMAD.MOV.U32 R25, RZ, RZ, R6 ;  /* 0x000000ffff197224 */ /* 0x000fce00078e0006 */
[C---:B------:R-:W-:Y:S01]  /*91630*/  HMMA.16816.F32.BF16 R24, R20.reuse, R24, R16 ;  /* 0x000000181418723c */ /* 0x040fe20000041810 */
[----:B------:R-:W2:Y:S01]  /*91640*/  LDL.LU.64 R18, [R1+0x3ac0] ;  /* 0x003ac00001127983 */ /* 0x000ea20000300a00 */
[----:B------:R-:W4:Y:S11]  /*91650*/  LDL.LU.64 R16, [R1+0x3ab8] ;  /* 0x003ab80001107983 */ /* 0x000f360000300a00 */
[----:B------:R-:W-:Y:S10]  /*91660*/  @!UPT UIADD3 URZ, URZ, URZ, URZ ;  /* 0x0000003f3f3ff290 */ /* 0x000ff4000fffe03f */
[----:B------:R3:W-:Y:S01]  /*91670*/  STL.64 [R1+0x210], R24 ;  /* 0x0002101801007387 */ /* 0x0007e20000100a00 */
[----:B------:R-:W-:Y:S02]  /*91680*/  STL.64 [R1+0x218], R26 ;  /* 0x0002181a01007387 */ /* 0x000fe40000100a00 */
[----:B---3--:R-:W-:Y:S02]  /*91690*/  IMAD.MOV.U32 R25, RZ, RZ, R4 ;  /* 0x000000ffff197224 */ /* 0x008fe400078e0004 */
[----:B------:R-:W-:Y:S01]  /*916a0*/  IMAD.MOV.U32 R24, RZ, RZ, R5 ;  /* 0x000000ffff187224 */ /* 0x000fe200078e0005 */
[C---:B----4-:R-:W-:Y:S11]  /*916b0*/  HMMA.16816.F32.BF16 R8, R20.reuse, R16, R8 ;  /* 0x000000101408723c */ /* 0x050ff60000041808 */
[----:B------:R-:W-:Y:S11]  /*916c0*/  @!UPT UIADD3 URZ, URZ, URZ, URZ ;  /* 0x0000003f3f3ff290 */ /* 0x000ff6000fffe03f */
[----:B------:R-:W-:Y:S01]  /*916d0*/  @!UPT UIADD3 URZ, URZ, URZ, URZ ;  /* 0x0000003f3f3ff290 */ /* 0x000fe2000fffe03f */
[----:B------:R0:W-:Y:S01]  /*916e0*/  STL.64 [R1+0x200], R8 ;  /* 0x0002000801007387 */ /* 0x0001e20000100a00 */
[----:B------:R1:W-:Y:S02]  /*916f0*/  STL.64 [R1+0x208], R10 ;  /* 0x0002080a01007387 */ /* 0x0003e40000100a00 */
[----:B------:R-:W3:Y:S02]  /*91700*/  LDL.LU R4, [R1+0x1f0] ;  /* 0x0001f00001047983 */ /* 0x000ee40000300800 */
[----:B------:R-:W3:Y:S01]  /*91710*/  LDL.LU R5, [R1+0x1f4] ;  /* 0x0001f40001057983 */ /* 0x000ee20000300800 */
[----:B------:R-:W3:Y:S01]  /*91720*/  LDL.LU R6, [R1+0x1f8] ;  /* 0x0001f80001067983 */ /* 0x000ee20000300800 */
[----:B------:R-:W3:Y:S03]  /*91730*/  LDL.LU R7, [R1+0x1fc] ;  /* 0x0001fc0001077983 */ /* 0x000ee60000300800 */
[----:B0-----:R-:W4:Y:S01]  /*91740*/  LDL.LU R8, [R1+0x650] ;  /* 0x0006500001087983 */ /* 0x001f220000300800 */
[----:B------:R-:W4:Y:S02]  /*91750*/  LDL.LU R9, [R1+0x654] ;  /* 0x0006540001097983 */ /* 0x000f240000300800 */
[----:B-1----:R-:W4:Y:S02]  /*91760*/  LDL.LU R10, [R1+0x658] ;  /* 0x00065800010a7983 */ /* 0x002f240000300800 */
[----:B------:R-:W4:Y:S01]  /*91770*/  LDL.LU R11, [R1+0x65c] ;  /* 0x00065c00010b7983 */ /* 0x000f220000300800 */
        /* <DEDUP_REMOVED lines=35> */
[----:B---3--:R-:W-:Y:S01]  /*919b0*/  HMMA.16816.F32.BF16 R20, R20, R8, R4 ;  /* 0x000000081414723c */ /* 0x008fe20000041804 */
[----:B------:R-:W2:Y:S01]  /*919c0*/  LDL.LU.64 R6, [R1+0x3aa0] ;  /* 0x003aa00001067983 */ /* 0x000ea20000300a00 */
[----:B------:R-:W2:Y:S11]  /*919d0*/  LDL.LU.64 R4, [R1+0x3a98] ;  /* 0x003a980001047983 */ /* 0x000eb60000300a00 */
[----:B------:R-:W-:Y:S10]  /*919e0*/  @!UPT UIADD3 URZ, URZ, URZ, URZ ;  /* 0x0000003f3f3ff290 */ /* 0x000ff4000fffe03f */
[----:B------:R4:W-:Y:S01]  /*919f0*/  STL.64 [R1+0x1f0], R20 ;  /* 0x0001f01401007387 */ /* 0x0009e20000100a00 */
[----:B------:R-:W-:Y:S02]  /*91a00*/  STL.64 [R1+0x1f8], R22 ;  /* 0x0001f81601007387 */ /* 0x000fe40000100a00 */
[----:B------:R0:W-:Y:S02]  /*91a10*/  STL.64 [R1+0x3a08], R8 ;  /* 0x003a080801007387 */ /* 0x0001e40000100a00 */
[----:B----4-:R-:W-:Y:S01]  /*91a20*/  IMAD.MOV.U32 R20, RZ, RZ, R10 ;  /* 0x000000ffff147224 */ /* 0x010fe200078e000a */
[----:B0-----:R-:W3:Y:S01]  /*91a30*/  LDL.LU R8, [R1+0x450] ;  /* 0x0004500001087983 */ /* 0x001ee20000300800 */
[----:B------:R-:W3:Y:S02]  /*91a40*/  LDL.LU R9, [R1+0x454] ;  /* 0x0004540001097983 */ /* 0x000ee40000300800 */
[----:B------:R-:W3:Y:S02]  /*91a50*/  LDL.LU R10, [R1+0x458] ;  /* 0x00045800010a7983 */ /* 0x000ee40000300800 */
        /* <DEDUP_REMOVED lines=22> */
[----:B------:R-:W-:Y:S01]  /*91bc0*/  IMAD.MOV.U32 R21, RZ, RZ, R3 ;  /* 0x000000ffff157224 */ /* 0x000fe200078e0003 */
[C---:B--2---:R-:W-:Y:S01]  /*91bd0*/  HMMA.16816.F32.BF16 R16, R4.reuse, R24, R16 ;  /* 0x000000180410723c */ /* 0x044fe20000041810 */
[----:B------:R-:W-:Y:S11]  /*91be0*/  IMAD.MOV.U32 R15, RZ, RZ, R25 ;  /* 0x000000ffff0f7224 */ /* 0x000ff600078e0019 */
[----:B------:R-:W-:Y:S11]  /*91bf0*/  @!UPT UIADD3 URZ, URZ, URZ, URZ ;  /* 0x0000003f3f3ff290 */ /* 0x000ff6000fffe03f */
[----:B------:R-:W-:Y:S01]  /*91c00*/  STL.64 [R1+0x480], R16 ;  /* 0x0004801001007387 */ /* 0x000fe20000100a00 */
[----:B------:R0:W-:Y:S03]  /*91c10*/  STL.64 [R1+0x488], R18 ;  /* 0x0004881201007387 */ /* 0x0001e60000100a00 */
[----:B0-----:R-:W2:Y:S01]  /*91c20*/  LDL.LU.64 R18, [R1+0x3a48] ;  /* 0x003a480001127983 */ /* 0x001ea20000300a00 */
[----:B------:R-:W2:Y:S02]  /*91c30*/  LDL.LU.64 R16, [R1+0x3a40] ;  /* 0x003a400001107983 */ /* 0x000ea40000300a00 */
[----:B------:R-:W2:Y:S01]  /*91c40*/  LDL.LU.64 R24, [R1+0x3a38] ;  /* 0x003a380001187983 */ /* 0x000ea20000300a00 */
[C---:B---3--:R-:W-:Y:S01]  /*91c50*/  HMMA.16816.F32.BF16 R20, R4.reuse, R20, R8 ;  /* 0x000000140414723c */ /* 0x048fe20000041808 */
[----:B------:R-:W-:Y:S11]  /*91c60*/  STL [R1+0x3998], R15 ;  /* 0x0039980f01007387 */ /* 0x000ff60000100800 */
[----:B------:R-:W-:Y:S11]  /*91c70*/  @!UPT UIADD3 URZ, URZ, URZ, URZ ;  /* 0x0000003f3f3ff290 */ /* 0x000ff6000fffe03f */
[----:B------:R-:W-:Y:S01]  /*91c80*/  STL.64 [R1+0x470], R20 ;  /* 0x0004701401007387 */ /* 0x000fe20000100a00 */
[----:B------:R-:W-:Y:S02]  /*91c90*/  STL.64 [R1+0x478], R22 ;  /* 0x0004781601007387 */ /* 0x000fe40000100a00 */
[----:B------:R-:W0:Y:S01]  /*91ca0*/  LDSM.16.MT88.4 R20, [R14+0x26000] ;  /* 0x026000000e14783b */ /* 0x000e220000004200 */
[C---:B--2---:R-:W-:Y:S01]  /*91cb0*/  HMMA.16816.F32.BF16 R8, R4.reuse, R24, R16 ;  /* 0x000000180408723c */ /* 0x044fe20000041810 */
[----:B------:R-:W2:Y:S11]  /*91cc0*/  LDL.64 R16, [R1] ;  /* 0x0000000001107983 */ /* 0x000eb60000100a00 */
[----:B------:R-:W-:Y:S11]  /*91cd0*/  @!UPT UIADD3 URZ, URZ, URZ, URZ ;  /* 0x0000003f3f3ff290 */ /* 0x000ff6000fffe03f */
[----:B------:R-:W-:Y:S01]  /*91ce0*/  STL.64 [R1+0x460], R8 ;  /* 0x0004600801007387 */ /* 0x000fe20000100a00 */
[----:B------:R-:W-:Y:S03]  /*91cf0*/  STL.64 [R1+0x468], R10 ;  /* 0x0004680a01007387 */ /* 0x000fe60000100a00 */
[----:B--2---:R1:W-:Y:S04]  /*91d00*/  STL.64 [R1+0x39d8], R16 ;  /* 0x0039d81001007387 */ /* 0x0043e80000100a00 */
[----:B-1----:R-:W2:Y:S01]  /*91d10*/  LDL.LU R16, [R1+0xa20] ;  /* 0x000a200001107983 */ /* 0x002ea20000300800 */
[----:B------:R-:W2:Y:S02]  /*91d20*/  LDL.LU R17, [R1+0xa24] ;  /* 0x000a240001117983 */ /* 0x000ea40000300800 */
[----:B------:R-:W3:Y:S02]  /*91d30*/  LDL.LU R18, [R1+0xa28] ;  /* 0x000a280001127983 */ /* 0x000ee40000300800 */
[----:B------:R-:W3:Y:S01]  /*91d40*/  LDL.LU R19, [R1+0xa2c] ;  /* 0x000a2c0001137983 */ /* 0x000ee20000300800 */
[----:B------:R-:W4:Y:S01]  /*91d50*/  LDL.LU R8, [R1+0x7a0] ;  /* 0x0007a00001087983 */ /* 0x000f220000300800 */
[----:B------:R-:W4:Y:S02]  /*91d60*/  LDL.LU R9, [R1+0x7a4] ;  /* 0x0007a40001097983 */ /* 0x000f240000300800 */
[----:B------:R-:W2:Y:S02]  /*91d70*/  LDL.LU R10, [R1+0x7a8] ;  /* 0x0007a800010a7983 */ /* 0x000ea40000300800 */
[----:B------:R-:W2:Y:S02]  /*91d80*/  LDL.LU R11, [R1+0x7ac] ;  /* 0x0007ac00010b7983 */ /* 0x000ea40000300800 */
[----:B------:R-:W-:Y:S01]  /*91d90*/  IMAD.MOV.U32 R15, RZ, RZ, R25 ;  /* 0x000000ffff0f7224 */ /* 0x000fe200078e0019 */
[----:B------:R-:W3:Y:S01]  /*91da0*/  LDL.LU R24, [R1+0xa50] ;  /* 0x000a500001187983 */ /* 0x000ee20000300800 */
[----:B------:R-:W3:Y:S02]  /*91db0*/  LDL.LU R25, [R1+0xa54] ;  /* 0x000a540001197983 */ /* 0x000ee40000300800 */
[----:B------:R-:W3:Y:S02]  /*91dc0*/  LDL.LU R26, [R1+0xa58] ;  /* 0x000a5800011a7983 */ /* 0x000ee40000300800 */
[----:B------:R-:W3:Y:S01]  /*91dd0*/  LDL.LU R27, [R1+0xa5c] ;  /* 0x000a5c00011b7983 */ /* 0x000ee20000300800 */
[----:B--2---:R-:W-:Y:S01]  /*91de0*/  STL.64 [R1+0x3a18], R10 ;  /* 0x003a180a01007387 */ /* 0x004fe20000100a00 */
[----:B----4-:R1:W-:Y:S03]  /*91df0*/  STL.64 [R1+0x3a10], R8 ;  /* 0x003a100801007387 */ /* 0x0103e60000100a00 */
[----:B-1----:R-:W2:Y:S04]  /*91e00*/  LDL.64 R8, [R1+0x40] ;  /* 0x0000400001087983 */ /* 0x002ea80000100a00 */
[----:B--2---:R1:W-:Y:S04]  /*91e10*/  STL.64 [R1+0x3a28], R8 ;  /* 0x003a280801007387 */ /* 0x0043e80000100a00 */
[----:B-1----:R-:W2:Y:S04]  /*91e20*/  LDL.64 R8, [R1+0x50] ;  /* 0x0000500001087983 */ /* 0x002ea80000100a00 */
[----:B--2---:R1:W-:Y:S04]  /*91e30*/  STL.64 [R1+0x3a30], R8 ;  /* 0x003a300801007387 */ /* 0x0043e80000100a00 */
[----:B-1----:R-:W2:Y:S01]  /*91e40*/  LDL.64 R8, [R1+0x60] ;  /* 0x0000600001087983 */ /* 0x002ea20000100a00 */
[----:B---3--:R-:W-:Y:S02]  /*91e50*/  STL.64 [R1+0x39e8], R18 ;  /* 0x0039e81201007387 */ /* 0x008fe40000100a00 */
[----:B------:R1:W-:Y:S02]  /*91e60*/  STL.64 [R1+0x39e0], R16 ;  /* 0x0039e01001007387 */ /* 0x0003e40000100a00 */
[----:B-1----:R-:W3:Y:S04]  /*91e70*/  LDL.64 R16, [R1+0x20] ;  /* 0x0000200001107983 */ /* 0x002ee80000100a00 */
[----:B---3--:R1:W-:Y:S04]  /*91e80*/  STL.64 [R1+0x3a00], R16 ;  /* 0x003a001001007387 */ /* 0x0083e80000100a00 */
[----:B-1----:R-:W3:Y:S04]  /*91e90*/  LDL.64 R16, [R1+0x30] ;  /* 0x0000300001107983 */ /* 0x002ee80000100a00 */
[----:B---3--:R1:W-:Y:S04]  /*91ea0*/  STL.64 [R1+0x3a20], R16 ;  /* 0x003a201001007387 */ /* 0x0083e80000100a00 */
[----:B-1----:R-:W3:Y:S01]  /*91eb0*/  LDL.LU R16, [R1+0xa30] ;  /* 0x000a300001107983 */ /* 0x002ee20000300800 */
[----:B------:R-:W3:Y:S02]  /*91ec0*/  LDL.LU R17, [R1+0xa34] ;  /* 0x000a340001117983 */ /* 0x000ee40000300800 */
[----:B------:R-:W3:Y:S02]  /*91ed0*/  LDL.LU R18, [R1+0xa38] ;  /* 0x000a380001127983 */ /* 0x000ee40000300800 */
[----:B------:R-:W3:Y:S01]  /*91ee0*/  LDL.LU R19, [R1+0xa3c] ;  /* 0x000a3c0001137983 */ /* 0x000ee20000300800 */
[----:B------:R-:W-:Y:S01]  /*91ef0*/  STL.64 [R1+0x39b0], R14 ;  /* 0x0039b00e01007387 */ /* 0x000fe20000100a00 */
[----:B------:R1:W-:Y:S03]  /*91f00*/  STL.64 [R1+0x39a8], R12 ;  /* 0x0039a80c01007387 */ /* 0x0003e60000100a00 */
[----:B-1----:R-:W4:Y:S01]  /*91f10*/  LDL.LU R12, [R1+0xa00] ;  /* 0x000a0000010c7983 */ /* 0x002f220000300800 */
[----:B------:R-:W4:Y:S02]  /*91f20*/  LDL.LU R13, [R1+0xa04] ;  /* 0x000a0400010d7983 */ /* 0x000f240000300800 */
[----:B------:R-:W3:Y:S02]  /*91f30*/  LDL.LU R14, [R1+0xa08] ;  /* 0x000a0800010e7983 */ /* 0x000ee40000300800 */
[----:B------:R-:W3:Y:S01]  /*91f40*/  LDL.LU R15, [R1+0xa0c] ;  /* 0x000a0c00010f7983 */ /* 0x000ee20000300800 */
[----:B--2---:R-:W-:Y:S01]  /*91f50*/  HMMA.16816.F32.BF16 R24, R4, R8, R24 ;  /* 0x000000080418723c */ /* 0x004fe20000041818 */
[----:B---3--:R-:W-:Y:S01]  /*91f60*/  STL.64 [R1+0x39d0], R14 ;  /* 0x0039d00e01007387 */ /* 0x008fe20000100a00 */
[----:B----4-:R1:W-:Y:S03]  /*91f70*/  STL.64 [R1+0x39c8], R12 ;  /* 0x0039c80c01007387 */ /* 0x0103e60000100a00 */
        /* <DEDUP_REMOVED lines=10> */
[----:B0-----:R-:W-:Y:S01]  /*92020*/  STL.64 [R1+0x3870], R22 ;  /* 0x0038701601007387 */ /* 0x001fe20000100a00 */
[----:B------:R-:W-:Y:S02]  /*92030*/  STL.64 [R1+0x3868], R20 ;  /* 0x0038681401007387 */ /* 0x000fe40000100a00 */
[----:B------:R-:W-:Y:S02]  /*92040*/  STL.64 [R1+0x450], R24 ;  /* 0x0004501801007387 */ /* 0x000fe40000100a00 */
[----:B------:R0:W-:Y:S02]  /*92050*/  STL.64 [R1+0x458], R26 ;  /* 0x0004581a01007387 */ /* 0x0001e40000100a00 */
[----:B0-----:R-:W-:-:S02]  /*92060*/  IMAD.MOV.U32 R27, RZ, RZ, R9 ;  /* 0x000000ffff1b7224 */ /* 0x001fc400078e0009 */
[----:B------:R-:W-:Y:S02]  /*92070*/  IMAD.MOV.U32 R26, RZ, RZ, R8 ;  /* 0x000000ffff1a7224 */ /* 0x000fe400078e0008 */
[----:B------:R-:W3:Y:S01]  /*92080*/  LDL.LU.64 R8, [R1+0x3a30] ;  /* 0x003a300001087983 */ /* 0x000ee20000300a00 */
[----:B------:R-:W-:Y:S02]  /*92090*/  STL [R1+0x39a0], R27 ;  /* 0x0039a01b01007387 */ /* 0x000fe40000100800 */
[----:B------:R0:W-:Y:S02]  /*920a0*/  STL [R1+0x399c], R26 ;  /* 0x00399c1a01007387 */ /* 0x0001e40000100800 */
[----:B------:R-:W3:Y:S01]  /*920b0*/  LDL.LU R24, [R1+0xa40] ;  /* 0x000a400001187983 */ /* 0x000ee20000300800 */
[----:B------:R-:W3:Y:S04]  /*920c0*/  LDL.LU R25, [R1+0xa44] ;  /* 0x000a440001197983 */ /* 0x000ee80000300800 */
[----:B0-----:R-:W3:Y:S01]  /*920d0*/  LDL.LU R26, [R1+0xa48] ;  /* 0x000a4800011a7983 */ /* 0x001ee20000300800 */
[----:B------:R-:W3:Y:S02]  /*920e0*/  LDL.LU R27, [R1+0xa4c] ;  /* 0x000a4c00011b7983 */ /* 0x000ee40000300800 */
[C---:B---3--:R-:W-:Y:S11]  /*920f0*/  HMMA.16816.F32.BF16 R24, R4.reuse, R8, R24 ;  /* 0x000000080418723c */ /* 0x048ff60000041818 */
[----:B------:R-:W-:Y:S11]  /*92100*/  @!UPT UIADD3 URZ, URZ, URZ, URZ ;  /* 0x0000003f3f3ff290 */ /* 0x000ff6000fffe03f */
[----:B------:R-:W-:Y:S01]  /*92110*/  @!UPT UIADD3 URZ, URZ, URZ, URZ ;  /* 0x0000003f3f3ff290 */ /* 0x000fe2000fffe03f */
[----:B------:R0:W-:Y:S01]  /*92120*/  STL.64 [R1+0x7c0], R24 ;  /* 0x0007c01801007387 */ /* 0x0001e20000100a00 */
[----:B------:R1:W-:Y:S02]  /*92130*/  STL.64 [R1+0x7c8], R26 ;  /* 0x0007c81a01007387 */ /* 0x0003e40000100a00 */
[----:B0-----:R-:W-:Y:S02]  /*92140*/  IMAD.MOV.U32 R24, RZ, RZ, R8 ;  /* 0x000000ffff187224 */ /* 0x001fe400078e0008 */
[----:B------:R-:W-:Y:S02]  /*92150*/  IMAD.MOV.U32 R25, RZ, RZ, R9 ;  /* 0x000000ffff197224 */ /* 0x000fe400078e0009 */
[----:B------:R-:W3:Y:S02]  /*92160*/  LDL.LU.64 R8, [R1+0x3a28] ;  /* 0x003a280001087983 */ /* 0x000ee40000300a00 */
[----:B---3--:R-:W-:Y:S01]  /*92170*/  HMMA.16816.F32.BF16 R16, R4, R8, R16 ;  /* 0x000000080410723c */ /* 0x008fe20000041810 */
[----:B-1----:R-:W-:-:S02]  /*92180*/  IMAD.MOV.U32 R27, RZ, RZ, R8 ;  /* 0x000000ffff1b7224 */ /* 0x002fc400078e0008 */
        /* <DEDUP_REMOVED lines=15> */
[----:B------:R-:W2:Y:S01]  /*92280*/  LDL.LU.64 R16, [R1+0x3a00] ;  /* 0x003a000001107983 */ /* 0x000ea20000300a00 */
[----:B------:R-:W4:Y:S02]  /*92290*/  LDL R3, [R1+0xbd0] ;  /* 0x000bd00001037983 */ /* 0x000f240000100800 */
        /* <DEDUP_REMOVED lines=11> */
[----:B------:R-:W-:-:S07]  /*92350*/  IMAD.MOV.U32 R20, RZ, RZ, R2 ;  /* 0x000000ffff147224 */ /* 0x000fce00078e0002 */
[C---:B--2---:R-:W-:Y:S11]  /*92360*/  HMMA.16816.F32.BF16 R16, R4.reuse, R20, R16 ;  /* 0x000000140410723c */ /* 0x044ff60000041810 */
[----:B------:R-:W-:Y:S11]  /*92370*/  @!UPT UIADD3 URZ, URZ, URZ, URZ ;  /* 0x0000003f3f3ff290 */ /* 0x000ff6000fffe03f */
[----:B------:R-:W-:Y:S01]  /*92380*/  @!UPT UIADD3 URZ, URZ, URZ, URZ ;  /* 0x0000003f3f3ff290 */ /* 0x000fe2000fffe03f */
[----:B------:R0:W-:Y:S01]  /*92390*/  STL.64 [R1+0x780], R16 ;  /* 0x0007801001007387 */ /* 0x0001e20000100a00 */
[----:B------:R-:W-:Y:S03]  /*923a0*/  STL.64 [R1+0x788], R18 ;  /* 0x0007881201007387 */ /* 0x000fe60000100a00 */
[----:B0-----:R-:W2:Y:S01]  /*923b0*/  LDL.LU.64 R16, [R1+0x39d8] ;  /* 0x0039d80001107983 */ /* 0x001ea20000300a00 */
        /* <DEDUP_REMOVED lines=23> */
[----:B------:R0:W-:Y:S02]  /*92530*/  STL.64 [R1+0x3888], R16 ;  /* 0x0038881001007387 */ /* 0x0001e40000100a00 */
[----:B0-----:R-:W2:Y:S01]  /*92540*/  LDL.LU R16, [R1+0x6a0] ;  /* 0x0006a00001107983 */ /* 0x001ea20000300800 */
[----:B------:R-:W2:Y:S02]  /*92550*/  LDL.LU R17, [R1+0x6a4] ;  /* 0x0006a40001117983 */ /* 0x000ea40000300800 */
[----:B------:R-:W2:Y:S02]  /*92560*/  LDL.LU R18, [R1+0x6a8] ;  /* 0x0006a80001127983 */ /* 0x000ea40000300800 */
[----:B------:R-:W2:Y:S02]  /*92570*/  LDL.LU R19, [R1+0x6ac] ;  /* 0x0006ac0001137983 */ /* 0x000ea40000300800 */
[C---:B--2---:R-:W-:Y:S08]  /*92580*/  HMMA.16816.F32.BF16 R16, R4.reuse, R12, R16 ;  /* 0x0000000c0410723c */ /* 0x044ff00000041810 */
[----:B---3--:R-:W-:Y:S01]  /*92590*/  HMMA.16816.F32.BF16 R4, R4, R8, R20 ;  /* 0x000000080404723c */ /* 0x008fe20000041814 */
[----:B------:R-:W-:Y:S01]  /*925a0*/  STL.64 [R1+0x3880], R12 ;  /* 0x0038800c01007387 */ /* 0x000fe20000100a00 */
[----:B------:R-:W-:Y:S11]  /*925b0*/  STL [R1+0x391c], R14 ;  /* 0x00391c0e01007387 */ /* 0x000ff60000100800 */
[----:B------:R-:W-:Y:S02]  /*925c0*/  @!UPT UIADD3 URZ, URZ, URZ, URZ ;  /* 0x0000003f3f3ff290 */ /* 0x000fe4000fffe03f */
        /* <DEDUP_REMOVED lines=11> */
[----:B------:R-:W-:-:S05]  /*92680*/  IMAD.MOV.U32 R21, RZ, RZ, R10 ;  /* 0x000000ffff157224 */ /* 0x000fca00078e000a */
[----:B------:R-:W-:Y:S01]  /*92690*/  STL.64 [R1+0x38d0], R20 ;  /* 0x0038d01401007387 */ /* 0x000fe20000100a00 */
[----:B------:R0:W-:Y:S03]  /*926a0*/  STL.64 [R1+0x3878], R8 ;  /* 0x0038780801007387 */ /* 0x0001e60000100a00 */
[----:B0-----:R-:W2:Y:S01]  /*926b0*/  LDL.LU R8, [R1+0x5f0] ;  /* 0x0005f00001087983 */ /* 0x001ea20000300800 */
[----:B------:R-:W2:Y:S02]  /*926c0*/  LDL.LU R9, [R1+0x5f4] ;  /* 0x0005f40001097983 */ /* 0x000ea40000300800 */
[----:B------:R-:W3:Y:S02]  /*926d0*/  LDL.LU R10, [R1+0x5f8] ;  /* 0x0005f800010a7983 */ /* 0x000ee40000300800 */
[----:B------:R-:W3:Y:S02]  /*926e0*/  LDL.LU R11, [R1+0x5fc] ;  /* 0x0005fc00010b7983 */ /* 0x000ee40000300800 */
[----:B------:R-:W-:-:S02]  /*926f0*/  IMAD.MOV.U32 R20, RZ, RZ, R27 ;  /* 0x000000ffff147224 */ /* 0x000fc400078e001b */
[----:B------:R-:W-:Y:S01]  /*92700*/  IMAD.MOV.U32 R21, RZ, RZ, R26 ;  /* 0x000000ffff157224 */ /* 0x000fe200078e001a */
[----:B------:R-:W2:Y:S01]  /*92710*/  LDL.LU R27, [R1+0x39a0] ;  /* 0x0039a000011b7983 */ /* 0x000ea20000300800 */
[----:B------:R-:W2:Y:S02]  /*92720*/  LDL.LU R26, [R1+0x399c] ;  /* 0x00399c00011a7983 */ /* 0x000ea40000300800 */
[----:B------:R-:W2:Y:S02]  /*92730*/  LDL R16, [R1+0x70] ;  /* 0x0000700001107983 */ /* 0x000ea40000100800 */
[----:B------:R-:W-:Y:S02]  /*92740*/  IMAD.MOV.U32 R17, RZ, RZ, R15 ;  /* 0x000000ffff117224 */ /* 0x000fe400078e000f */
[----:B------:R-:W3:Y:S04]  /*92750*/  LDL.LU R15, [R1+0x3998] ;  /* 0x00399800010f7983 */ /* 0x000ee80000300800 */
[----:B--2---:R0:W-:Y:S01]  /*92760*/  STL.64 [R1+0x3920], R16 ;  /* 0x0039201001007387 */ /* 0x0041e20000100a00 */
[----:B------:R-:W2:Y:S02]  /*92770*/  LDL.LU R4, [R1+0x3b0] ;  /* 0x0003b00001047983 */ /* 0x000ea40000300800 */
[----:B------:R-:W2:Y:S02]  /*92780*/  LDL.LU R5, [R1+0x3b4] ;  /* 0x0003b40001057983 */ /* 0x000ea40000300800 */
[----:B------:R-:W2:Y:S01]  /*92790*/  LDL.LU R6, [R1+0x3b8] ;  /* 0x0003b80001067983 */ /* 0x000ea20000300800 */
[----:B------:R-:W2:Y:S04]  /*927a0*/  LDL.LU R7, [R1+0x3bc] ;  /* 0x0003bc0001077983 */ /* 0x000ea80000300800 */
[----:B--2---:R-:W-:Y:S01]  /*927b0*/  STL.64 [R1+0x3930], R6 ;  /* 0x0039300601007387 */ /* 0x004fe20000100a00 */
[----:B------:R3:W-:Y:S02]  /*927c0*/  STL.64 [R1+0x3928], R4 ;  /* 0x0039280401007387 */ /* 0x0007e40000100a00 */
[----:B------:R-:W2:Y:S02]  /*927d0*/  LDL R12, [R1+0x80] ;  /* 0x00008000010c7983 */ /* 0x000ea40000100800 */
[----:B------:R-:W2:Y:S02]  /*927e0*/  LDL R13, [R1+0x84] ;  /* 0x00008400010d7983 */ /* 0x000ea40000100800 */
[----:B--2---:R1:W-:Y:S01]  /*927f0*/  STL.64 [R1+0x3938], R12 ;  /* 0x0039380c01007387 */ /* 0x0043e20000100a00 */
[----:B0-----:R-:W2:Y:S02]  /*92800*/  LDL.LU R16, [R1+0x3c0] ;  /* 0x0003c00001107983 */ /* 0x001ea40000300800 */
[----:B------:R-:W2:Y:S02]  /*92810*/  LDL.LU R17, [R1+0x3c4] ;  /* 0x0003c40001117983 */ /* 0x000ea40000300800 */
[----:B------:R-:W2:Y:S01]  /*92820*/  LDL.LU R18, [R1+0x3c8] ;  /* 0x0003c80001127983 */ /* 0x000ea20000300800 */
[----:B------:R-:W2:Y:S01]  /*92830*/  LDL.LU R19, [R1+0x3cc] ;  /* 0x0003cc0001137983 */ /* 0x000ea20000300800 */
[----:B---3--:R-:W-:-:S03]  /*92840*/  IMAD.MOV.U32 R5, RZ, RZ, R15 ;  /* 0x000000ffff057224 */ /* 0x008fc600078e000f */
[----:B--2---:R-:W-:Y:S01]  /*92850*/  STL.64 [R1+0x3948], R18 ;  /* 0x0039481201007387 */ /* 0x004fe20000100a00 */
[----:B------:R0:W-:Y:S02]  /*92860*/  STL.64 [R1+0x3940], R16 ;  /* 0x0039401001007387 */ /* 0x0001e40000100a00 */
[----:B------:R-:W2:Y:S02]  /*92870*/  LDL R4, [R1+0x90] ;  /* 0x0000900001047983 */ /* 0x000ea40000100800 */
[----:B--2---:R2:W-:Y:S01]  /*92880*/  STL.64 [R1+0x3950], R4 ;  /* 0x0039500401007387 */ /* 0x0045e20000100a00 */
[----:B-1----:R-:W3:Y:S02]  /*92890*/  LDL.LU R12, [R1+0x3d0] ;  /* 0x0003d000010c7983 */ /* 0x002ee40000300800 */
[----:B------:R-:W3:Y:S02]  /*928a0*/  LDL.LU R13, [R1+0x3d4] ;  /* 0x0003d400010d7983 */ /* 0x000ee40000300800 */
[----:B------:R-:W2:Y:S01]  /*928b0*/  LDL.LU R14, [R1+0x3d8] ;  /* 0x0003d800010e7983 */ /* 0x000ea20000300800 */
[----:B------:R-:W2:Y:S04]  /*928c0*/  LDL.LU R15, [R1+0x3dc] ;  /* 0x0003dc00010f7983 */ /* 0x000ea80000300800 */
[----:B--2---:R-:W-:Y:S01]  /*928d0*/  STL.64 [R1+0x3960], R14 ;  /* 0x0039600e01007387 */ /* 0x004fe20000100a00 */
[----:B---3--:R1:W-:Y:S02]  /*928e0*/  STL.64 [R1+0x3958], R12 ;  /* 0x0039580c01007387 */ /* 0x0083e40000100a00 */
[----:B0-----:R-:W2:Y:S02]  /*928f0*/  LDL R16, [R1+0xa0] ;  /* 0x0000a00001107983 */ /* 0x001ea40000100800 */
[----:B------:R-:W2:Y:S02]  /*92900*/  LDL R17, [R1+0xa4] ;  /* 0x0000a40001117983 */ /* 0x000ea40000100800 */
[----:B--2---:R0:W-:Y:S01]  /*92910*/  STL.64 [R1+0x3968], R16 ;  /* 0x0039681001007387 */ /* 0x0041e20000100a00 */
[----:B------:R-:W2:Y:S02]  /*92920*/  LDL.LU R4, [R1+0x3e0] ;  /* 0x0003e00001047983 */ /* 0x000ea40000300800 */
[----:B------:R-:W2:Y:S02]  /*92930*/  LDL.LU R5, [R1+0x3e4] ;  /* 0x0003e40001057983 */ /* 0x000ea40000300800 */
[----:B------:R-:W3:Y:S01]  /*92940*/  LDL.LU R6, [R1+0x3e8] ;  /* 0x0003e80001067983 */ /* 0x000ee20000300800 */
[----:B------:R-:W3:Y:S04]  /*92950*/  LDL.LU R7, [R1+0x3ec] ;  /* 0x0003ec0001077983 */ /* 0x000ee80000300800 */
[----:B---3--:R-:W-:Y:S01]  /*92960*/  STL.64 [R1+0x3978], R6 ;  /* 0x0039780601007387 */ /* 0x008fe20000100a00 */
[----:B--2---:R2:W-:Y:S02]  /*92970*/  STL.64 [R1+0x3970], R4 ;  /* 0x0039700401007387 */ /* 0x0045e40000100a00 */
[----:B-1----:R-:W3:Y:S02]  /*92980*/  LDL R12, [R1+0xb0] ;  /* 0x0000b000010c7983 */ /* 0x002ee40000100800 */
[----:B------:R-:W3:Y:S02]  /*92990*/  LDL R13, [R1+0xb4] ;  /* 0x0000b400010d7983 */ /* 0x000ee40000100800 */
[----:B---3--:R1:W-:Y:S01]  /*929a0*/  STL.64 [R1+0x3980], R12 ;  /* 0x0039800c01007387 */ /* 0x0083e20000100a00 */
[----:B0-----:R-:W3:Y:S02]  /*929b0*/  LDL.LU R16, [R1+0x3f0] ;  /* 0x0003f00001107983 */ /* 0x001ee40000300800 */
[----:B------:R-:W3:Y:S02]  /*929c0*/  LDL.LU R17, [R1+0x3f4] ;  /* 0x0003f40001117983 */ /* 0x000ee40000300800 */
[----:B------:R-:W3:Y:S01]  /*929d0*/  LDL.LU R18, [R1+0x3f8] ;  /* 0x0003f80001127983 */ /* 0x000ee20000300800 */
[----:B------:R-:W3:Y:S01]  /*929e0*/  LDL.LU R19, [R1+0x3fc] ;  /* 0x0003fc0001137983 */ /* 0x000ee20000300800 */
[----:B--2---:R-:W2:Y:S02]  /*929f0*/  LDL R4, [R1+0xc0] ;  /* 0x0000c00001047983 */ /* 0x004ea40000100800 */
[----:B------:R-:W2:Y:S01]  /*92a00*/  LDL R5, [R1+0xc4] ;  /* 0x0000c40001057983 */ /* 0x000ea20000100800 */
[----:B-1----:R-:W2:Y:S01]  /*92a10*/  LDL.LU R12, [R1+0x400] ;  /* 0x00040000010c7983 */ /* 0x002ea20000300800 */
[----:B------:R-:W2:Y:S02]  /*92a20*/  LDL.LU R13, [R1+0x404] ;  /* 0x00040400010d7983 */ /* 0x000ea40000300800 */
[----:B------:R-:W2:Y:S02]  /*92a30*/  LDL.LU R14, [R1+0x408] ;  /* 0x00040800010e7983 */ /* 0x000ea40000300800 */
[----:B------:R-:W2:Y:S01]  /*92a40*/  LDL.LU R15, [R1+0x40c] ;  /* 0x00040c00010f7983 */ /* 0x000ea20000300800 */
[----:B------:R-:W-:Y:S01]  /*92a50*/  STL.64 [R1+0x38e8], R20 ;  /* 0x0038e81401007387 */ /* 0x000fe20000100a00 */
[----:B------:R-:W-:Y:S02]  /*92a60*/  STL.64 [R1+0x38c8], R10 ;  /* 0x0038c80a01007387 */ /* 0x000fe40000100a00 */
[----:B------:R0:W-:Y:S02]  /*92a70*/  STL.64 [R1+0x38c0], R8 ;  /* 0x0038c00801007387 */ /* 0x0001e40000100a00 */
[----:B0-----:R-:W2:Y:S01]  /*92a80*/  LDL.LU R8, [R1+0x950] ;  /* 0x0009500001087983 */ /* 0x001ea20000300800 */
[----:B------:R-:W2:Y:S02]  /*92a90*/  LDL.LU R9, [R1+0x954] ;  /* 0x0009540001097983 */ /* 0x000ea40000300800 */
[----:B------:R-:W2:Y:S02]  /*92aa0*/  LDL.LU R10, [R1+0x958] ;  /* 0x00095800010a7983 */ /* 0x000ea40000300800 */
        /* <DEDUP_REMOVED lines=16> */
[----:B--2---:R-:W-:Y:S01]  /*92bb0*/  STL.64 [R1+0x38f8], R10 ;  /* 0x0038f80a01007387 */ /* 0x004fe20000100a00 */
        /* <DEDUP_REMOVED lines=11> */
[----:B------:R-:W2:Y:S01]  /*92c70*/  LDL.LU R11, [R1+0x64c] ;  /* 0x00064c00010b7983 */ /* 0x000ea20000300800 */
[----:B------:R-:W3:Y:S11]  /*92c80*/  LDL.LU.64 R12, [R1+0x3980] ;  /* 0x00398000010c7983 */ /* 0x000ef60000300a00 */
[----:B------:R-:W-:Y:S01]  /*92c90*/  @!UPT UIADD3 URZ, URZ, URZ, URZ ;  /* 0x0000003f3f3ff290 */ /* 0x000fe2000fffe03f */
[----:B------:R-:W-:Y:S02]  /*92ca0*/  STL.64 [R1+0x6a0], R4 ;  /* 0x0006a00401007387 */ /* 0x000fe40000100a00 */
[----:B------:R0:W-:Y:S02]  /*92cb0*/  STL.64 [R1+0x6a8], R6 ;  /* 0x0006a80601007387 */ /* 0x0001e40000100a00 */
[----:B0-----:R-:W2:Y:S01]  /*92cc0*/  LDL.LU.64 R6, [R1+0x3978] ;  /* 0x0039780001067983 */ /* 0x001ea20000300a00 */
[----:B------:R-:W2:Y:S01]  /*92cd0*/  LDL.LU.64 R4, [R1+0x3970] ;  /* 0x0039700001047983 */ /* 0x000ea20000300a00 */
[C---:B---3--:R-:W-:Y:S02]  /*92ce0*/  HMMA.16816.F32.BF16 R12, R24.reuse, R12, R16 ;  /* 0x0000000c180c723c */ /* 0x048fe40000041810 */
[----:B------:R-:W2:Y:S11]  /*92cf0*/  LDL.LU.64 R16, [R1+0x3968] ;  /* 0x0039680001107983 */ /* 0x000eb60000300a00 */
[----:B------:R-:W-:Y:S10]  /*92d00*/  @!UPT UIADD3 URZ, URZ, URZ, URZ ;  /* 0x0000003f3f3ff290 */ /* 0x000ff4000fffe03f */
[----:B------:R-:W-:Y:S01]  /*92d10*/  STL.64 [R1+0x690], R12 ;  /* 0x0006900c01007387 */ /* 0x000fe20000100a00 */
[----:B------:R0:W-:Y:S03]  /*92d20*/  STL.64 [R1+0x698], R14 ;  /* 0x0006980e01007387 */ /* 0x0001e60000100a00 */
[----:B0-----:R-:W3:Y:S01]  /*92d30*/  LDL.LU.64 R14, [R1+0x3960] ;  /* 0x00396000010e7983 */ /* 0x001ee20000300a00 */
[----:B------:R-:W3:Y:S01]  /*92d40*/  LDL.LU.64 R12, [R1+0x3958] ;  /* 0x00395800010c7983 */ /* 0x000ee20000300a00 */
[C---:B--2---:R-:W-:Y:S02]  /*92d50*/  HMMA.16816.F32.BF16 R16, R24.reuse, R16, R4 ;  /* 0x000000101810723c */ /* 0x044fe40000041804 */
[----:B------:R-:W3:Y:S11]  /*92d60*/  LDL.LU.64 R4, [R1+0x3950] ;  /* 0x0039500001047983 */ /* 0x000ef60000300a00 */
[----:B------:R-:W-:Y:S10]  /*92d70*/  @!UPT UIADD3 URZ, URZ, URZ, URZ ;  /* 0x0000003f3f3ff290 */ /* 0x000ff4000fffe03f */
[----:B------:R-:W-:Y:S01]  /*92d80*/  STL.64 [R1+0x680], R16 ;  /* 0x0006801001007387 */ /* 0x000fe20000100a00 */
[----:B------:R0:W-:Y:S03]  /*92d90*/  STL.64 [R1+0x688], R18 ;  /* 0x0006881201007387 */ /* 0x0001e60000100a00 */
        /* <DEDUP_REMOVED lines=14> */
[----:B0-----:R-:W2:Y:S01]  /*92e80*/  LDL.LU R14, [R1+0x391c] ;  /* 0x00391c00010e7983 */ /* 0x001ea20000300800 */
[----:B------:R-:W4:Y:S01]  /*92e90*/  LDL.LU R12, [R1+0x5d0] ;  /* 0x0005d000010c7983 */ /* 0x000f220000300800 */
[C---:B---3--:R-:W-:Y:S11]  /*92ea0*/  HMMA.16816.F32.BF16 R16, R24.reuse, R16, R4 ;  /* 0x000000101810723c */ /* 0x048ff60000041804 */
[----:B------:R-:W-:Y:S11]  /*92eb0*/  @!UPT UIADD3 URZ, URZ, URZ, URZ ;  /* 0x0000003f3f3ff290 */ /* 0x000ff6000fffe03f */
[----:B------:R-:W-:Y:S01]  /*92ec0*/  @!UPT UIADD3 URZ, URZ, URZ, URZ ;  /* 0x0000003f3f3ff290 */ /* 0x000fe2000fffe03f */
[----:B------:R-:W-:Y:S01]  /*92ed0*/  STL.64 [R1+0x650], R16 ;  /* 0x0006501001007387 */ /* 0x000fe20000100a00 */
[----:B------:R-:W-:Y:S02]  /*92ee0*/  STL.64 [R1+0x658], R18 ;  /* 0x0006581201007387 */ /* 0x000fe40000100a00 */
[----:B------:R-:W4:Y:S01]  /*92ef0*/  LDL.LU R13, [R1+0x5d4] ;  /* 0x0005d400010d7983 */ /* 0x000f220000300800 */
[----:B--2---:R0:W1:Y:S04]  /*92f00*/  LDSM.16.MT88.4 R4, [R14+0x26080] ;  /* 0x026080000e04783b */ /* 0x0040680000004200 */
[----:B0-----:R-:W2:Y:S01]  /*92f10*/  LDL.LU R14, [R1+0x5d8] ;  /* 0x0005d800010e7983 */ /* 0x001ea20000300800 */
[----:B------:R-:W2:Y:S01]  /*92f20*/  LDL.LU R15, [R1+0x5dc] ;  /* 0x0005dc00010f7983 */ /* 0x000ea20000300800 */
[C---:B------:R-:W-:Y:S01]  /*92f30*/  HMMA.16816.F32.BF16 R20, R24.reuse, R20, R8 ;  /* 0x000000141814723c */ /* 0x040fe20000041808 */
[----:B------:R-:W-:Y:S01]  /*92f40*/  IMAD.MOV.U32 R16, RZ, RZ, R2 ;  /* 0x000000ffff107224 */ /* 0x000fe200078e0002 */
[----:B--2---:R-:W-:Y:S01]  /*92f50*/  STL.64 [R1+0x38a0], R14 ;  /* 0x0038a00e01007387 */ /* 0x004fe20000100a00 */
[----:B----4-:R0:W-:Y:S02]  /*92f60*/  STL.64 [R1+0x3898], R12 ;  /* 0x0038980c01007387 */ /* 0x0101e40000100a00 */
[----:B------:R-:W2:Y:S01]  /*92f70*/  LDL.LU R2, [R1+0x3918] ;  /* 0x0039180001027983 */ /* 0x000ea20000300800 */
[----:B0-----:R-:W3:Y:S01]  /*92f80*/  LDL.LU R12, [R1+0x5e0] ;  /* 0x0005e000010c7983 */ /* 0x001ee20000300800 */
[----:B------:R-:W3:Y:S02]  /*92f90*/  LDL.LU R13, [R1+0x5e4] ;  /* 0x0005e400010d7983 */ /* 0x000ee40000300800 */
[----:B------:R-:W3:Y:S02]  /*92fa0*/  LDL.LU R14, [R1+0x5e8] ;  /* 0x0005e800010e7983 */ /* 0x000ee40000300800 */
[----:B------:R-:W3:Y:S01]  /*92fb0*/  LDL.LU R15, [R1+0x5ec] ;  /* 0x0005ec00010f7983 */ /* 0x000ee20000300800 */
[----:B-1----:R-:W-:Y:S01]  /*92fc0*/  STL [R1+0x3760], R4 ;  /* 0x0037600401007387 */ /* 0x002fe20000100800 */
[----:B------:R-:W-:Y:S02]  /*92fd0*/  STL [R1+0x375c], R5 ;  /* 0x00375c0501007387 */ /* 0x000fe40000100800 */
[----:B------:R-:W-:Y:S02]  /*92fe0*/  STL [R1+0x3758], R6 ;  /* 0x0037580601007387 */ /* 0x000fe40000100800 */
[----:B------:R-:W-:Y:S01]  /*92ff0*/  STL [R1+0x3754], R7 ;  /* 0x0037540701007387 */ /* 0x000fe20000100800 */
[----:B------:R-:W4:Y:S01]  /*93000*/  LDL.LU.64 R10, [R1+0x3910] ;  /* 0x00391000010a7983 */ /* 0x000f220000300a00 */
[----:B------:R-:W4:Y:S04]  /*93010*/  LDL.LU.64 R8, [R1+0x3908] ;  /* 0x0039080001087983 */ /* 0x000f280000300a00 */
[----:B------:R0:W-:Y:S02]  /*93020*/  STL.64 [R1+0x640], R20 ;  /* 0x0006401401007387 */ /* 0x0001e40000100a00 */
[----:B------:R4:W-:Y:S01]  /*93030*/  STL.64 [R1+0x648], R22 ;  /* 0x0006481601007387 */ /* 0x0009e20000100a00 */
        /* <DEDUP_REMOVED lines=16> */
[----:B------:R-:W4:Y:S01]  /*93140*/  LDL.LU.64 R10, [R1+0x38c8] ;  /* 0x0038c800010a7983 */ /* 0x000f220000300a00 */
[----:B------:R-:W4:Y:S11]  /*93150*/  LDL.LU.64 R8, [R1+0x38c0] ;  /* 0x0038c00001087983 */ /* 0x000f360000300a00 */
[----:B------:R-:W-:Y:S09]  /*93160*/  @!UPT UIADD3 URZ, URZ, URZ, URZ ;  /* 0x0000003f3f3ff290 */ /* 0x000ff2000fffe03f */
[----:B------:R-:W-:Y:S01]  /*93170*/  STL.64 [R1+0x610], R20 ;  /* 0x0006101401007387 */ /* 0x000fe20000100a00 */
[----:B------:R0:W-:Y:S03]  /*93180*/  STL.64 [R1+0x618], R22 ;  /* 0x0006181601007387 */ /* 0x0001e60000100a00 */
[----:B0-----:R-:W2:Y:S01]  /*93190*/  LDL.LU.64 R22, [R1+0x38b8] ;  /* 0x0038b80001167983 */ /* 0x001ea20000300a00 */
[----:B------:R-:W2:Y:S02]  /*931a0*/  LDL.LU.64 R20, [R1+0x38b0] ;  /* 0x0038b00001147983 */ /* 0x000ea40000300a00 */
[----:B------:R-:W-:Y:S02]  /*931b0*/  IMAD.MOV.U32 R4, RZ, RZ, R28 ;  /* 0x000000ffff047224 */ /* 0x000fe400078e001c */
[----:B------:R-:W-:-:S07]  /*931c0*/  IMAD.MOV.U32 R5, RZ, RZ, R0 ;  /* 0x000000ffff057224 */ /* 0x000fce00078e0000 */
[C---:B--2---:R-:W-:Y:S01]  /*931d0*/  HMMA.16816.F32.BF16 R4, R24.reuse, R4, R20 ;  /* 0x000000041804723c */ /* 0x044fe20000041814 */
[----:B------:R-:W4:Y:S11]  /*931e0*/  LDL.LU.64 R20, [R1+0x38a8] ;  /* 0x0038a80001147983 */ /* 0x000f360000300a00 */
[----:B------:R-:W-:Y:S11]  /*931f0*/  @!UPT UIADD3 URZ, URZ, URZ, URZ ;  /* 0x0000003f3f3ff290 */ /* 0x000ff6000fffe03f */
[----:B------:R-:W-:Y:S01]  /*93200*/  STL.64 [R1+0x600], R4 ;  /* 0x0006000401007387 */ /* 0x000fe20000100a00 */
[----:B------:R4:W-:Y:S02]  /*93210*/  STL.64 [R1+0x608], R6 ;  /* 0x0006080601007387 */ /* 0x0009e40000100a00 */
[----:B----4-:R-:W-:Y:S01]  /*93220*/  HMMA.16816.F32.BF16 R4, R24, R20, R8 ;  /* 0x000000141804723c */ /* 0x010fe20000041808 */
[----:B------:R-:W2:Y:S11]  /*93230*/  LDL.LU R20, [R1+0x3a0] ;  /* 0x0003a00001147983 */ /* 0x000eb60000300800 */
[----:B------:R-:W-:Y:S11]  /*93240*/  @!UPT UIADD3 URZ, URZ, URZ, URZ ;  /* 0x0000003f3f3ff290 */ /* 0x000ff6000fffe03f */
[----:B------:R0:W-:Y:S01]  /*93250*/  STL.64 [R1+0x5f0], R4 ;  /* 0x0005f00401007387 */ /* 0x0001e20000100a00 */
[----:B------:R1:W-:Y:S02]  /*93260*/  STL.64 [R1+0x5f8], R6 ;  /* 0x0005f80601007387 */ /* 0x0003e40000100a00 */
[----:B------:R-:W2:Y:S02]  /*93270*/  LDL.LU R21, [R1+0x3a4] ;  /* 0x0003a40001157983 */ /* 0x000ea40000300800 */
[----:B------:R-:W2:Y:S01]  /*93280*/  LDL.LU R22, [R1+0x3a8] ;  /* 0x0003a80001167983 */ /* 0x000ea20000300800 */
[----:B------:R-:W2:Y:S01]  /*93290*/  LDL.LU R23, [R1+0x3ac] ;  /* 0x0003ac0001177983 */ /* 0x000ea20000300800 */
[----:B------:R-:W4:Y:S02]  /*932a0*/  LDL.LU R8, [R1+0x5c0] ;  /* 0x0005c00001087983 */ /* 0x000f240000300800 */
        /* <DEDUP_REMOVED lines=9> */
[----:B0-----:R-:W2:Y:S01]  /*93340*/  LDL.LU.64 R4, [R1+0xa0] ;  /* 0x0000a00001047983 */ /* 0x001ea20000300a00 */
[----:B------:R-:W-:-:S07]  /*93350*/  IMAD.MOV.U32 R17, RZ, RZ, R29 ;  /* 0x000000ffff117224 */ /* 0x000fce00078e001d */
[C---:B---3--:R-:W-:Y:S01]  /*93360*/  HMMA.16816.F32.BF16 R16, R24.reuse, R16, R12 ;  /* 0x000000101810723c */ /* 0x048fe2000004180c */
[----:B--2---:R0:W-:Y:S04]  /*93370*/  STL.64 [R1+0x3848], R4 ;  /* 0x0038480401007387 */ /* 0x0041e80000100a00 */
[----:B0-----:R-:W2:Y:S04]  /*93380*/  LDL.LU.64 R4, [R1+0xb0] ;  /* 0x0000b00001047983 */ /* 0x001ea80000300a00 */
[----:B--2---:R0:W-:Y:S04]  /*93390*/  STL.64 [R1+0x3860], R4 ;  /* 0x0038600401007387 */ /* 0x0041e80000100a00 */
[----:B0-----:R-:W2:Y:S01]  /*933a0*/  LDL.LU R4, [R1+0x420] ;  /* 0x0004200001047983 */ /* 0x001ea20000300800 */
[----:B------:R-:W2:Y:S02]  /*933b0*/  LDL.LU R5, [R1+0x424] ;  /* 0x0004240001057983 */ /* 0x000ea40000300800 */
[----:B------:R-:W2:Y:S02]  /*933c0*/  LDL.LU R6, [R1+0x428] ;  /* 0x0004280001067983 */ /* 0x000ea40000300800 */
[----:B------:R-:W2:Y:S01]  /*933d0*/  LDL.LU R7, [R1+0x42c] ;  /* 0x00042c0001077983 */ /* 0x000ea20000300800 */
[----:B------:R-:W3:Y:S01]  /*933e0*/  LDL.LU.64 R14, [R1+0x38a0] ;  /* 0x0038a000010e7983 */ /* 0x000ee20000300a00 */
[----:B------:R-:W3:Y:S03]  /*933f0*/  LDL.LU.64 R12, [R1+0x3898] ;  /* 0x00389800010c7983 */ /* 0x000ee60000300a00 */
[----:B------:R-:W-:Y:S02]  /*93400*/  STL.64 [R1+0x5e0], R16 ;  /* 0x0005e01001007387 */ /* 0x000fe40000100a00 */
[----:B------:R0:W-:Y:S02]  /*93410*/  STL.64 [R1+0x5e8], R18 ;  /* 0x0005e81201007387 */ /* 0x0001e40000100a00 */
[----:B0-----:R-:W2:Y:S01]  /*93420*/  LDL.LU.64 R18, [R1+0x3890] ;  /* 0x0038900001127983 */ /* 0x001ea20000300a00 */
[----:B------:R-:W3:Y:S02]  /*93430*/  LDL.LU.64 R16, [R1+0x3888] ;  /* 0x0038880001107983 */ /* 0x000ee40000300a00 */
[C---:B---3--:R-:W-:Y:S11]  /*93440*/  HMMA.16816.F32.BF16 R12, R24.reuse, R16, R12 ;  /* 0x00000010180c723c */ /* 0x048ff6000004180c */
[----:B------:R-:W-:Y:S11]  /*93450*/  @!UPT UIADD3 URZ, URZ, URZ, URZ ;  /* 0x0000003f3f3ff290 */ /* 0x000ff6000fffe03f */
[----:B------:R-:W-:Y:S01]  /*93460*/  @!UPT UIADD3 URZ, URZ, URZ, URZ ;  /* 0x0000003f3f3ff290 */ /* 0x000fe2000fffe03f */
[----:B------:R0:W-:Y:S01]  /*93470*/  STL.64 [R1+0x5d0], R12 ;  /* 0x0005d00c01007387 */ /* 0x0001e20000100a00 */
[----:B------:R-:W-:Y:S03]  /*93480*/  STL.64 [R1+0x5d8], R14 ;  /* 0x0005d80e01007387 */ /* 0x000fe60000100a00 */
[----:B0-----:R-:W4:Y:S01]  /*93490*/  LDL.LU.64 R12, [R1+0x3880] ;  /* 0x00388000010c7983 */ /* 0x001f220000300a00 */
[----:B--2---:R-:W-:Y:S02]  /*934a0*/  STL.64 [R1+0x37a8], R18 ;  /* 0x0037a81201007387 */ /* 0x004fe40000100a00 */
[----:B------:R0:W-:Y:S02]  /*934b0*/  STL.64 [R1+0x37a0], R16 ;  /* 0x0037a01001007387 */ /* 0x0001e40000100a00 */
[----:B0-----:R-:W2:Y:S04]  /*934c0*/  LDL.LU.64 R16, [R1+0x80] ;  /* 0x0000800001107983 */ /* 0x001ea80000300a00 */
[----:B--2---:R0:W-:Y:S04]  /*934d0*/  STL.64 [R1+0x3828], R16 ;  /* 0x0038281001007387 */ /* 0x0041e80000100a00 */
[----:B0-----:R-:W2:Y:S01]  /*934e0*/  LDL.LU.64 R16, [R1+0x90] ;  /* 0x0000900001107983 */ /* 0x001ea20000300a00 */
[C---:B----4-:R-:W-:Y:S03]  /*934f0*/  HMMA.16816.F32.BF16 R8, R24.reuse, R12, R8 ;  /* 0x0000000c1808723c */ /* 0x050fe60000041808 */
[----:B--2---:R0:W-:Y:S04]  /*93500*/  STL.64 [R1+0x3840], R16 ;  /* 0x0038401001007387 */ /* 0x0041e80000100a00 */
        /* <DEDUP_REMOVED lines=11> */
[----:B------:R-:W-:Y:S03]  /*935c0*/  STL.64 [R1+0x5c8], R10 ;  /* 0x0005c80a01007387 */ /* 0x000fe60000100a00 */
[----:B0-----:R-:W3:Y:S02]  /*935d0*/  LDL.LU.64 R8, [R1+0x3878] ;  /* 0x0038780001087983 */ /* 0x001ee40000300a00 */
[----:B---3--:R-:W-:Y:S02]  /*935e0*/  HMMA.16816.F32.BF16 R24, R24, R8, R20 ;  /* 0x000000081818723c */ /* 0x008fe40000041814 */
[----:B------:R-:W3:Y:S01]  /*935f0*/  LDL.LU.64 R22, [R1+0x3870] ;  /* 0x0038700001167983 */ /* 0x000ee20000300a00 */
[----:B------:R-:W3:Y:S11]  /*93600*/  LDL.LU.64 R20, [R1+0x3868] ;  /* 0x0038680001147983 */ /* 0x000ef60000300a00 */
[----:B------:R-:W-:Y:S09]  /*93610*/  @!UPT UIADD3 URZ, URZ, URZ, URZ ;  /* 0x0000003f3f3ff290 */ /* 0x000ff2000fffe03f */
[----:B------:R0:W-:Y:S01]  /*93620*/  STL.64 [R1+0x1e0], R24 ;  /* 0x0001e01801007387 */ /* 0x0001e20000100a00 */
[----:B------:R-:W-:Y:S03]  /*93630*/  STL.64 [R1+0x1e8], R26 ;  /* 0x0001e81a01007387 */ /* 0x000fe60000100a00 */
[----:B0-----:R-:W3:Y:S02]  /*93640*/  LDL.LU.64 R24, [R1+0xc0] ;  /* 0x0000c00001187983 */ /* 0x001ee40000300a00 */
[C---:B---3--:R-:W-:Y:S11]  /*93650*/  HMMA.16816.F32.BF16 R4, R20.reuse, R24, R4 ;  /* 0x000000181404723c */ /* 0x048ff60000041804 */
[----:B------:R-:W-:Y:S11]  /*93660*/  @!UPT UIADD3 URZ, URZ, URZ, URZ ;  /* 0x0000003f3f3ff290 */ /* 0x000ff6000fffe03f */
[----:B------:R-:W-:Y:S01]  /*93670*/  @!UPT UIADD3 URZ, URZ, URZ, URZ ;  /* 0x0000003f3f3ff290 */ /* 0x000fe2000fffe03f */
[----:B------:R0:W-:Y:S01]  /*93680*/  STL.64 [R1+0x430], R4 ;  /* 0x0004300401007387 */ /* 0x0001e20000100a00 */
[----:B------:R-:W-:Y:S03]  /*93690*/  STL.64 [R1+0x438], R6 ;  /* 0x0004380601007387 */ /* 0x000fe60000100a00 */
[----:B0-----:R-:W2:Y:S01]  /*936a0*/  LDL.LU.64 R4, [R1+0x3860] ;  /* 0x0038600001047983 */ /* 0x001ea20000300a00 */
[----:B------:R-:W-:Y:S02]  /*936b0*/  IMAD.MOV.U32 R14, RZ, RZ, R25 ;  /* 0x000000ffff0e7224 */ /* 0x000fe400078e0019 */
[----:B------:R-:W-:Y:S02]  /*936c0*/  IMAD.MOV.U32 R15, RZ, RZ, R24 ;  /* 0x000000ffff0f7224 */ /* 0x000fe400078e0018 */
[----:B------:R-:W3:Y:S01]  /*936d0*/  LDL.LU.64 R24, [R1+0x60] ;  /* 0x0000600001187983 */ /* 0x000ee20000300a00 */
[----:B------:R-:W-:Y:S02]  /*936e0*/  STL [R1+0x3768], R14 ;  /* 0x0037680e01007387 */ /* 0x000fe40000100800 */
[----:B------:R-:W-:Y:S02]  /*936f0*/  STL [R1+0x3764], R15 ;  /* 0x0037640f01007387 */ /* 0x000fe40000100800 */
[----:B------:R0:W-:Y:S02]  /*93700*/  STL.64 [R1+0x3818], R12 ;  /* 0x0038180c01007387 */ /* 0x0001e40000100a00 */
        /* <DEDUP_REMOVED lines=30> */
[----:B------:R0:W-:Y:S02]  /*938f0*/  STL.64 [R1+0x408], R6 ;  /* 0x0004080601007387 */ /* 0x0001e40000100a00 */
[----:B0-----:R-:W-:Y:S02]  /*93900*/  IMAD.MOV.U32 R7, RZ, RZ, R17 ;  /* 0x000000ffff077224 */ /* 0x001fe400078e0011 */
[----:B------:R-:W-:Y:S02]  /*93910*/  IMAD.MOV.U32 R6, RZ, RZ, R16 ;  /* 0x000000ffff067224 */ /* 0x000fe400078e0010 */
[----:B------:R-:W2:Y:S01]  /*93920*/  LDL.LU.64 R16, [R1+0x3828] ;  /* 0x0038280001107983 */ /* 0x000ea20000300a00 */
[----:B------:R-:W-:Y:S02]  /*93930*/  STL [R1+0x3780], R7 ;  /* 0x0037800701007387 */ /* 0x000fe40000100800 */
[----:B------:R0:W-:Y:S02]  /*93940*/  STL [R1+0x377c], R6 ;  /* 0x00377c0601007387 */ /* 0x0001e40000100800 */
[----:B------:R-:W2:Y:S01]  /*93950*/  LDL.LU R4, [R1+0x370] ;  /* 0x0003700001047983 */ /* 0x000ea20000300800 */
[----:B------:R-:W2:Y:S04]  /*93960*/  LDL.LU R5, [R1+0x374] ;  /* 0x0003740001057983 */ /* 0x000ea80000300800 */
[----:B0-----:R-:W2:Y:S01]  /*93970*/  LDL.LU R6, [R1+0x378] ;  /* 0x0003780001067983 */ /* 0x001ea20000300800 */
[----:B------:R-:W2:Y:S02]  /*93980*/  LDL.LU R7, [R1+0x37c] ;  /* 0x00037c0001077983 */ /* 0x000ea40000300800 */
[C---:B--2---:R-:W-:Y:S11]  /*93990*/  HMMA.16816.F32.BF16 R4, R20.reuse, R16, R4 ;  /* 0x000000101404723c */ /* 0x044ff60000041804 */
[----:B------:R-:W-:Y:S11]  /*939a0*/  @!UPT UIADD3 URZ, URZ, URZ, URZ ;  /* 0x0000003f3f3ff290 */ /* 0x000ff6000fffe03f */
[----:B------:R-:W-:Y:S01]  /*939b0*/  @!UPT UIADD3 URZ, URZ, URZ, URZ ;  /* 0x0000003f3f3ff290 */ /* 0x000fe2000fffe03f */
[----:B------:R0:W-:Y:S01]  /*939c0*/  STL.64 [R1+0x3f0], R4 ;  /* 0x0003f00401007387 */ /* 0x0001e20000100a00 */
[----:B------:R-:W-:Y:S02]  /*939d0*/  STL.64 [R1+0x3f8], R6 ;  /* 0x0003f80601007387 */ /* 0x000fe40000100a00 */
[----:B0-----:R-:W-:Y:S02]  /*939e0*/  IMAD.MOV.U32 R4, RZ, RZ, R16 ;  /* 0x000000ffff047224 */ /* 0x001fe400078e0010 */
[----:B------:R-:W-:Y:S02]  /*939f0*/  IMAD.MOV.U32 R5, RZ, RZ, R17 ;  /* 0x000000ffff057224 */ /* 0x000fe400078e0011 */
[----:B------:R-:W2:Y:S04]  /*93a00*/  LDL.LU.64 R16, [R1] ;  /* 0x0000000001107983 */ /* 0x000ea80000300a00 */
[----:B--2---:R0:W-:Y:S04]  /*93a10*/  STL.64 [R1+0x37c0], R16 ;  /* 0x0037c01001007387 */ /* 0x0041e80000100a00 */
[----:B0-----:R-:W2:Y:S01]  /*93a20*/  LDL.LU.64 R16, [R1+0x70] ;  /* 0x0000700001107983 */ /* 0x001ea20000300a00 */
[----:B------:R-:W-:Y:S02]  /*93a30*/  STL [R1+0x3788], R5 ;  /* 0x0037880501007387 */ /* 0x000fe40000100800 */
[----:B------:R0:W-:Y:S02]  /*93a40*/  STL [R1+0x3784], R4 ;  /* 0x0037840401007387 */ /* 0x0001e40000100800 */
[----:B0-----:R-:W2:Y:S01]  /*93a50*/  LDL.LU R4, [R1+0x360] ;  /* 0x0003600001047983 */ /* 0x001ea20000300800 */
[----:B------:R-:W2:Y:S02]  /*93a60*/  LDL.LU R5, [R1+0x364] ;  /* 0x0003640001057983 */ /* 0x000ea40000300800 */
[----:B------:R-:W2:Y:S02]  /*93a70*/  LDL.LU R6, [R1+0x368] ;  /* 0x0003680001067983 */ /* 0x000ea40000300800 */
[----:B------:R-:W2:Y:S02]  /*93a80*/  LDL.LU R7, [R1+0x36c] ;  /* 0x00036c0001077983 */ /* 0x000ea40000300800 */
[----:B--2---:R-:W-:Y:S01]  /*93a90*/  HMMA.16816.F32.BF16 R4, R20, R16, R4 ;  /* 0x000000101404723c */ /* 0x004fe20000041804 */
[----:B------:R-:W-:-:S02]  /*93aa0*/  IMAD.MOV.U32 R11, RZ, RZ, R16 ;  /* 0x000000ffff0b7224 */ /* 0x000fc400078e0010 */
[----:B------:R-:W-:Y:S11]  /*93ab0*/  IMAD.MOV.U32 R10, RZ, RZ, R17 ;  /* 0x000000ffff0a7224 */ /* 0x000ff600078e0011 */
[----:B------:R-:W-:Y:S09]  /*93ac0*/  @!UPT UIADD3 URZ, URZ, URZ, URZ ;  /* 0x0000003f3f3ff290 */ /* 0x000ff2000fffe03f */
[----:B------:R-:W-:Y:S01]  /*93ad0*/  STL.64 [R1+0x3e0], R4 ;  /* 0x0003e00401007387 */ /* 0x000fe20000100a00 */
[----:B------:R3:W-:Y:S02]  /*93ae0*/  STL.64 [R1+0x3e8], R6 ;  /* 0x0003e80601007387 */ /* 0x0007e40000100a00 */
[----:B------:R-:W2:Y:S01]  /*93af0*/  LDL.LU.64 R16, [R1+0x10] ;  /* 0x0000100001107983 */ /* 0x000ea20000300a00 */
[----:B---3--:R-:W-:Y:S01]  /*93b00*/  HMMA.16816.F32.BF16 R4, R20, R24, R12 ;  /* 0x000000181404723c */ /* 0x008fe2000004180c */
[----:B--2---:R-:W-:Y:S01]  /*93b10*/  STL.64 [R1+0x37d8], R16 ;  /* 0x0037d81001007387 */ /* 0x004fe20000100a00 */
[----:B------:R-:W-:Y:S02]  /*93b20*/  STL [R1+0x3790], R10 ;  /* 0x0037900a01007387 */ /* 0x000fe40000100800 */
[----:B------:R-:W-:Y:S02]  /*93b30*/  STL [R1+0x378c], R11 ;  /* 0x00378c0b01007387 */ /* 0x000fe40000100800 */
[----:B------:R0:W-:Y:S11]  /*93b40*/  STL.64 [R1+0x37e0], R8 ;  /* 0x0037e00801007387 */ /* 0x0001f60000100a00 */
[----:B------:R-:W-:Y:S06]  /*93b50*/  @!UPT UIADD3 URZ, URZ, URZ, URZ ;  /* 0x0000003f3f3ff290 */ /* 0x000fec000fffe03f */
[----:B------:R1:W-:Y:S01]  /*93b60*/  STL.64 [R1+0x3d0], R4 ;  /* 0x0003d00401007387 */ /* 0x0003e20000100a00 */
[----:B------:R2:W-:Y:S03]  /*93b70*/  STL.64 [R1+0x3d8], R6 ;  /* 0x0003d80601007387 */ /* 0x0005e60000100a00 */
[----:B0-----:R-:W3:Y:S01]  /*93b80*/  LDL.LU R8, [R1+0x9c0] ;  /* 0x0009c00001087983 */ /* 0x001ee20000300800 */
[----:B------:R-:W3:Y:S02]  /*93b90*/  LDL.LU R9, [R1+0x9c4] ;  /* 0x0009c40001097983 */ /* 0x000ee40000300800 */
[----:B------:R-:W4:Y:S02]  /*93ba0*/  LDL.LU R10, [R1+0x9c8] ;  /* 0x0009c800010a7983 */ /* 0x000f240000300800 */
[----:B------:R-:W4:Y:S01]  /*93bb0*/  LDL.LU R11, [R1+0x9cc] ;  /* 0x0009cc00010b7983 */ /* 0x000f220000300800 */
[----:B-1----:R-:W3:Y:S01]  /*93bc0*/  LDL.LU R4, [R1+0x9e0] ;  /* 0x0009e00001047983 */ /* 0x002ee20000300800 */
[----:B------:R-:W3:Y:S02]  /*93bd0*/  LDL.LU R5, [R1+0x9e4] ;  /* 0x0009e40001057983 */ /* 0x000ee40000300800 */
[----:B--2---:R-:W2:Y:S02]  /*93be0*/  LDL.LU R6, [R1+0x9e8] ;  /* 0x0009e80001067983 */ /* 0x004ea40000300800 */
[----:B------:R-:W2:Y:S01]  /*93bf0*/  LDL.LU R7, [R1+0x9ec] ;  /* 0x0009ec0001077983 */ /* 0x000ea20000300800 */
[----:B------:R-:W3:Y:S01]  /*93c00*/  LDL.LU R12, [R1+0x9f0] ;  /* 0x0009f000010c7983 */ /* 0x000ee20000300800 */
[----:B------:R-:W4:Y:S02]  /*93c10*/  LDL.LU R13, [R1+0x9f4] ;  /* 0x0009f400010d7983 */ /* 0x000f240000300800 */
[----:B------:R-:W4:Y:S02]  /*93c20*/  LDL.LU R14, [R1+0x9f8] ;  /* 0x0009f800010e7983 */ /* 0x000f240000300800 */
[----:B------:R-:W4:Y:S01]  /*93c30*/  LDL.LU R15, [R1+0x9fc] ;  /* 0x0009fc00010f7983 */ /* 0x000f220000300800 */
[----:B--2---:R-:W-:Y:S01]  /*93c40*/  STL.64 [R1+0x3810], R6 ;  /* 0x0038100601007387 */ /* 0x004fe20000100a00 */
[----:B---3--:R0:W-:Y:S03]  /*93c50*/  STL.64 [R1+0x3808], R4 ;  /* 0x0038080401007387 */ /* 0x0081e60000100a00 */
[----:B0-----:R-:W2:Y:S01]  /*93c60*/  LDL.LU.64 R4, [R1+0x50] ;  /* 0x0000500001047983 */ /* 0x001ea20000300a00 */
[----:B----4-:R-:W-:Y:S02]  /*93c70*/  STL.64 [R1+0x37f0], R10 ;  /* 0x0037f00a01007387 */ /* 0x010fe40000100a00 */
[----:B------:R0:W-:Y:S02]  /*93c80*/  STL.64 [R1+0x37e8], R8 ;  /* 0x0037e80801007387 */ /* 0x0001e40000100a00 */
[----:B0-----:R-:W3:Y:S01]  /*93c90*/  LDL.LU.64 R8, [R1+0x30] ;  /* 0x0000300001087983 */ /* 0x001ee20000300a00 */
[----:B------:R-:W-:-:S02]  /*93ca0*/  IMAD.MOV.U32 R0, RZ, RZ, R24 ;  /* 0x000000ffff007224 */ /* 0x000fc400078e0018 */
[----:B------:R-:W-:Y:S02]  /*93cb0*/  IMAD.MOV.U32 R29, RZ, RZ, R25 ;  /* 0x000000ffff1d7224 */ /* 0x000fe400078e0019 */
[----:B------:R-:W0:Y:S04]  /*93cc0*/  LDSM.16.MT88.4 R24, [R3+0x27000] ;  /* 0x027000000318783b */ /* 0x000e280000004200 */
[----:B---3--:R1:W-:Y:S04]  /*93cd0*/  STL.64 [R1+0x3800], R8 ;  /* 0x0038000801007387 */ /* 0x0083e80000100a00 */
[----:B-1----:R-:W3:Y:S01]  /*93ce0*/  LDL.LU.64 R8, [R1+0x40] ;  /* 0x0000400001087983 */ /* 0x002ee20000300a00 */
[----:B------:R-:W4:Y:S03]  /*93cf0*/  LDL.LU.64 R16, [R1+0x20] ;  /* 0x0000200001107983 */ /* 0x000f260000300a00 */
[----:B----4-:R1:W-:Y:S04]  /*93d00*/  STL.64 [R1+0x37f8], R16 ;  /* 0x0037f81001007387 */ /* 0x0103e80000100a00 */
[----:B-1----:R-:W4:Y:S01]  /*93d10*/  LDL.LU R16, [R1+0x9d0] ;  /* 0x0009d00001107983 */ /* 0x002f220000300800 */
[----:B------:R-:W4:Y:S02]  /*93d20*/  LDL.LU R17, [R1+0x9d4] ;  /* 0x0009d40001117983 */ /* 0x000f240000300800 */
[----:B------:R-:W4:Y:S02]  /*93d30*/  LDL.LU R18, [R1+0x9d8] ;  /* 0x0009d80001127983 */ /* 0x000f240000300800 */
[----:B------:R-:W4:Y:S01]  /*93d40*/  LDL.LU R19, [R1+0x9dc] ;  /* 0x0009dc0001137983 */ /* 0x000f220000300800 */
[----:B------:R-:W-:Y:S01]  /*93d50*/  STL [R1+0x3798], R29 ;  /* 0x0037981d01007387 */ /* 0x000fe20000100800 */
[----:B------:R-:W-:Y:S02]  /*93d60*/  STL [R1+0x3794], R0 ;  /* 0x0037940001007387 */ /* 0x000fe40000100800 */
[----:B0-----:R-:W-:Y:S02]  /*93d70*/  STL.64 [R1+0x3608], R26 ;  /* 0x0036081a01007387 */ /* 0x001fe40000100a00 */
[----:B------:R0:W-:Y:S02]  /*93d80*/  STL.64 [R1+0x3600], R24 ;  /* 0x0036001801007387 */ /* 0x0001e40000100a00 */
        /* <DEDUP_REMOVED lines=17> */
[----:B------:R0:W-:Y:S01]  /*93ea0*/  STL.64 [R1+0x3c0], R12 ;  /* 0x0003c00c01007387 */ /* 0x0001e20000100a00 */
[----:B------:R1:W-:Y:S04]  /*93eb0*/  STL.64 [R1+0x3c8], R14 ;  /* 0x0003c80e01007387 */ /* 0x0003e80000100a00 */
[----:B0-----:R-:W3:Y:S01]  /*93ec0*/  LDL.LU.64 R12, [R1+0x3818] ;  /* 0x00381800010c7983 */ /* 0x001ee20000300a00 */
[----:B-1----:R-:W-:-:S02]  /*93ed0*/  IMAD.MOV.U32 R14, RZ, RZ, R4 ;  /* 0x000000ffff0e7224 */ /* 0x002fc400078e0004 */
[----:B------:R-:W-:Y:S02]  /*93ee0*/  IMAD.MOV.U32 R15, RZ, RZ, R5 ;  /* 0x000000ffff0f7224 */ /* 0x000fe400078e0005 */
[----:B------:R-:W2:Y:S01]  /*93ef0*/  LDL.LU.64 R6, [R1+0x3810] ;  /* 0x0038100001067983 */ /* 0x000ea20000300a00 */
[----:B------:R-:W2:Y:S02]  /*93f00*/  LDL.LU.64 R4, [R1+0x3808] ;  /* 0x0038080001047983 */ /* 0x000ea40000300a00 */
[C---:B--2---:R-:W-:Y:S11]  /*93f10*/  HMMA.16816.F32.BF16 R4, R20.reuse, R8, R4 ;  /* 0x000000081404723c */ /* 0x044ff60000041804 */
        /* <DEDUP_REMOVED lines=16> */
[----:B--2---:R-:W-:Y:S11]  /*94020*/  HMMA.16816.F32.BF16 R8, R20, R16, R8 ;  /* 0x000000101408723c */ /* 0x004ff60000041808 */
[----:B------:R-:W-:Y:S11]  /*94030*/  @!UPT UIADD3 URZ, URZ, URZ, URZ ;  /* 0x0000003f3f3ff290 */ /* 0x000ff6000fffe03f */
[----:B------:R-:W-:Y:S01]  /*94040*/  @!UPT UIADD3 URZ, URZ, URZ, URZ ;  /* 0x0000003f3f3ff290 */ /* 0x000fe2000fffe03f */
[----:B------:R0:W-:Y:S01]  /*94050*/  STL.64 [R1+0x390], R8 ;  /* 0x0003900801007387 */ /* 0x0001e20000100a00 */
[----:B------:R1:W-:Y:S03]  /*94060*/  STL.64 [R1+0x398], R10 ;  /* 0x0003980a01007387 */ /* 0x0003e60000100a00 */
[----:B0-----:R-:W2:Y:S01]  /*94070*/  LDL.LU.64 R8, [R1+0x37e0] ;  /* 0x0037e00001087983 */ /* 0x001ea20000300a00 */
[----:B-1----:R-:W-:Y:S02]  /*94080*/  IMAD.MOV.U32 R10, RZ, RZ, R16 ;  /* 0x000000ffff0a7224 */ /* 0x002fe400078e0010 */
[----:B------:R-:W-:Y:S02]  /*94090*/  IMAD.MOV.U32 R11, RZ, RZ, R17 ;  /* 0x000000ffff0b7224 */ /* 0x000fe400078e0011 */
[----:B------:R-:W4:Y:S01]  /*940a0*/  LDL.LU.64 R16, [R1+0x37d8] ;  /* 0x0037d80001107983 */ /* 0x000f220000300a00 */
[----:B------:R-:W-:-:S07]  /*940b0*/  IMAD.MOV.U32 R27, RZ, RZ, R2 ;  /* 0x000000ffff1b7224 */ /* 0x000fce00078e0002 */
        /* <DEDUP_REMOVED lines=17> */
[----:B------:R-:W2:Y:S02]  /*941d0*/  LDL.LU.64 R18, [R1+0x37a8] ;  /* 0x0037a80001127983 */ /* 0x000ea40000300a00 */
[----:B------:R-:W4:Y:S02]  /*941e0*/  LDL.LU.64 R16, [R1+0x37a0] ;  /* 0x0037a00001107983 */ /* 0x000f240000300a00 */
[C---:B----4-:R-:W-:Y:S01]  /*941f0*/  HMMA.16816.F32.BF16 R24, R20.reuse, R16, R24 ;  /* 0x000000101418723c */ /* 0x050fe20000041818 */
[----:B--2---:R-:W-:Y:S01]  /*94200*/  STL.64 [R1+0x3630], R18 ;  /* 0x0036301201007387 */ /* 0x004fe20000100a00 */
[----:B------:R0:W-:Y:S11]  /*94210*/  STL.64 [R1+0x3628], R16 ;  /* 0x0036281001007387 */ /* 0x0001f60000100a00 */
[----:B------:R-:W-:Y:S10]  /*94220*/  @!UPT UIADD3 URZ, URZ, URZ, URZ ;  /* 0x0000003f3f3ff290 */ /* 0x000ff4000fffe03f */
[----:B------:R1:W-:Y:S01]  /*94230*/  STL.64 [R1+0x360], R24 ;  /* 0x0003601801007387 */ /* 0x0003e20000100a00 */
[----:B------:R2:W-:Y:S02]  /*94240*/  STL.64 [R1+0x368], R26 ;  /* 0x0003681a01007387 */ /* 0x0005e40000100a00 */
[----:B0-----:R-:W4:Y:S02]  /*94250*/  LDL.LU R16, [R1+0x940] ;  /* 0x0009400001107983 */ /* 0x001f240000300800 */
[----:B------:R-:W4:Y:S01]  /*94260*/  LDL.LU R17, [R1+0x944] ;  /* 0x0009440001117983 */ /* 0x000f220000300800 */
[----:B------:R-:W4:Y:S01]  /*94270*/  LDL.LU R18, [R1+0x948] ;  /* 0x0009480001127983 */ /* 0x000f220000300800 */
[----:B------:R-:W4:Y:S03]  /*94280*/  LDL.LU R19, [R1+0x94c] ;  /* 0x00094c0001137983 */ /* 0x000f260000300800 */
[----:B-1----:R-:W3:Y:S01]  /*94290*/  LDL.LU R24, [R1+0x5b0] ;  /* 0x0005b00001187983 */ /* 0x002ee20000300800 */
[----:B------:R-:W3:Y:S02]  /*942a0*/  LDL.LU R25, [R1+0x5b4] ;  /* 0x0005b40001197983 */ /* 0x000ee40000300800 */
[----:B--2---:R-:W2:Y:S02]  /*942b0*/  LDL.LU R26, [R1+0x5b8] ;  /* 0x0005b800011a7983 */ /* 0x004ea40000300800 */
        /* <DEDUP_REMOVED lines=8> */
[C---:B--2---:R-:W-:Y:S08]  /*94340*/  HMMA.16816.F32.BF16 R24, R20.reuse, R12, R24 ;  /* 0x0000000c1418723c */ /* 0x044ff00000041818 */
[----:B----4-:R-:W-:Y:S07]  /*94350*/  HMMA.16816.F32.BF16 R20, R20, R8, R16 ;  /* 0x000000081414723c */ /* 0x010fee0000041810 */
[----:B------:R-:W-:-:S02]  /*94360*/  IMAD.MOV.U32 R16, RZ, RZ, R29 ;  /* 0x000000ffff107224 */ /* 0x000fc400078e001d */
[----:B------:R-:W-:-:S06]  /*94370*/  IMAD.MOV.U32 R17, RZ, RZ, R0 ;  /* 0x000000ffff117224 */ /* 0x000fcc00078e0000 */
[----:B------:R0:W-:Y:S01]  /*94380*/  STL.64 [R1+0x350], R24 ;  /* 0x0003501801007387 */ /* 0x0001e20000100a00 */
[----:B------:R1:W-:Y:S02]  /*94390*/  STL.64 [R1+0x358], R26 ;  /* 0x0003581a01007387 */ /* 0x0003e40000100a00 */
[----:B------:R-:W2:Y:S05]  /*943a0*/  LDL.LU R29, [R1+0x3798] ;  /* 0x00379800011d7983 */ /* 0x000eaa0000300800 */
[----:B------:R-:W-:Y:S01]  /*943b0*/  STL.64 [R1+0x1d0], R20 ;  /* 0x0001d01401007387 */ /* 0x000fe20000100a00 */
[----:B------:R-:W-:Y:S01]  /*943c0*/  STL.64 [R1+0x1d8], R22 ;  /* 0x0001d81601007387 */ /* 0x000fe20000100a00 */
[----:B------:R-:W3:Y:S02]  /*943d0*/  LDL.LU R0, [R1+0x3794] ;  /* 0x0037940001007983 */ /* 0x000ee40000300800 */
[----:B------:R4:W-:Y:S01]  /*943e0*/  STL.64 [R1+0x3650], R16 ;  /* 0x0036501001007387 */ /* 0x0009e20000100a00 */
[----:B0-----:R-:W2:Y:S01]  /*943f0*/  LDL.LU R24, [R1+0x110] ;  /* 0x0001100001187983 */ /* 0x001ea20000300800 */
[----:B------:R-:W2:Y:S02]  /*94400*/  LDL.LU R25, [R1+0x114] ;  /* 0x0001140001197983 */ /* 0x000ea40000300800 */
[----:B-1----:R-:W2:Y:S02]  /*94410*/  LDL.LU R26, [R1+0x118] ;  /* 0x00011800011a7983 */ /* 0x002ea40000300800 */
[----:B------:R-:W2:Y:S02]  /*94420*/  LDL.LU R27, [R1+0x11c] ;  /* 0x00011c00011b7983 */ /* 0x000ea40000300800 */
[----:B------:R-:W-:-:S02]  /*94430*/  IMAD.MOV.U32 R12, RZ, RZ, R10 ;  /* 0x000000ffff0c7224 */ /* 0x000fc400078e000a */
[----:B------:R-:W-:Y:S01]  /*94440*/  IMAD.MOV.U32 R13, RZ, RZ, R11 ;  /* 0x000000ffff0d7224 */ /* 0x000fe200078e000b */
[----:B--2---:R-:W-:Y:S01]  /*94450*/  STL.64 [R1+0x3660], R26 ;  /* 0x0036601a01007387 */ /* 0x004fe20000100a00 */
[----:B------:R0:W-:Y:S02]  /*94460*/  STL.64 [R1+0x3658], R24 ;  /* 0x0036581801007387 */ /* 0x0001e40000100a00 */
[----:B------:R-:W2:Y:S02]  /*94470*/  LDL.LU R10, [R1+0x3790] ;  /* 0x00379000010a7983 */ /* 0x000ea40000300800 */
[----:B------:R-:W2:Y:S01]  /*94480*/  LDL.LU R11, [R1+0x378c] ;  /* 0x00378c00010b7983 */ /* 0x000ea20000300800 */
[----:B------:R-:W-:Y:S01]  /*94490*/  STL.64 [R1+0x3668], R12 ;  /* 0x0036680c01007387 */ /* 0x000fe20000100a00 */
[----:B----4-:R-:W4:Y:S02]  /*944a0*/  LDL.LU R16, [R1+0x120] ;  /* 0x0001200001107983 */ /* 0x010f240000300800 */
[----:B------:R-:W4:Y:S02]  /*944b0*/  LDL.LU R17, [R1+0x124] ;  /* 0x0001240001117983 */ /* 0x000f240000300800 */
[----:B------:R-:W2:Y:S01]  /*944c0*/  LDL.LU R18, [R1+0x128] ;  /* 0x0001280001127983 */ /* 0x000ea20000300800 */
[----:B------:R-:W2:Y:S01]  /*944d0*/  LDL.LU R19, [R1+0x12c] ;  /* 0x00012c0001137983 */ /* 0x000ea20000300800 */
[----:B0-----:R-:W-:-:S02]  /*944e0*/  IMAD.MOV.U32 R24, RZ, RZ, R5 ;  /* 0x000000ffff187224 */ /* 0x001fc400078e0005 */
[----:B------:R-:W-:Y:S02]  /*944f0*/  IMAD.MOV.U32 R25, RZ, RZ, R4 ;  /* 0x000000ffff197224 */ /* 0x000fe400078e0004 */
        /* <DEDUP_REMOVED lines=8> */
[----:B------:R-:W-:Y:S01]  /*94580*/  IMAD.MOV.U32 R17, RZ, RZ, R6 ;  /* 0x000000ffff117224 */ /* 0x000fe200078e0006 */
[----:B------:R-:W4:Y:S01]  /*94590*/  LDL.LU R7, [R1+0x3780] ;  /* 0x0037800001077983 */ /* 0x000f220000300800 */
[----:B------:R-:W4:Y:S02]  /*945a0*/  LDL.LU R6, [R1+0x377c] ;  /* 0x00377c0001067983 */ /* 0x000f240000300800 */
[----:B------:R-:W4:Y:S02]  /*945b0*/  LDL.LU R0, [R1+0x3778] ;  /* 0x0037780001007983 */ /* 0x000f240000300800 */
[----:B------:R-:W4:Y:S01]  /*945c0*/  LDL.LU R29, [R1+0x3774] ;  /* 0x00377400011d7983 */ /* 0x000f220000300800 */
[----:B------:R0:W-:Y:S01]  /*945d0*/  STL.64 [R1+0x36b0], R20 ;  /* 0x0036b01401007387 */ /* 0x0001e20000100a00 */
[----:B------:R0:W-:Y:S02]  /*945e0*/  STL.64 [R1+0x3688], R16 ;  /* 0x0036881001007387 */ /* 0x0001e40000100a00 */
[----:B-1----:R-:W4:Y:S02]  /*945f0*/  LDL.LU R24, [R1+0x140] ;  /* 0x0001400001187983 */ /* 0x002f240000300800 */
[----:B------:R-:W4:Y:S01]  /*94600*/  LDL.LU R25, [R1+0x144] ;  /* 0x0001440001197983 */ /* 0x000f220000300800 */
[----:B------:R-:W4:Y:S01]  /*94610*/  LDL.LU R26, [R1+0x148] ;  /* 0x00014800011a7983 */ /* 0x000f220000300800 */
[----:B------:R-:W4:Y:S02]  /*94620*/  LDL.LU R27, [R1+0x14c] ;  /* 0x00014c00011b7983 */ /* 0x000f240000300800 */
[----:B0-----:R-:W-:-:S02]  /*94630*/  IMAD.MOV.U32 R20, RZ, RZ, R11 ;  /* 0x000000ffff147224 */ /* 0x001fc400078e000b */
[----:B------:R-:W-:Y:S01]  /*94640*/  IMAD.MOV.U32 R21, RZ, RZ, R10 ;  /* 0x000000ffff157224 */ /* 0x000fe200078e000a */
[----:B------:R-:W4:Y:S01]  /*94650*/  LDL.LU R11, [R1+0x3770] ;  /* 0x00377000010b7983 */ /* 0x000f220000300800 */
[----:B------:R-:W4:Y:S02]  /*94660*/  LDL.LU R10, [R1+0x376c] ;  /* 0x00376c00010a7983 */ /* 0x000f240000300800 */
[----:B------:R-:W-:Y:S01]  /*94670*/  IMAD.MOV.U32 R16, RZ, RZ, R14 ;  /* 0x000000ffff107224 */ /* 0x000fe200078e000e */
[----:B------:R2:W-:Y:S01]  /*94680*/  STL.64 [R1+0x36c8], R20 ;  /* 0x0036c81401007387 */ /* 0x0005e20000100a00 */
[----:B------:R-:W-:Y:S02]  /*94690*/  IMAD.MOV.U32 R17, RZ, RZ, R15 ;  /* 0x000000ffff117224 */ /* 0x000fe400078e000f */
[----:B--2---:R-:W-:Y:S02]  /*946a0*/  IMAD.MOV.U32 R21, RZ, RZ, R5 ;  /* 0x000000ffff157224 */ /* 0x004fe400078e0005 */
[----:B---3--:R-:W-:Y:S01]  /*946b0*/  IMAD.MOV.U32 R20, RZ, RZ, R4 ;  /* 0x000000ffff147224 */ /* 0x008fe200078e0004 */
[----:B----4-:R-:W-:Y:S01]  /*946c0*/  STL.64 [R1+0x3698], R26 ;  /* 0x0036981a01007387 */ /* 0x010fe20000100a00 */
[----:B------:R-:W-:Y:S02]  /*946d0*/  STL.64 [R1+0x3690], R24 ;  /* 0x0036901801007387 */ /* 0x000fe40000100a00 */
[----:B------:R-:W2:Y:S02]  /*946e0*/  LDL.LU R14, [R1+0x3768] ;  /* 0x00376800010e7983 */ /* 0x000ea40000300800 */
[----:B------:R-:W3:Y:S01]  /*946f0*/  LDL.LU R15, [R1+0x3764] ;  /* 0x00376400010f7983 */ /* 0x000ee20000300800 */
[----:B------:R-:W4:Y:S01]  /*94700*/  LDL.LU R4, [R1+0x3760] ;  /* 0x0037600001047983 */ /* 0x000f220000300800 */
[----:B------:R-:W4:Y:S02]  /*94710*/  LDL.LU R5, [R1+0x375c] ;  /* 0x00375c0001057983 */ /* 0x000f240000300800 */
        /* <DEDUP_REMOVED lines=8> */
[----:B------:R-:W4:Y:S01]  /*947a0*/  LDL.LU R6, [R1+0x3758] ;  /* 0x0037580001067983 */ /* 0x000f220000300800 */
[----:B------:R-:W4:Y:S03]  /*947b0*/  LDL.LU R7, [R1+0x3754] ;  /* 0x0037540001077983 */ /* 0x000f260000300800 */
[----:B------:R0:W-:Y:S02]  /*947c0*/  STL.64 [R1+0x36f8], R20 ;  /* 0x0036f81401007387 */ /* 0x0001e40000100a00 */
[----:B0-----:R-:W-:Y:S02]  /*947d0*/  IMAD.MOV.U32 R20, RZ, RZ, R29 ;  /* 0x000000ffff147224 */ /* 0x001fe400078e001d */
        /* <DEDUP_REMOVED lines=39> */
[----:B---3--:R-:W-:-:S02]  /*94a50*/  IMAD.MOV.U32 R20, RZ, RZ, R15 ;  /* 0x000000ffff147224 */ /* 0x008fc400078e000f */
[----:B------:R-:W-:Y:S01]  /*94a60*/  IMAD.MOV.U32 R21, RZ, RZ, R14 ;  /* 0x000000ffff157224 */ /* 0x000fe200078e000e */
[----:B--2---:R-:W-:Y:S01]  /*94a70*/  STL.64 [R1+0x3738], R18 ;  /* 0x0037381201007387 */ /* 0x004fe20000100a00 */
[----:B------:R0:W-:Y:S03]  /*94a80*/  STL.64 [R1+0x3730], R16 ;  /* 0x0037301001007387 */ /* 0x0001e60000100a00 */
[----:B0-----:R-:W4:Y:S01]  /*94a90*/  LDL.LU R16, [R1+0x930] ;  /* 0x0009300001107983 */ /* 0x001f220000300800 */
[----:B------:R-:W4:Y:S02]  /*94aa0*/  LDL.LU R17, [R1+0x934] ;  /* 0x0009340001117983 */ /* 0x000f240000300800 */
[----:B------:R-:W4:Y:S02]  /*94ab0*/  LDL.LU R18, [R1+0x938] ;  /* 0x0009380001127983 */ /* 0x000f240000300800 */
[----:B------:R-:W4:Y:S01]  /*94ac0*/  LDL.LU R19, [R1+0x93c] ;  /* 0x00093c0001137983 */ /* 0x000f220000300800 */
[----:B------:R-:W2:Y:S01]  /*94ad0*/  LDL.LU R24, [R1+0x150] ;  /* 0x0001500001187983 */ /* 0x000ea20000300800 */
        /* <DEDUP_REMOVED lines=10> */
[----:B------:R-:W2:Y:S01]  /*94b80*/  LDL.LU R28, [R1+0x3740] ;  /* 0x00374000011c7983 */ /* 0x000ea20000300800 */
[----:B----4-:R-:W-:Y:S03]  /*94b90*/  HMMA.16816.F32.BF16 R20, R4, R20, R16 ;  /* 0x000000140414723c */ /* 0x010fe60000041810 */
[----:B------:R-:W4:Y:S01]  /*94ba0*/  LDL.LU.64 R18, [R1+0x3738] ;  /* 0x0037380001127983 */ /* 0x000f220000300a00 */
[----:B------:R-:W4:Y:S11]  /*94bb0*/  LDL.LU.64 R16, [R1+0x3730] ;  /* 0x0037300001107983 */ /* 0x000f360000300a00 */
[----:B------:R-:W-:Y:S08]  /*94bc0*/  @!UPT UIADD3 URZ, URZ, URZ, URZ ;  /* 0x0000003f3f3ff290 */ /* 0x000ff0000fffe03f */
[----:B------:R0:W-:Y:S01]  /*94bd0*/  STL.64 [R1+0x1c0], R20 ;  /* 0x0001c01401007387 */ /* 0x0001e20000100a00 */
[----:B------:R4:W-:Y:S03]  /*94be0*/  STL [R1+0x1c8], R22 ;  /* 0x0001c81601007387 */ /* 0x0009e60000100800 */
[----:B0-----:R-:W4:Y:S01]  /*94bf0*/  LDL.LU.64 R20, [R1+0x3728] ;  /* 0x0037280001147983 */ /* 0x001f220000300a00 */
[----:B------:R-:W-:Y:S02]  /*94c00*/  IMAD.MOV.U32 R9, RZ, RZ, R2 ;  /* 0x000000ffff097224 */ /* 0x000fe400078e0002 */
[----:B------:R-:W-:-:S05]  /*94c10*/  IMAD.MOV.U32 R2, RZ, RZ, R23 ;  /* 0x000000ffff027224 */ /* 0x000fca00078e0017 */
[----:B------:R-:W-:Y:S01]  /*94c20*/  STL [R1+0x2dd0], R2 ;  /* 0x002dd00201007387 */ /* 0x000fe20000100800 */
[C---:B----4-:R-:W-:Y:S03]  /*94c30*/  HMMA.16816.F32.BF16 R20, R4.reuse, R20, R16 ;  /* 0x000000140414723c */ /* 0x050fe60000041810 */
[----:B------:R-:W4:Y:S01]  /*94c40*/  LDL.LU.64 R18, [R1+0x3720] ;  /* 0x0037200001127983 */ /* 0x000f220000300a00 */
[----:B------:R-:W4:Y:S11]  /*94c50*/  LDL.LU.64 R16, [R1+0x3718] ;  /* 0x0037180001107983 */ /* 0x000f360000300a00 */
[----:B------:R-:W-:Y:S08]  /*94c60*/  @!UPT UIADD3 URZ, URZ, URZ, URZ ;  /* 0x0000003f3f3ff290 */ /* 0x000ff0000fffe03f */
[----:B------:R0:W-:Y:S01]  /*94c70*/  STL.64 [R1+0x1b0], R20 ;  /* 0x0001b01401007387 */ /* 0x0001e20000100a00 */
[----:B------:R4:W-:Y:S03]  /*94c80*/  STL.64 [R1+0x1b8], R22 ;  /* 0x0001b81601007387 */ /* 0x0009e60000100a00 */
[----:B0-----:R-:W4:Y:S02]  /*94c90*/  LDL.LU.64 R20, [R1+0x3710] ;  /* 0x0037100001147983 */ /* 0x001f240000300a00 */
[----:B----4-:R-:W-:Y:S02]  /*94ca0*/  HMMA.16816.F32.BF16 R20, R4, R20, R16 ;  /* 0x000000140414723c */ /* 0x010fe40000041810 */
[----:B------:R-:W4:Y:S01]  /*94cb0*/  LDL.LU.64 R18, [R1+0x3708] ;  /* 0x0037080001127983 */ /* 0x000f220000300a00 */
[----:B------:R-:W4:Y:S11]  /*94cc0*/  LDL.LU.64 R16, [R1+0x3700] ;  /* 0x0037000001107983 */ /* 0x000f360000300a00 */
[----:B------:R-:W-:Y:S09]  /*94cd0*/  @!UPT UIADD3 URZ, URZ, URZ, URZ ;  /* 0x0000003f3f3ff290 */ /* 0x000ff2000fffe03f */
[----:B------:R0:W-:Y:S01]  /*94ce0*/  STL.64 [R1+0x1a0], R20 ;  /* 0x0001a01401007387 */ /* 0x0001e20000100a00 */
[----:B------:R4:W-:Y:S03]  /*94cf0*/  STL [R1+0x1a8], R22 ;  /* 0x0001a81601007387 */ /* 0x0009e60000100800 */
[----:B0-----:R-:W4:Y:S01]  /*94d00*/  LDL.LU.64 R20, [R1+0x36f8] ;  /* 0x0036f80001147983 */ /* 0x001f220000300a00 */
        /* <DEDUP_REMOVED lines=25> */
[C---:B----4-:R-:W-:Y:S02]  /*94ea0*/  HMMA.16816.F32.BF16 R20, R4.reuse, R20, R16 ;  /* 0x000000140414723c */ /* 0x050fe40000041810 */
[----:B------:R-:W2:Y:S11]  /*94eb0*/  LDL.LU.64 R16, [R1+0x36a8] ;  /* 0x0036a80001107983 */ /* 0x000eb60000300a00 */
[----:B------:R-:W-:Y:S10]  /*94ec0*/  @!UPT UIADD3 URZ, URZ, URZ, URZ ;  /* 0x0000003f3f3ff290 */ /* 0x000ff4000fffe03f */
[----:B------:R-:W-:Y:S01]  /*94ed0*/  STL.64 [R1+0x160], R20 ;  /* 0x0001601401007387 */ /* 0x000fe20000100a00 */
[----:B------:R-:W-:Y:S02]  /*94ee0*/  STL [R1+0x168], R22 ;  /* 0x0001681601007387 */ /* 0x000fe40000100800 */
[----:B------:R-:W-:Y:S02]  /*94ef0*/  IMAD.MOV.U32 R2, RZ, RZ, R23 ;  /* 0x000000ffff027224 */ /* 0x000fe400078e0017 */
[----:B------:R0:W1:Y:S04]  /*94f00*/  LDSM.16.MT88.4 R20, [R3+0x27080] ;  /* 0x027080000314783b */ /* 0x0000680000004200 */
[----:B------:R-:W-:Y:S04]  /*94f10*/  STL [R1+0x2ddc], R2 ;  /* 0x002ddc0201007387 */ /* 0x000fe80000100800 */
[----:B0-----:R-:W4:Y:S04]  /*94f20*/  LDL.LU R3, [R1+0x36a0] ;  /* 0x0036a00001037983 */ /* 0x001f280000300800 */
[----:B-1----:R-:W-:Y:S01]  /*94f30*/  STL.64 [R1+0x34d8], R22 ;  /* 0x0034d81601007387 */ /* 0x002fe20000100a00 */
[----:B------:R0:W-:Y:S03]  /*94f40*/  STL.64 [R1+0x34d0], R20 ;  /* 0x0034d01401007387 */ /* 0x0001e60000100a00 */
        /* <DEDUP_REMOVED lines=12> */
[----:B------:R-:W3:Y:S11]  /*95010*/  LDL.LU.64 R24, [R1+0x3680] ;  /* 0x0036800001187983 */ /* 0x000ef60000300a00 */
[----:B------:R-:W-:Y:S10]  /*95020*/  @!UPT UIADD3 URZ, URZ, URZ, URZ ;  /* 0x0000003f3f3ff290 */ /* 0x000ff4000fffe03f */
[----:B------:R-:W-:Y:S01]  /*95030*/  STL.64 [R1+0x140], R16 ;  /* 0x0001401001007387 */ /* 0x000fe20000100a00 */
[----:B------:R-:W-:Y:S02]  /*95040*/  IMAD.MOV.U32 R2, RZ, RZ, R19 ;  /* 0x000000ffff027224 */ /* 0x000fe400078e0013 */
[----:B------:R0:W-:Y:S02]  /*95050*/  STL [R1+0x148], R18 ;  /* 0x0001481201007387 */ /* 0x0001e40000100800 */
[----:B0-----:R-:W2:Y:S01]  /*95060*/  LDL.LU.64 R18, [R1+0x3678] ;  /* 0x0036780001127983 */ /* 0x001ea20000300a00 */
[----:B------:R-:W2:Y:S02]  /*95070*/  LDL.LU.64 R16, [R1+0x3670] ;  /* 0x0036700001107983 */ /* 0x000ea40000300a00 */
[----:B------:R-:W-:Y:S01]  /*95080*/  STL [R1+0x2de0], R2 ;  /* 0x002de00201007387 */ /* 0x000fe20000100800 */
[C---:B---3--:R-:W-:Y:S01]  /*95090*/  HMMA.16816.F32.BF16 R24, R4.reuse, R24, R12 ;  /* 0x000000180418723c */ /* 0x048fe2000004180c */
[----:B------:R-:W2:Y:S11]  /*950a0*/  LDL.LU.64 R12, [R1+0x3668] ;  /* 0x00366800010c7983 */ /* 0x000eb60000300a00 */
[----:B------:R-:W-:Y:S11]  /*950b0*/  @!UPT UIADD3 URZ, URZ, URZ, URZ ;  /* 0x0000003f3f3ff290 */ /* 0x000ff6000fffe03f */
[----:B------:R-:W-:Y:S01]  /*950c0*/  STL.64 [R1+0x130], R24 ;  /* 0x0001301801007387 */ /* 0x000fe20000100a00 */
[----:B------:R0:W-:Y:S03]  /*950d0*/  STL.64 [R1+0x138], R26 ;  /* 0x0001381a01007387 */ /* 0x0001e60000100a00 */
[----:B0-----:R-:W3:Y:S01]  /*950e0*/  LDL.LU.64 R26, [R1+0x3660] ;  /* 0x00366000011a7983 */ /* 0x001ee20000300a00 */
[----:B------:R-:W3:Y:S01]  /*950f0*/  LDL.LU.64 R24, [R1+0x3658] ;  /* 0x0036580001187983 */ /* 0x000ee20000300a00 */
[C---:B--2---:R-:W-:Y:S02]  /*95100*/  HMMA.16816.F32.BF16 R12, R4.reuse, R12, R16 ;  /* 0x0000000c040c723c */ /* 0x044fe40000041810 */
[----:B------:R-:W3:Y:S11]  /*95110*/  LDL.LU.64 R16, [R1+0x3650] ;  /* 0x0036500001107983 */ /* 0x000ef60000300a00 */
[----:B------:R-:W-:Y:S10]  /*95120*/  @!UPT UIADD3 URZ, URZ, URZ, URZ ;  /* 0x0000003f3f3ff290 */ /* 0x000ff4000fffe03f */
[----:B------:R0:W-:Y:S01]  /*95130*/  STL.64 [R1+0x120], R12 ;  /* 0x0001200c01007387 */ /* 0x0001e20000100a00 */
[----:B------:R-:W-:Y:S03]  /*95140*/  STL.64 [R1+0x128], R14 ;  /* 0x0001280e01007387 */ /* 0x000fe60000100a00 */
[----:B0-----:R-:W2:Y:S01]  /*95150*/  LDL.LU.64 R12, [R1+0x3648] ;  /* 0x00364800010c7983 */ /* 0x001ea20000300a00 */
[C---:B---3--:R-:W-:Y:S03]  /*95160*/  HMMA.16816.F32.BF16 R16, R4.reuse, R16, R24 ;  /* 0x000000100410723c */ /* 0x048fe60000041818 */
[----:B------:R-:W3:Y:S01]  /*95170*/  LDL.LU.64 R26, [R1+0x3640] ;  /* 0x00364000011a7983 */ /* 0x000ee20000300a00 */
[----:B------:R-:W3:Y:S11]  /*95180*/  LDL.LU.64 R24, [R1+0x3638] ;  /* 0x0036380001187983 */ /* 0x000ef60000300a00 */
[----:B------:R-:W-:Y:S08]  /*95190*/  @!UPT UIADD3 URZ, URZ, URZ, URZ ;  /* 0x0000003f3f3ff290 */ /* 0x000ff0000fffe03f */
[----:B------:R-:W-:Y:S01]  /*951a0*/  STL.64 [R1+0x110], R16 ;  /* 0x0001101001007387 */ /* 0x000fe20000100a00 */
[----:B------:R0:W-:Y:S03]  /*951b0*/  STL.64 [R1+0x118], R18 ;  /* 0x0001181201007387 */ /* 0x0001e60000100a00 */
[----:B0-----:R-:W2:Y:S01]  /*951c0*/  LDL.LU.64 R18, [R1+0x3630] ;  /* 0x0036300001127983 */ /* 0x001ea20000300a00 */
[----:B------:R-:W3:Y:S01]  /*951d0*/  LDL.LU.64 R16, [R1+0x3628] ;  /* 0x0036280001107983 */ /* 0x000ee20000300a00 */
[C---:B------:R-:W-:Y:S11]  /*951e0*/  HMMA.16816.F32.BF16 R20, R4.reuse, R8, R20 ;  /* 0x000000080414723c */ /* 0x040ff60000041814 */
[----:B------:R-:W-:Y:S11]  /*951f0*/  @!UPT UIADD3 URZ, URZ, URZ, URZ ;  /* 0x0000003f3f3ff290 */ /* 0x000ff6000fffe03f */
[----:B------:R-:W-:Y:S01]  /*95200*/  @!UPT UIADD3 URZ, URZ, URZ, URZ ;  /* 0x0000003f3f3ff290 */ /* 0x000fe2000fffe03f */
[----:B------:R0:W-:Y:S01]  /*95210*/  STL.64 [R1+0x100], R20 ;  /* 0x0001001401007387 */ /* 0x0001e20000100a00 */
[----:B------:R1:W-:Y:S03]  /*95220*/  STL.64 [R1+0x108], R22 ;  /* 0x0001081601007387 */ /* 0x0003e60000100a00 */
[----:B0-----:R-:W2:Y:S01]  /*95230*/  LDL.LU R20, [R1+0x550] ;  /* 0x0005500001147983 */ /* 0x001ea20000300800 */
[----:B---3--:R-:W-:Y:S11]  /*95240*/  HMMA.16816.F32.BF16 R8, R4, R16, R24 ;  /* 0x000000100408723c */ /* 0x008ff60000041818 */
[----:B------:R-:W-:Y:S11]  /*95250*/  @!UPT UIADD3 URZ, URZ, URZ, URZ ;  /* 0x0000003f3f3ff290 */ /* 0x000ff6000fffe03f */
[----:B------:R-:W-:Y:S01]  /*95260*/  @!UPT UIADD3 URZ, URZ, URZ, URZ ;  /* 0x0000003f3f3ff290 */ /* 0x000fe2000fffe03f */
[----:B------:R0:W-:Y:S01]  /*95270*/  STL.64 [R1+0xf0], R8 ;  /* 0x0000f00801007387 */ /* 0x0001e20000100a00 */
[----:B------:R3:W-:Y:S02]  /*95280*/  STL.64 [R1+0xf8], R10 ;  /* 0x0000f80a01007387 */ /* 0x0007e40000100a00 */
[----:B------:R-:W2:Y:S02]  /*95290*/  LDL.LU R21, [R1+0x554] ;  /* 0x0005540001157983 */ /* 0x000ea40000300800 */
[----:B-1----:R-:W2:Y:S01]  /*952a0*/  LDL.LU R22, [R1+0x558] ;  /* 0x0005580001167983 */ /* 0x002ea20000300800 */
[----:B------:R-:W2:Y:S04]  /*952b0*/  LDL.LU R23, [R1+0x55c] ;  /* 0x00055c0001177983 */ /* 0x000ea80000300800 */
[----:B0-----:R-:W4:Y:S01]  /*952c0*/  LDL.LU R8, [R1+0x5a0] ;  /* 0x0005a00001087983 */ /* 0x001f220000300800 */
[----:B------:R-:W4:Y:S02]  /*952d0*/  LDL.LU R9, [R1+0x5a4] ;  /* 0x0005a40001097983 */ /* 0x000f240000300800 */
[----:B---3--:R-:W3:Y:S02]  /*952e0*/  LDL.LU R10, [R1+0x5a8] ;  /* 0x0005a800010a7983 */ /* 0x008ee40000300800 */
[----:B------:R-:W3:Y:S01]  /*952f0*/  LDL.LU R11, [R1+0x5ac] ;  /* 0x0005ac00010b7983 */ /* 0x000ee20000300800 */
[----:B------:R-:W3:Y:S01]  /*95300*/  LDL.LU R24, [R1+0xd0] ;  /* 0x0000d00001187983 */ /* 0x000ee20000300800 */
[----:B------:R-:W3:Y:S02]  /*95310*/  LDL.LU R25, [R1+0xd4] ;  /* 0x0000d40001197983 */ /* 0x000ee40000300800 */
[----:B------:R-:W3:Y:S02]  /*95320*/  LDL.LU R26, [R1+0xd8] ;  /* 0x0000d800011a7983 */ /* 0x000ee40000300800 */
[----:B------:R-:W3:Y:S01]  /*95330*/  LDL.LU R27, [R1+0xdc] ;  /* 0x0000dc00011b7983 */ /* 0x000ee20000300800 */
[----:B--2---:R0:W-:Y:S01]  /*95340*/  STL.64 [R1+0x35c0], R22 ;  /* 0x0035c01601007387 */ /* 0x0041e20000100a00 */
[----:B------:R-:W-:Y:S03]  /*95350*/  STL.64 [R1+0x35b8], R20 ;  /* 0x0035b81401007387 */ /* 0x000fe60000100a00 */
[----:B0-----:R-:W2:Y:S04]  /*95360*/  LDL.64 R22, [R1+0x98] ;  /* 0x0000980001167983 */ /* 0x001ea80000100a00 */
[----:B--2---:R0:W-:Y:S04]  /*95370*/  STL.64 [R1+0x35d0], R22 ;  /* 0x0035d01601007387 */ /* 0x0041e80000100a00 */
[----:B0-----:R-:W2:Y:S04]  /*95380*/  LDL.64 R22, [R1+0xa8] ;  /* 0x0000a80001167983 */ /* 0x001ea80000100a00 */
[----:B--2---:R0:W-:Y:S01]  /*95390*/  STL.64 [R1+0x35d8], R22 ;  /* 0x0035d81601007387 */ /* 0x0041e20000100a00 */
[----:B------:R-:W2:Y:S02]  /*953a0*/  LDL.LU R20, [R1+0x580] ;  /* 0x0005800001147983 */ /* 0x000ea40000300800 */
        /* <DEDUP_REMOVED lines=9> */
[----:B------:R0:W-:Y:S04]  /*95440*/  STL.64 [R1+0x3558], R18 ;  /* 0x0035581201007387 */ /* 0x0001e80000100a00 */
[----:B0-----:R-:W2:Y:S01]  /*95450*/  LDL.64 R18, [R1+0x78] ;  /* 0x0000780001127983 */ /* 0x001ea20000100a00 */
[----:B----4-:R-:W-:-:S03]  /*95460*/  IMAD.MOV.U32 R17, RZ, RZ, R3 ;  /* 0x000000ffff117224 */ /* 0x010fc600078e0003 */
[----:B--2---:R0:W-:Y:S01]  /*95470*/  STL.64 [R1+0x35c8], R18 ;  /* 0x0035c81201007387 */ /* 0x0041e20000100a00 */
[----:B------:R-:W2:Y:S02]  /*95480*/  LDL.LU R16, [R1+0x560] ;  /* 0x0005600001107983 */ /* 0x000ea40000300800 */
[----:B------:R-:W4:Y:S01]  /*95490*/  LDL.LU R3, [R1+0x3624] ;  /* 0x0036240001037983 */ /* 0x000f220000300800 */
[C---:B---3--:R-:W-:Y:S01]  /*954a0*/  HMMA.16816.F32.BF16 R12, R4.reuse, R12, R8 ;  /* 0x0000000c040c723c */ /* 0x048fe20000041808 */
[----:B0-----:R-:W-:Y:S02]  /*954b0*/  IMAD.MOV.U32 R18, RZ, RZ, R28 ;  /* 0x000000ffff127224 */ /* 0x001fe400078e001c */
[----:B------:R-:W-:Y:S01]  /*954c0*/  IMAD.MOV.U32 R19, RZ, RZ, R0 ;  /* 0x000000ffff137224 */ /* 0x000fe200078e0000 */
[----:B------:R-:W3:Y:S04]  /*954d0*/  LDL.LU R28, [R1+0x3620] ;  /* 0x00362000011c7983 */ /* 0x000ee80000300800 */
[----:B------:R0:W-:Y:S04]  /*954e0*/  STL.64 [R1+0x35e8], R18 ;  /* 0x0035e81201007387 */ /* 0x0001e80000100a00 */
[----:B--2---:R-:W-:Y:S01]  /*954f0*/  STL.64 [R1+0x35e0], R16 ;  /* 0x0035e01001007387 */ /* 0x004fe20000100a00 */
[----:B0-----:R-:W2:Y:S02]  /*95500*/  LDL.64 R18, [R1+0xb8] ;  /* 0x0000b80001127983 */ /* 0x001ea40000100a00 */
[----:B------:R-:W2:Y:S02]  /*95510*/  LDL.LU.64 R10, [R1+0x3618] ;  /* 0x00361800010a7983 */ /* 0x000ea40000300a00 */
[----:B------:R-:W2:Y:S07]  /*95520*/  LDL.LU.64 R8, [R1+0x3610] ;  /* 0x0036100001087983 */ /* 0x000eae0000300a00 */
[----:B------:R-:W-:Y:S01]  /*95530*/  IMAD.MOV.U32 R0, RZ, RZ, R15 ;  /* 0x000000ffff007224 */ /* 0x000fe200078e000f */
[----:B------:R0:W-:Y:S01]  /*95540*/  STL.64 [R1+0xe0], R12 ;  /* 0x0000e00c01007387 */ /* 0x0001e20000100a00 */
[----:B------:R-:W-:Y:S03]  /*95550*/  STL [R1+0xe8], R14 ;  /* 0x0000e80e01007387 */ /* 0x000fe60000100800 */
[----:B0-----:R-:W3:Y:S01]  /*95560*/  LDL R13, [R1+0x22c0] ;  /* 0x0022c000010d7983 */ /* 0x001ee20000100800 */
[----:B------:R-:W-:Y:S01]  /*95570*/  STL [R1+0x2de4], R0 ;  /* 0x002de40001007387 */ /* 0x000fe20000100800 */
[----:B--2---:R-:W-:Y:S02]  /*95580*/  HMMA.16816.F32.BF16 R4, R4, R8, R24 ;  /* 0x000000080404723c */ /* 0x004fe40000041818 */
[----:B------:R-:W2:Y:S01]  /*95590*/  LDL.LU.64 R26, [R1+0x3608] ;  /* 0x00360800011a7983 */ /* 0x000ea20000300a00 */
[----:B------:R-:W2:Y:S11]  /*955a0*/  LDL.LU.64 R24, [R1+0x3600] ;  /* 0x0036000001187983 */ /* 0x000eb60000300a00 */
[----:B------:R-:W-:Y:S09]  /*955b0*/  @!UPT UIADD3 URZ, URZ, URZ, URZ ;  /* 0x0000003f3f3ff290 */ /* 0x000ff2000fffe03f */
[----:B------:R0:W-:Y:S01]  /*955c0*/  STL.64 [R1+0xd0], R4 ;  /* 0x0000d00401007387 */ /* 0x0001e20000100a00 */
[----:B------:R1:W-:Y:S03]  /*955d0*/  STL.64 [R1+0xd8], R6 ;  /* 0x0000d80601007387 */ /* 0x0003e60000100a00 */
[----:B0-----:R-:W2:Y:S01]  /*955e0*/  LDL.LU R4, [R1+0x540] ;  /* 0x0005400001047983 */ /* 0x001ea20000300800 */
[----:B------:R-:W2:Y:S02]  /*955f0*/  LDL.LU R5, [R1+0x544] ;  /* 0x0005440001057983 */ /* 0x000ea40000300800 */
[----:B-1----:R-:W2:Y:S02]  /*95600*/  LDL.LU R6, [R1+0x548] ;  /* 0x0005480001067983 */ /* 0x002ea40000300800 */
[----:B------:R3:W-:Y:S02]  /*95610*/  STL.64 [R1+0x34e0], R10 ;  /* 0x0034e00a01007387 */ /* 0x0007e40000100a00 */
[----:B---3--:R-:W-:-:S02]  /*95620*/  IMAD.MOV.U32 R10, RZ, RZ, R28 ;  /* 0x000000ffff0a7224 */ /* 0x008fc400078e001c */
[----:B----4-:R-:W-:-:S07]  /*95630*/  IMAD.MOV.U32 R11, RZ, RZ, R3 ;  /* 0x000000ffff0b7224 */ /* 0x010fce00078e0003 */
[C---:B--2---:R-:W-:Y:S01]  /*95640*/  HMMA.16816.F32.BF16 R8, R24.reuse, R10, R20 ;  /* 0x0000000a1808723c */ /* 0x044fe20000041814 */
[----:B------:R-:W2:Y:S01]  /*95650*/  LDL.LU.64 R22, [R1+0x35f8] ;  /* 0x0035f80001167983 */ /* 0x000ea20000300a00 */
[----:B------:R-:W2:Y:S11]  /*95660*/  LDL.LU.64 R20, [R1+0x35f0] ;  /* 0x0035f00001147983 */ /* 0x000eb60000300a00 */
[----:B------:R-:W-:Y:S11]  /*95670*/  @!UPT UIADD3 URZ, URZ, URZ, URZ ;  /* 0x0000003f3f3ff290 */ /* 0x000ff6000fffe03f */
[----:B------:R-:W-:Y:S02]  /*95680*/  IMAD.MOV.U32 R3, RZ, RZ, R8 ;  /* 0x000000ffff037224 */ /* 0x000fe400078e0008 */
[----:B------:R-:W-:Y:S01]  /*95690*/  IMAD.MOV.U32 R28, RZ, RZ, R9 ;  /* 0x000000ffff1c7224 */ /* 0x000fe200078e0009 */
[----:B------:R0:W-:Y:S01]  /*956a0*/  STL.64 [R1+0xe30], R8 ;  /* 0x000e300801007387 */ /* 0x0001e20000100a00 */
[----:B------:R-:W-:Y:S02]  /*956b0*/  STL.64 [R1+0xe38], R10 ;  /* 0x000e380a01007387 */ /* 0x000fe40000100a00 */
[----:B------:R1:W-:Y:S01]  /*956c0*/  STL [R1+0x2ad0], R3 ;  /* 0x002ad00301007387 */ /* 0x0003e20000100800 */
[----:B------:R-:W-:Y:S01]  /*956d0*/  STL [R1+0x2acc], R28 ;  /* 0x002acc1c01007387 */ /* 0x000fe20000100800 */
[----:B0-----:R-:W-:Y:S02]  /*956e0*/  IMAD.MOV.U32 R8, RZ, RZ, R18 ;  /* 0x000000ffff087224 */ /* 0x001fe400078e0012 */
[----:B-1----:R-:W-:Y:S01]  /*956f0*/  IMAD.MOV.U32 R3, RZ, RZ, R19 ;  /* 0x000000ffff037224 */ /* 0x002fe200078e0013 */
[----:B--2---:R-:W-:Y:S01]  /*95700*/  HMMA.16816.F32.BF16 R20, R24, R18, R20 ;  /* 0x000000121814723c */ /* 0x004fe20000041814 */
[----:B------:R-:W2:Y:S01]  /*95710*/  LDL.LU.64 R18, [R1+0x35e8] ;  /* 0x0035e80001127983 */ /* 0x000ea20000300a00 */
[----:B------:R-:W2:Y:S11]  /*95720*/  LDL.LU.64 R16, [R1+0x35e0] ;  /* 0x0035e00001107983 */ /* 0x000eb60000300a00 */
[----:B------:R-:W-:Y:S10]  /*95730*/  @!UPT UIADD3 URZ, URZ, URZ, URZ ;  /* 0x0000003f3f3ff290 */ /* 0x000ff4000fffe03f */
[----:B------:R-:W-:Y:S01]  /*95740*/  STL.64 [R1+0xe20], R20 ;  /* 0x000e201401007387 */ /* 0x000fe20000100a00 */
[----:B------:R0:W-:Y:S03]  /*95750*/  STL.64 [R1+0xe28], R22 ;  /* 0x000e281601007387 */ /* 0x0001e60000100a00 */
[----:B0-----:R-:W3:Y:S01]  /*95760*/  LDL.LU.64 R22, [R1+0x35d8] ;  /* 0x0035d80001167983 */ /* 0x001ee20000300a00 */
[----:B------:R-:W-:Y:S02]  /*95770*/  STL [R1+0x351c], R3 ;  /* 0x00351c0301007387 */ /* 0x000fe40000100800 */
[----:B------:R0:W-:Y:S02]  /*95780*/  STL [R1+0x3510], R8 ;  /* 0x0035100801007387 */ /* 0x0001e40000100800 */
[----:B0-----:R-:W3:Y:S01]  /*95790*/  LDL.LU R8, [R1+0x570] ;  /* 0x0005700001087983 */ /* 0x001ee20000300800 */
[----:B------:R-:W3:Y:S02]  /*957a0*/  LDL.LU R9, [R1+0x574] ;  /* 0x0005740001097983 */ /* 0x000ee40000300800 */
[----:B------:R-:W3:Y:S02]  /*957b0*/  LDL.LU R10, [R1+0x578] ;  /* 0x00057800010a7983 */ /* 0x000ee40000300800 */
[----:B------:R-:W3:Y:S02]  /*957c0*/  LDL.LU R11, [R1+0x57c] ;  /* 0x00057c00010b7983 */ /* 0x000ee40000300800 */
[----:B------:R-:W-:-:S02]  /*957d0*/  IMAD.MOV.U32 R7, RZ, RZ, R29 ;  /* 0x000000ffff077224 */ /* 0x000fc400078e001d */
[----:B------:R-:W-:-:S05]  /*957e0*/  IMAD.MOV.U32 R29, RZ, RZ, R20 ;  /* 0x000000ffff1d7224 */ /* 0x000fca00078e0014 */
[----:B------:R-:W-:Y:S01]  /*957f0*/  STL [R1+0x2ad4], R29 ;  /* 0x002ad41d01007387 */ /* 0x000fe20000100800 */
[C---:B---3--:R-:W-:Y:S11]  /*95800*/  HMMA.16816.F32.BF16 R8, R24.reuse, R22, R8 ;  /* 0x000000161808723c */ /* 0x048ff60000041808 */
[----:B------:R-:W-:Y:S11]  /*95810*/  @!UPT UIADD3 URZ, URZ, URZ, URZ ;  /* 0x0000003f3f3ff290 */ /* 0x000ff6000fffe03f */
[----:B------:R-:W-:Y:S01]  /*95820*/  @!UPT UIADD3 URZ, URZ, URZ, URZ ;  /* 0x0000003f3f3ff290 */ /* 0x000fe2000fffe03f */
[----:B------:R0:W-:Y:S01]  /*95830*/  STL.64 [R1+0xe10], R8 ;  /* 0x000e100801007387 */ /* 0x0001e20000100a00 */
[----:B------:R1:W-:Y:S02]  /*95840*/  STL.64 [R1+0xe18], R10 ;  /* 0x000e180a01007387 */ /* 0x0003e40000100a00 */
[----:B0-----:R-:W-:Y:S02]  /*95850*/  IMAD.MOV.U32 R9, RZ, RZ, R23 ;  /* 0x000000ffff097224 */ /* 0x001fe400078e0017 */
[----:B-1----:R-:W-:Y:S02]  /*95860*/  IMAD.MOV.U32 R10, RZ, RZ, R22 ;  /* 0x000000ffff0a7224 */ /* 0x002fe400078e0016 */
        /* <DEDUP_REMOVED lines=8> */
[----:B------:R-:W3:Y:S02]  /*958f0*/  LDL.LU.64 R22, [R1+0x35c0] ;  /* 0x0035c00001167983 */ /* 0x000ee40000300a00 */
[----:B------:R-:W3:Y:S02]  /*95900*/  LDL.LU.64 R20, [R1+0x35b8] ;  /* 0x0035b80001147983 */ /* 0x000ee40000300a00 */
[----:B------:R0:W-:Y:S01]  /*95910*/  STL.64 [R1+0x3580], R10 ;  /* 0x0035800a01007387 */ /* 0x0001e20000100a00 */
[----:B------:R-:W-:Y:S04]  /*95920*/  STL [R1+0x3578], R9 ;  /* 0x0035780901007387 */ /* 0x000fe80000100800 */
[----:B0-----:R-:W3:Y:S01]  /*95930*/  LDL.64 R10, [R1+0x88] ;  /* 0x00008800010a7983 */ /* 0x001ee20000100a00 */
[C---:B--2---:R-:W-:Y:S08]  /*95940*/  HMMA.16816.F32.BF16 R4, R24.reuse, R18, R4 ;  /* 0x000000121804723c */ /* 0x044ff00000041804 */
[----:B---3--:R-:W-:Y:S11]  /*95950*/  HMMA.16816.F32.BF16 R20, R24, R10, R20 ;  /* 0x0000000a1814723c */ /* 0x008ff60000041814 */
[----:B------:R-:W-:Y:S11]  /*95960*/  @!UPT UIADD3 URZ, URZ, URZ, URZ ;  /* 0x0000003f3f3ff290 */ /* 0x000ff6000fffe03f */
[----:B------:R-:W-:Y:S01]  /*95970*/  @!UPT UIADD3 URZ, URZ, URZ, URZ ;  /* 0x0000003f3f3ff290 */ /* 0x000fe2000fffe03f */
[----:B------:R0:W-:Y:S01]  /*95980*/  STL.64 [R1+0xc60], R20 ;  /* 0x000c601401007387 */ /* 0x0001e20000100a00 */
[----:B------:R-:W-:Y:S02]  /*95990*/  STL.64 [R1+0xc68], R22 ;  /* 0x000c681601007387 */ /* 0x000fe40000100a00 */
[----:B0-----:R-:W-:Y:S02]  /*959a0*/  IMAD.MOV.U32 R21, RZ, RZ, R10 ;  /* 0x000000ffff157224 */ /* 0x001fe400078e000a */
[----:B------:R-:W-:-:S05]  /*959b0*/  IMAD.MOV.U32 R20, RZ, RZ, R11 ;  /* 0x000000ffff147224 */ /* 0x000fca00078e000b */
[----:B------:R0:W-:Y:S01]  /*959c0*/  STL.64 [R1+0x35b0], R20 ;  /* 0x0035b01401007387 */ /* 0x0001e20000100a00 */
[----:B------:R-:W-:Y:S02]  /*959d0*/  STL.64 [R1+0xc30], R4 ;  /* 0x000c300401007387 */ /* 0x000fe40000100a00 */
[----:B------:R-:W-:Y:S02]  /*959e0*/  STL.64 [R1+0xc38], R6 ;  /* 0x000c380601007387 */ /* 0x000fe40000100a00 */
[----:B------:R-:W-:Y:S02]  /*959f0*/  IMAD.MOV.U32 R2, RZ, RZ, R18 ;  /* 0x000000ffff027224 */ /* 0x000fe400078e0012 */
[----:B------:R-:W-:Y:S01]  /*95a00*/  IMAD.MOV.U32 R0, RZ, RZ, R19 ;  /* 0x000000ffff007224 */ /* 0x000fe200078e0013 */
[----:B------:R-:W1:Y:S04]  /*95a10*/  LDSM.16.MT88.4 R4, [R13+0x27000] ;  /* 0x027000000d04783b */ /* 0x000e680000004200 */
[----:B0-----:R-:W2:Y:S01]  /*95a20*/  LDL.LU R20, [R1+0x8e0] ;  /* 0x0008e00001147983 */ /* 0x001ea20000300800 */
[----:B------:R-:W2:Y:S02]  /*95a30*/  LDL.LU R21, [R1+0x8e4] ;  /* 0x0008e40001157983 */ /* 0x000ea40000300800 */
[----:B------:R-:W2:Y:S02]  /*95a40*/  LDL.LU R22, [R1+0x8e8] ;  /* 0x0008e80001167983 */ /* 0x000ea40000300800 */
[----:B------:R-:W2:Y:S01]  /*95a50*/  LDL.LU R23, [R1+0x8ec] ;  /* 0x0008ec0001177983 */ /* 0x000ea20000300800 */
[----:B------:R-:W3:Y:S04]  /*95a60*/  LDL.64 R10, [R1+0x48] ;  /* 0x00004800010a7983 */ /* 0x000ee80000100a00 */
[----:B---3--:R0:W-:Y:S01]  /*95a70*/  STL.64 [R1+0x3590], R10 ;  /* 0x0035900a01007387 */ /* 0x0081e20000100a00 */
[----:B------:R-:W3:Y:S02]  /*95a80*/  LDL.LU R16, [R1+0x8a0] ;  /* 0x0008a00001107983 */ /* 0x000ee40000300800 */
[----:B------:R-:W3:Y:S02]  /*95a90*/  LDL.LU R17, [R1+0x8a4] ;  /* 0x0008a40001117983 */ /* 0x000ee40000300800 */
[----:B------:R-:W4:Y:S01]  /*95aa0*/  LDL.LU R18, [R1+0x8a8] ;  /* 0x0008a80001127983 */ /* 0x000f220000300800 */
[----:B------:R-:W4:Y:S04]  /*95ab0*/  LDL.LU R19, [R1+0x8ac] ;  /* 0x0008ac0001137983 */ /* 0x000f280000300800 */
[----:B0-----:R-:W2:Y:S04]  /*95ac0*/  LDL.64 R10, [R1+0x58] ;  /* 0x00005800010a7983 */ /* 0x001ea80000100a00 */
[----:B--2---:R0:W-:Y:S04]  /*95ad0*/  STL.64 [R1+0x35a8], R10 ;  /* 0x0035a80a01007387 */ /* 0x0041e80000100a00 */
[----:B0-----:R-:W2:Y:S01]  /*95ae0*/  LDL.64 R10, [R1+0x68] ;  /* 0x00006800010a7983 */ /* 0x001ea20000100a00 */
[----:B----4-:R0:W-:Y:S02]  /*95af0*/  STL.64 [R1+0x3568], R18 ;  /* 0x0035681201007387 */ /* 0x0101e40000100a00 */
[----:B---3--:R3:W-:Y:S01]  /*95b00*/  STL.64 [R1+0x3560], R16 ;  /* 0x0035601001007387 */ /* 0x0087e20000100a00 */
[----:B0-----:R-:W4:Y:S04]  /*95b10*/  LDL.64 R18, [R1+0x38] ;  /* 0x0000380001127983 */ /* 0x001f280000100a00 */
[----:B----4-:R0:W-:Y:S01]  /*95b20*/  STL.64 [R1+0x3588], R18 ;  /* 0x0035881201007387 */ /* 0x0101e20000100a00 */
[----:B---3--:R-:W3:Y:S02]  /*95b30*/  LDL.LU R16, [R1+0x8c0] ;  /* 0x0008c00001107983 */ /* 0x008ee40000300800 */
[----:B------:R-:W3:Y:S01]  /*95b40*/  LDL.LU R17, [R1+0x8c4] ;  /* 0x0008c40001117983 */ /* 0x000ee20000300800 */
[----:B0-----:R-:W4:Y:S01]  /*95b50*/  LDL.LU R18, [R1+0x8c8] ;  /* 0x0008c80001127983 */ /* 0x001f220000300800 */
[----:B------:R-:W4:Y:S01]  /*95b60*/  LDL.LU R19, [R1+0x8cc] ;  /* 0x0008cc0001137983 */ /* 0x000f220000300800 */
[----:B--2---:R-:W-:Y:S02]  /*95b70*/  HMMA.16816.F32.BF16 R20, R24, R10, R20 ;  /* 0x0000000a1814723c */ /* 0x004fe40000041814 */
[----:B----4-:R-:W-:Y:S01]  /*95b80*/  STL.64 [R1+0x35a0], R18 ;  /* 0x0035a01201007387 */ /* 0x010fe20000100a00 */
[----:B---3--:R0:W-:Y:S03]  /*95b90*/  STL.64 [R1+0x3598], R16 ;  /* 0x0035981001007387 */ /* 0x0081e60000100a00 */
[----:B0-----:R-:W2:Y:S01]  /*95ba0*/  LDL.LU R16, [R1+0x8d0] ;  /* 0x0008d00001107983 */ /* 0x001ea20000300800 */
[----:B------:R-:W2:Y:S02]  /*95bb0*/  LDL.LU R17, [R1+0x8d4] ;  /* 0x0008d40001117983 */ /* 0x000ea40000300800 */
[----:B------:R-:W2:Y:S02]  /*95bc0*/  LDL.LU R18, [R1+0x8d8] ;  /* 0x0008d80001127983 */ /* 0x000ea40000300800 */
[----:B------:R-:W2:Y:S01]  /*95bd0*/  LDL.LU R19, [R1+0x8dc] ;  /* 0x0008dc0001137983 */ /* 0x000ea20000300800 */
[----:B-1----:R0:W-:Y:S01]  /*95be0*/  STL.64 [R1+0x3398], R6 ;  /* 0x0033980601007387 */ /* 0x0021e20000100a00 */
[----:B------:R1:W-:Y:S03]  /*95bf0*/  STL.64 [R1+0x3390], R4 ;  /* 0x0033900401007387 */ /* 0x0003e60000100a00 */
[----:B0-----:R-:W3:Y:S04]  /*95c00*/  LDL.64 R6, [R1+0x28] ;  /* 0x0000280001067983 */ /* 0x001ee80000100a00 */
[----:B---3--:R0:W-:Y:S01]  /*95c10*/  STL.64 [R1+0x3570], R6 ;  /* 0x0035700601007387 */ /* 0x0081e20000100a00 */
[----:B-1----:R-:W3:Y:S02]  /*95c20*/  LDL.LU R4, [R1+0x8b0] ;  /* 0x0008b00001047983 */ /* 0x002ee40000300800 */
[----:B------:R-:W3:Y:S01]  /*95c30*/  LDL.LU R5, [R1+0x8b4] ;  /* 0x0008b40001057983 */ /* 0x000ee20000300800 */
[----:B0-----:R-:W3:Y:S01]  /*95c40*/  LDL.LU R6, [R1+0x8b8] ;  /* 0x0008b80001067983 */ /* 0x001ee20000300800 */
[----:B------:R-:W3:Y:S02]  /*95c50*/  LDL.LU R7, [R1+0x8bc] ;  /* 0x0008bc0001077983 */ /* 0x000ee40000300800 */
[----:B------:R0:W-:Y:S02]  /*95c60*/  STL.64 [R1+0xc50], R20 ;  /* 0x000c501401007387 */ /* 0x0001e40000100a00 */
[----:B------:R1:W-:Y:S01]  /*95c70*/  STL.64 [R1+0xc58], R22 ;  /* 0x000c581601007387 */ /* 0x0003e20000100a00 */
[----:B0-----:R-:W4:Y:S01]  /*95c80*/  LDL.LU.64 R20, [R1+0x35b0] ;  /* 0x0035b00001147983 */ /* 0x001f220000300a00 */
[----:B-1----:R-:W-:-:S02]  /*95c90*/  IMAD.MOV.U32 R23, RZ, RZ, R10 ;  /* 0x000000ffff177224 */ /* 0x002fc400078e000a */
[----:B------:R-:W-:Y:S02]  /*95ca0*/  IMAD.MOV.U32 R22, RZ, RZ, R11 ;  /* 0x000000ffff167224 */ /* 0x000fe400078e000b */
[----:B------:R-:W2:Y:S03]  /*95cb0*/  LDL.LU.64 R10, [R1+0x35a8] ;  /* 0x0035a800010a7983 */ /* 0x000ea60000300a00 */
[----:B------:R-:W-:Y:S01]  /*95cc0*/  STL.64 [R1+0x3528], R22 ;  /* 0x0035281601007387 */ /* 0x000fe20000100a00 */
[----:B----4-:R0:W-:Y:S04]  /*95cd0*/  STL.64 [R1+0x3520], R20 ;  /* 0x0035201401007387 */ /* 0x0101e80000100a00 */
[----:B0-----:R-:W4:Y:S01]  /*95ce0*/  LDL.LU R20, [R1+0x880] ;  /* 0x0008800001147983 */ /* 0x001f220000300800 */
[----:B------:R-:W4:Y:S02]  /*95cf0*/  LDL.LU R21, [R1+0x884] ;  /* 0x0008840001157983 */ /* 0x000f240000300800 */
[----:B------:R-:W3:Y:S02]  /*95d00*/  LDL.LU R22, [R1+0x888] ;  /* 0x0008880001167983 */ /* 0x000ee40000300800 */
[----:B------:R-:W3:Y:S01]  /*95d10*/  LDL.LU R23, [R1+0x88c] ;  /* 0x00088c0001177983 */ /* 0x000ee20000300800 */
[----:B--2---:R-:W-:Y:S01]  /*95d20*/  HMMA.16816.F32.BF16 R16, R24, R10, R16 ;  /* 0x0000000a1810723c */ /* 0x004fe20000041810 */
[----:B------:R-:W-:-:S02]  /*95d30*/  IMAD.MOV.U32 R29, RZ, RZ, R10 ;  /* 0x000000ffff1d7224 */ /* 0x000fc400078e000a */
[----:B------:R-:W-:Y:S01]  /*95d40*/  IMAD.MOV.U32 R28, RZ, RZ, R11 ;  /* 0x000000ffff1c7224 */ /* 0x000fe200078e000b */
[----:B---3--:R0:W-:Y:S01]  /*95d50*/  STL.64 [R1+0x3538], R22 ;  /* 0x0035381601007387 */ /* 0x0081e20000100a00 */
[----:B----4-:R-:W-:Y:S03]  /*95d60*/  STL.64 [R1+0x3530], R20 ;  /* 0x0035301401007387 */ /* 0x010fe60000100a00 */
[----:B0-----:R-:W2:Y:S04]  /*95d70*/  LDL R22, [R1+0x18] ;  /* 0x0000180001167983 */ /* 0x001ea80000100800 */
[----:B------:R-:W2:Y:S11]  /*95d80*/  LDL R23, [R1+0x1c] ;  /* 0x00001c0001177983 */ /* 0x000eb60000100800 */
[----:B------:R-:W-:Y:S02]  /*95d90*/  STL.64 [R1+0xc40], R16 ;  /* 0x000c401001007387 */ /* 0x000fe40000100a00 */
[----:B------:R0:W-:Y:S02]  /*95da0*/  STL.64 [R1+0xc48], R18 ;  /* 0x000c481201007387 */ /* 0x0001e40000100a00 */
        /* <DEDUP_REMOVED lines=10> */
[----:B------:R-:W4:Y:S02]  /*95e50*/  LDL.LU.64 R10, [R1+0x3580] ;  /* 0x00358000010a7983 */ /* 0x000f240000300a00 */
[----:B------:R-:W2:Y:S01]  /*95e60*/  LDL.LU R9, [R1+0x3578] ;  /* 0x0035780001097983 */ /* 0x000ea20000300800 */
[----:B---3--:R-:W-:Y:S01]  /*95e70*/  HMMA.16816.F32.BF16 R4, R24, R18, R4 ;  /* 0x000000121804723c */ /* 0x008fe20000041804 */
[----:B----4-:R-:W-:Y:S01]  /*95e80*/  STL.64 [R1+0x3548], R10 ;  /* 0x0035480a01007387 */ /* 0x010fe20000100a00 */
[----:B--2---:R0:W-:Y:S02]  /*95e90*/  STL.64 [R1+0x3540], R8 ;  /* 0x0035400801007387 */ /* 0x0041e40000100a00 */
[----:B------:R-:W-:-:S02]  /*95ea0*/  IMAD.MOV.U32 R3, RZ, RZ, R18 ;  /* 0x000000ffff037224 */ /* 0x000fc400078e0012 */
[----:B------:R-:W-:Y:S01]  /*95eb0*/  IMAD.MOV.U32 R14, RZ, RZ, R19 ;  /* 0x000000ffff0e7224 */ /* 0x000fe200078e0013 */
[----:B0-----:R-:W2:Y:S01]  /*95ec0*/  LDL.LU R8, [R1+0x890] ;  /* 0x0008900001087983 */ /* 0x001ea20000300800 */
[----:B------:R-:W2:Y:S02]  /*95ed0*/  LDL.LU R9, [R1+0x894] ;  /* 0x0008940001097983 */ /* 0x000ea40000300800 */
[----:B------:R-:W2:Y:S02]  /*95ee0*/  LDL.LU R10, [R1+0x898] ;  /* 0x00089800010a7983 */ /* 0x000ea40000300800 */
[----:B------:R-:W2:Y:S11]  /*95ef0*/  LDL.LU R11, [R1+0x89c] ;  /* 0x00089c00010b7983 */ /* 0x000eb60000300800 */
        /* <DEDUP_REMOVED lines=8> */
[----:B------:R-:W-:Y:S01]  /*95f80*/  STL.64 [R1+0xa40], R16 ;  /* 0x000a401001007387 */ /* 0x000fe20000100a00 */
[----:B------:R0:W-:Y:S03]  /*95f90*/  STL.64 [R1+0xa48], R18 ;  /* 0x000a481201007387 */ /* 0x0001e60000100a00 */
[----:B0-----:R-:W3:Y:S01]  /*95fa0*/  LDL.LU.64 R18, [R1+0x3558] ;  /* 0x0035580001127983 */ /* 0x001ee20000300a00 */
[----:B------:R-:W4:Y:S02]  /*95fb0*/  LDL.LU R4, [R1+0x6d0] ;  /* 0x0006d00001047983 */ /* 0x000f240000300800 */
[----:B------:R-:W4:Y:S01]  /*95fc0*/  LDL.LU R5, [R1+0x6d4] ;  /* 0x0006d40001057983 */ /* 0x000f220000300800 */
[----:B--2---:R-:W-:Y:S01]  /*95fd0*/  HMMA.16816.F32.BF16 R20, R24, R22, R8 ;  /* 0x000000161814723c */ /* 0x004fe20000041808 */
[----:B------:R-:W-:Y:S02]  /*95fe0*/  IMAD.MOV.U32 R17, RZ, RZ, R6 ;  /* 0x000000ffff117224 */ /* 0x000fe400078e0006 */
[----:B------:R-:W-:-:S02]  /*95ff0*/  IMAD.MOV.U32 R16, RZ, RZ, R7 ;  /* 0x000000ffff107224 */ /* 0x000fc400078e0007 */
[----:B---3--:R-:W-:Y:S02]  /*96000*/  IMAD.MOV.U32 R6, RZ, RZ, R18 ;  /* 0x000000ffff067224 */ /* 0x008fe400078e0012 */
[----:B------:R-:W-:Y:S01]  /*96010*/  IMAD.MOV.U32 R7, RZ, RZ, R19 ;  /* 0x000000ffff077224 */ /* 0x000fe200078e0013 */
[----:B------:R-:W2:Y:S01]  /*96020*/  LDL.LU R18, [R1+0x3554] ;  /* 0x0035540001127983 */ /* 0x000ea20000300800 */
[----:B------:R-:W2:Y:S03]  /*96030*/  LDL.LU R19, [R1+0x3550] ;  /* 0x0035500001137983 */ /* 0x000ea60000300800 */
[----:B------:R0:W-:Y:S01]  /*96040*/  STL.64 [R1+0x33a8], R6 ;  /* 0x0033a80601007387 */ /* 0x0001e20000100a00 */
[----:B----4-:R-:W-:Y:S03]  /*96050*/  STL.64 [R1+0x33a0], R4 ;  /* 0x0033a00401007387 */ /* 0x010fe60000100a00 */
[----:B0-----:R-:W3:Y:S04]  /*96060*/  LDL R6, [R1+0x8] ;  /* 0x0000080001067983 */ /* 0x001ee80000100800 */
[----:B------:R-:W3:Y:S01]  /*96070*/  LDL R7, [R1+0xc] ;  /* 0x00000c0001077983 */ /* 0x000ee20000100800 */
[----:B------:R-:W4:Y:S02]  /*96080*/  LDL.LU.64 R10, [R1+0x3548] ;  /* 0x00354800010a7983 */ /* 0x000f240000300a00 */
[----:B------:R-:W2:Y:S02]  /*96090*/  LDL.LU.64 R8, [R1+0x3540] ;  /* 0x0035400001087983 */ /* 0x000ea40000300a00 */
[----:B------:R-:W-:Y:S01]  /*960a0*/  STL.64 [R1+0xa30], R20 ;  /* 0x000a301401007387 */ /* 0x000fe20000100a00 */
[----:B------:R0:W-:Y:S04]  /*960b0*/  STL.64 [R1+0xa38], R22 ;  /* 0x000a381601007387 */ /* 0x0001e80000100a00 */
        /* <DEDUP_REMOVED lines=10> */
[----:B0-----:R-:W2:Y:S04]  /*96160*/  LDL.64 R6, [R1+0x18] ;  /* 0x0000180001067983 */ /* 0x001ea80000100a00 */
[----:B--2---:R0:W-:Y:S01]  /*96170*/  STL.64 [R1+0x33d0], R6 ;  /* 0x0033d00601007387 */ /* 0x0041e20000100a00 */
[----:B------:R-:W2:Y:S02]  /*96180*/  LDL.LU R4, [R1+0x870] ;  /* 0x0008700001047983 */ /* 0x000ea40000300800 */
[----:B------:R-:W2:Y:S01]  /*96190*/  LDL.LU R5, [R1+0x874] ;  /* 0x0008740001057983 */ /* 0x000ea20000300800 */
[----:B0-----:R-:W2:Y:S01]  /*961a0*/  LDL.LU R6, [R1+0x878] ;  /* 0x0008780001067983 */ /* 0x001ea20000300800 */
[----:B------:R-:W2:Y:S02]  /*961b0*/  LDL.LU R7, [R1+0x87c] ;  /* 0x00087c0001077983 */ /* 0x000ea40000300800 */
[----:B--2---:R-:W-:Y:S11]  /*961c0*/  HMMA.16816.F32.BF16 R4, R24, R18, R4 ;  /* 0x000000121804723c */ /* 0x004ff60000041804 */
[----:B------:R-:W-:Y:S11]  /*961d0*/  @!UPT UIADD3 URZ, URZ, URZ, URZ ;  /* 0x0000003f3f3ff290 */ /* 0x000ff6000fffe03f */
[----:B------:R-:W-:Y:S01]  /*961e0*/  @!UPT UIADD3 URZ, URZ, URZ, URZ ;  /* 0x0000003f3f3ff290 */ /* 0x000fe2000fffe03f */
[----:B------:R-:W-:Y:S01]  /*961f0*/  STL.64 [R1+0x8f0], R4 ;  /* 0x0008f00401007387 */ /* 0x000fe20000100a00 */
[----:B------:R0:W-:Y:S02]  /*96200*/  STL.64 [R1+0x8f8], R6 ;  /* 0x0008f80601007387 */ /* 0x0001e40000100a00 */
[----:B0-----:R-:W-:Y:S02]  /*96210*/  IMAD.MOV.U32 R6, RZ, RZ, R17 ;  /* 0x000000ffff067224 */ /* 0x001fe400078e0011 */
[----:B------:R-:W-:-:S05]  /*96220*/  IMAD.MOV.U32 R7, RZ, RZ, R16 ;  /* 0x000000ffff077224 */ /* 0x000fca00078e0010 */
[----:B------:R-:W-:Y:S01]  /*96230*/  STL.64 [R1+0x33e8], R6 ;  /* 0x0033e80601007387 */ /* 0x000fe20000100a00 */
[----:B------:R0:W-:Y:S02]  /*96240*/  STL.64 [R1+0x33b0], R18 ;  /* 0x0033b01201007387 */ /* 0x0001e40000100a00 */
[----:B------:R-:W2:Y:S02]  /*96250*/  LDL.LU R16, [R1+0x6e0] ;  /* 0x0006e00001107983 */ /* 0x000ea40000300800 */
[----:B------:R-:W2:Y:S01]  /*96260*/  LDL.LU R17, [R1+0x6e4] ;  /* 0x0006e40001117983 */ /* 0x000ea20000300800 */
[----:B0-----:R-:W2:Y:S01]  /*96270*/  LDL.LU R18, [R1+0x6e8] ;  /* 0x0006e80001127983 */ /* 0x001ea20000300800 */
[----:B------:R-:W2:Y:S02]  /*96280*/  LDL.LU R19, [R1+0x6ec] ;  /* 0x0006ec0001137983 */ /* 0x000ea40000300800 */
[----:B------:R-:W-:Y:S02]  /*96290*/  IMAD.MOV.U32 R6, RZ, RZ, R3 ;  /* 0x000000ffff067224 */ /* 0x000fe400078e0003 */
        /* <DEDUP_REMOVED lines=19> */
[----:B------:R-:W-:-:S02]  /*963d0*/  IMAD.MOV.U32 R6, RZ, RZ, R29 ;  /* 0x000000ffff067224 */ /* 0x000fc400078e001d */
[----:B------:R-:W-:Y:S02]  /*963e0*/  IMAD.MOV.U32 R7, RZ, RZ, R28 ;  /* 0x000000ffff077224 */ /* 0x000fe400078e001c */
[----:B---3--:R-:W-:Y:S02]  /*963f0*/  IMAD.MOV.U32 R18, RZ, RZ, R14 ;  /* 0x000000ffff127224 */ /* 0x008fe400078e000e */
[----:B------:R-:W-:Y:S01]  /*96400*/  IMAD.MOV.U32 R19, RZ, RZ, R15 ;  /* 0x000000ffff137224 */ /* 0x000fe200078e000f */
[----:B------:R-:W3:Y:S01]  /*96410*/  LDL.LU R14, [R1+0x350c] ;  /* 0x00350c00010e7983 */ /* 0x000ee20000300800 */
[----:B------:R-:W3:Y:S02]  /*96420*/  LDL.LU R15, [R1+0x3508] ;  /* 0x00350800010f7983 */ /* 0x000ee40000300800 */
[----:B------:R0:W-:Y:S01]  /*96430*/  STL.64 [R1+0x3430], R6 ;  /* 0x0034300601007387 */ /* 0x0001e20000100a00 */
[----:B------:R-:W-:Y:S01]  /*96440*/  STL.64 [R1+0x33f8], R18 ;  /* 0x0033f81201007387 */ /* 0x000fe20000100a00 */
[----:B0-----:R-:W-:-:S02]  /*96450*/  IMAD.MOV.U32 R6, RZ, RZ, R23 ;  /* 0x000000ffff067224 */ /* 0x001fc400078e0017 */
[----:B------:R-:W-:Y:S01]  /*96460*/  IMAD.MOV.U32 R7, RZ, RZ, R22 ;  /* 0x000000ffff077224 */ /* 0x000fe200078e0016 */
[----:B--2---:R0:W-:Y:S04]  /*96470*/  STL.64 [R1+0x33f0], R16 ;  /* 0x0033f01001007387 */ /* 0x0041e80000100a00 */
[----:B0-----:R-:W2:Y:S01]  /*96480*/  LDL.LU R16, [R1+0x710] ;  /* 0x0007100001107983 */ /* 0x001ea20000300800 */
[----:B------:R-:W2:Y:S02]  /*96490*/  LDL.LU R17, [R1+0x714] ;  /* 0x0007140001117983 */ /* 0x000ea40000300800 */
[----:B------:R-:W2:Y:S02]  /*964a0*/  LDL.LU R18, [R1+0x718] ;  /* 0x0007180001127983 */ /* 0x000ea40000300800 */
[----:B------:R-:W2:Y:S01]  /*964b0*/  LDL.LU R19, [R1+0x71c] ;  /* 0x00071c0001137983 */ /* 0x000ea20000300800 */
[----:B------:R0:W-:Y:S01]  /*964c0*/  STL.64 [R1+0x3448], R6 ;  /* 0x0034480601007387 */ /* 0x0001e20000100a00 */
[----:B------:R-:W2:Y:S02]  /*964d0*/  LDL.LU R4, [R1+0x2f0] ;  /* 0x0002f00001047983 */ /* 0x000ea40000300800 */
[----:B------:R-:W2:Y:S01]  /*964e0*/  LDL.LU R5, [R1+0x2f4] ;  /* 0x0002f40001057983 */ /* 0x000ea20000300800 */
[----:B0-----:R-:W2:Y:S01]  /*964f0*/  LDL.LU R6, [R1+0x2f8] ;  /* 0x0002f80001067983 */ /* 0x001ea20000300800 */
[----:B------:R-:W2:Y:S03]  /*96500*/  LDL.LU R7, [R1+0x2fc] ;  /* 0x0002fc0001077983 */ /* 0x000ea60000300800 */
[----:B--2---:R0:W-:Y:S01]  /*96510*/  STL.64 [R1+0x3458], R6 ;  /* 0x0034580601007387 */ /* 0x0041e20000100a00 */
[----:B------:R-:W-:Y:S02]  /*96520*/  STL.64 [R1+0x3450], R4 ;  /* 0x0034500401007387 */ /* 0x000fe40000100a00 */
[----:B0-----:R-:W-:-:S02]  /*96530*/  IMAD.MOV.U32 R6, RZ, RZ, R21 ;  /* 0x000000ffff067224 */ /* 0x001fc400078e0015 */
[----:B------:R-:W-:-:S05]  /*96540*/  IMAD.MOV.U32 R7, RZ, RZ, R20 ;  /* 0x000000ffff077224 */ /* 0x000fca00078e0014 */
[----:B------:R0:W-:Y:S02]  /*96550*/  STL.64 [R1+0x3470], R6 ;  /* 0x0034700601007387 */ /* 0x0001e40000100a00 */
[----:B0-----:R-:W-:Y:S02]  /*96560*/  IMAD.MOV.U32 R6, RZ, RZ, R12 ;  /* 0x000000ffff067224 */ /* 0x001fe400078e000c */
[----:B----4-:R-:W-:-:S05]  /*96570*/  IMAD.MOV.U32 R7, RZ, RZ, R11 ;  /* 0x000000ffff077224 */ /* 0x010fca00078e000b */
[----:B------:R-:W-:Y:S01]  /*96580*/  STL.64 [R1+0x3488], R6 ;  /* 0x0034880601007387 */ /* 0x000fe20000100a00 */
[----:B------:R-:W-:Y:S02]  /*96590*/  STL.64 [R1+0x3410], R18 ;  /* 0x0034101201007387 */ /* 0x000fe40000100a00 */
[----:B------:R0:W-:Y:S02]  /*965a0*/  STL.64 [R1+0x3408], R16 ;  /* 0x0034081001007387 */ /* 0x0001e40000100a00 */
[----:B0-----:R-:W2:Y:S01]  /*965b0*/  LDL.LU R16, [R1+0x720] ;  /* 0x0007200001107983 */ /* 0x001ea20000300800 */
[----:B------:R-:W2:Y:S02]  /*965c0*/  LDL.LU R17, [R1+0x724] ;  /* 0x0007240001117983 */ /* 0x000ea40000300800 */
[----:B------:R-:W-:Y:S02]  /*965d0*/  IMAD.MOV.U32 R6, RZ, RZ, R10 ;  /* 0x000000ffff067224 */ /* 0x000fe400078e000a */
[----:B------:R-:W-:-:S02]  /*965e0*/  IMAD.MOV.U32 R7, RZ, RZ, R9 ;  /* 0x000000ffff077224 */ /* 0x000fc400078e0009 */
[----:B---3--:R-:W-:Y:S02]  /*965f0*/  IMAD.MOV.U32 R18, RZ, RZ, R15 ;  /* 0x000000ffff127224 */ /* 0x008fe400078e000f */
[----:B------:R-:W-:Y:S01]  /*96600*/  IMAD.MOV.U32 R19, RZ, RZ, R14 ;  /* 0x000000ffff137224 */ /* 0x000fe200078e000e */
[----:B------:R-:W3:Y:S01]  /*96610*/  LDL.LU R15, [R1+0x3504] ;  /* 0x00350400010f7983 */ /* 0x000ee20000300800 */
[----:B------:R-:W4:Y:S02]  /*96620*/  LDL.LU R14, [R1+0x3500] ;  /* 0x00350000010e7983 */ /* 0x000f240000300800 */
[----:B------:R-:W-:Y:S01]  /*96630*/  STL.64 [R1+0x34a0], R6 ;  /* 0x0034a00601007387 */ /* 0x000fe20000100a00 */
[----:B------:R-:W-:Y:S04]  /*96640*/  STL.64 [R1+0x3428], R18 ;  /* 0x0034281201007387 */ /* 0x000fe80000100a00 */
[----:B--2---:R0:W-:Y:S04]  /*96650*/  STL.64 [R1+0x3420], R16 ;  /* 0x0034201001007387 */ /* 0x0041e80000100a00 */
[----:B0-----:R-:W2:Y:S01]  /*96660*/  LDL.LU R16, [R1+0x730] ;  /* 0x0007300001107983 */ /* 0x001ea20000300800 */
[----:B------:R-:W2:Y:S02]  /*96670*/  LDL.LU R17, [R1+0x734] ;  /* 0x0007340001117983 */ /* 0x000ea40000300800 */
[----:B------:R-:W2:Y:S02]  /*96680*/  LDL.LU R18, [R1+0x738] ;  /* 0x0007380001127983 */ /* 0x000ea40000300800 */
[----:B------:R-:W2:Y:S02]  /*96690*/  LDL.LU R19, [R1+0x73c] ;  /* 0x00073c0001137983 */ /* 0x000ea40000300800 */
[----:B------:R-:W-:-:S02]  /*966a0*/  IMAD.MOV.U32 R6, RZ, RZ, R8 ;  /* 0x000000ffff067224 */ /* 0x000fc400078e0008 */
[----:B------:R-:W-:-:S05]  /*966b0*/  IMAD.MOV.U32 R7, RZ, RZ, R3 ;  /* 0x000000ffff077224 */ /* 0x000fca00078e0003 */
[----:B------:R0:W-:Y:S04]  /*966c0*/  STL.64 [R1+0x34b8], R6 ;  /* 0x0034b80601007387 */ /* 0x0001e80000100a00 */
[----:B0-----:R-:W3:Y:S04]  /*966d0*/  LDL.64 R6, [R1+0xc8] ;  /* 0x0000c80001067983 */ /* 0x001ee80000100a00 */
[----:B--2---:R-:W-:Y:S01]  /*966e0*/  STL.64 [R1+0x3440], R18 ;  /* 0x0034401201007387 */ /* 0x004fe20000100a00 */
[----:B------:R0:W-:Y:S03]  /*966f0*/  STL.64 [R1+0x3438], R16 ;  /* 0x0034381001007387 */ /* 0x0001e60000100a00 */
[----:B0-----:R-:W2:Y:S01]  /*96700*/  LDL.LU R16, [R1+0x740] ;  /* 0x0007400001107983 */ /* 0x001ea20000300800 */
[----:B------:R-:W2:Y:S02]  /*96710*/  LDL.LU R17, [R1+0x744] ;  /* 0x0007440001117983 */ /* 0x000ea40000300800 */
[----:B----4-:R-:W-:-:S02]  /*96720*/  IMAD.MOV.U32 R18, RZ, RZ, R14 ;  /* 0x000000ffff127224 */ /* 0x010fc400078e000e */
[----:B---3--:R-:W-:Y:S01]  /*96730*/  IMAD.MOV.U32 R19, RZ, RZ, R15 ;  /* 0x000000ffff137224 */ /* 0x008fe200078e000f */
[----:B------:R-:W3:Y:S01]  /*96740*/  LDL.LU R14, [R1+0x34fc] ;  /* 0x0034fc00010e7983 */ /* 0x000ee20000300800 */
[----:B------:R-:W4:Y:S02]  /*96750*/  LDL.LU R15, [R1+0x34f8] ;  /* 0x0034f800010f7983 */ /* 0x000f240000300800 */
        /* <DEDUP_REMOVED lines=8> */
[----:B------:R-:W-:Y:S01]  /*967e0*/  STL.64 [R1+0x3468], R18 ;  /* 0x0034681201007387 */ /* 0x000fe20000100a00 */
        /* <DEDUP_REMOVED lines=9> */
[----:B----4-:R-:W-:-:S02]  /*96880*/  IMAD.MOV.U32 R18, RZ, RZ, R15 ;  /* 0x000000ffff127224 */ /* 0x010fc400078e000f */
[----:B---3--:R-:W-:Y:S01]  /*96890*/  IMAD.MOV.U32 R19, RZ, RZ, R14 ;  /* 0x000000ffff137224 */ /* 0x008fe200078e000e */
[----:B------:R-:W3:Y:S01]  /*968a0*/  LDL.LU R15, [R1+0x34f4] ;  /* 0x0034f400010f7983 */ /* 0x000ee20000300800 */
[----:B------:R-:W4:Y:S03]  /*968b0*/  LDL.LU R14, [R1+0x34f0] ;  /* 0x0034f000010e7983 */ /* 0x000f260000300800 */
[----:B------:R-:W-:Y:S04]  /*968c0*/  STL.64 [R1+0x3498], R18 ;  /* 0x0034981201007387 */ /* 0x000fe80000100a00 */
[----:B--2---:R0:W-:Y:S04]  /*968d0*/  STL.64 [R1+0x3490], R16 ;  /* 0x0034901001007387 */ /* 0x0041e80000100a00 */
        /* <DEDUP_REMOVED lines=18> */
[----:B------:R-:W2:Y:S11]  /*96a00*/  LDL.LU R19, [R1+0x34c] ;  /* 0x00034c0001137983 */ /* 0x000eb60000300800 */
[----:B------:R-:W-:Y:S02]  /*96a10*/  @!UPT UIADD3 URZ, URZ, URZ, URZ ;  /* 0x0000003f3f3ff290 */ /* 0x000fe4000fffe03f */
[----:B------:R-:W-:Y:S01]  /*96a20*/  STL.64 [R1+0x5b0], R8 ;  /* 0x0005b00801007387 */ /* 0x000fe20000100a00 */
[----:B------:R0:W-:Y:S03]  /*96a30*/  STL.64 [R1+0x5b8], R10 ;  /* 0x0005b80a01007387 */ /* 0x0001e60000100a00 */
[----:B0-----:R-:W3:Y:S02]  /*96a40*/  LDL.LU.64 R10, [R1+0x34e0] ;  /* 0x0034e000010a7983 */ /* 0x001ee40000300a00 */
[----:B---3--:R-:W-:Y:S02]  /*96a50*/  HMMA.16816.F32.BF16 R24, R24, R10, R20 ;  /* 0x0000000a1818723c */ /* 0x008fe40000041814 */
[----:B------:R-:W2:Y:S01]  /*96a60*/  LDL.LU.64 R22, [R1+0x34d8] ;  /* 0x0034d80001167983 */ /* 0x000ea20000300a00 */
[----:B------:R-:W2:Y:S02]  /*96a70*/  LDL.LU.64 R20, [R1+0x34d0] ;  /* 0x0034d00001147983 */ /* 0x000ea40000300a00 */
[----:B------:R-:W-:Y:S11]  /*96a80*/  IMAD.MOV.U32 R8, RZ, RZ, R6 ;  /* 0x000000ffff087224 */ /* 0x000ff600078e0006 */
[----:B------:R-:W-:Y:S07]  /*96a90*/  @!UPT UIADD3 URZ, URZ, URZ, URZ ;  /* 0x0000003f3f3ff290 */ /* 0x000fee000fffe03f */
[----:B------:R-:W-:Y:S01]  /*96aa0*/  STL.64 [R1+0x530], R24 ;  /* 0x0005301801007387 */ /* 0x000fe20000100a00 */
[----:B------:R0:W-:Y:S02]  /*96ab0*/  STL.64 [R1+0x538], R26 ;  /* 0x0005381a01007387 */ /* 0x0001e40000100a00 */
[----:B0-----:R-:W-:Y:S02]  /*96ac0*/  IMAD.MOV.U32 R26, RZ, RZ, R2 ;  /* 0x000000ffff1a7224 */ /* 0x001fe400078e0002 */
        /* <DEDUP_REMOVED lines=9> */
[----:B------:R-:W3:Y:S01]  /*96b60*/  LDL R9, [R1+0x22bc] ;  /* 0x0022bc0001097983 */ /* 0x000ee20000100800 */
        /* <DEDUP_REMOVED lines=22> */
[----:B------:R-:W2:Y:S01]  /*96cd0*/  LDL.LU.64 R18, [R1+0x3468] ;  /* 0x0034680001127983 */ /* 0x000ea20000300a00 */
[----:B------:R-:W2:Y:S11]  /*96ce0*/  LDL.LU.64 R16, [R1+0x3460] ;  /* 0x0034600001107983 */ /* 0x000eb60000300a00 */
[----:B------:R-:W-:Y:S09]  /*96cf0*/  @!UPT UIADD3 URZ, URZ, URZ, URZ ;  /* 0x0000003f3f3ff290 */ /* 0x000ff2000fffe03f */
[----:B------:R-:W-:Y:S01]  /*96d00*/  STL.64 [R1+0xb20], R4 ;  /* 0x000b200401007387 */ /* 0x000fe20000100a00 */
[----:B------:R0:W-:Y:S03]  /*96d10*/  STL.64 [R1+0xb28], R6 ;  /* 0x000b280601007387 */ /* 0x0001e60000100a00 */
[----:B0-----:R-:W4:Y:S01]  /*96d20*/  LDL.LU.64 R6, [R1+0x3458] ;  /* 0x0034580001067983 */ /* 0x001f220000300a00 */
[----:B------:R-:W4:Y:S02]  /*96d30*/  LDL.LU.64 R4, [R1+0x3450] ;  /* 0x0034500001047983 */ /* 0x000f240000300a00 */
[----:B------:R-:W-:-:S07]  /*96d40*/  IMAD.MOV.U32 R27, RZ, RZ, R0 ;  /* 0x000000ffff1b7224 */ /* 0x000fce00078e0000 */
[C---:B----4-:R-:W-:Y:S01]  /*96d50*/  HMMA.16816.F32.BF16 R24, R20.reuse, R26, R4 ;  /* 0x0000001a1418723c */ /* 0x050fe20000041804 */
[----:B------:R-:W2:Y:S11]  /*96d60*/  LDL.LU.64 R6, [R1+0x3448] ;  /* 0x0034480001067983 */ /* 0x000eb60000300a00 */
[----:B------:R-:W-:Y:S11]  /*96d70*/  @!UPT UIADD3 URZ, URZ, URZ, URZ ;  /* 0x0000003f3f3ff290 */ /* 0x000ff6000fffe03f */
[----:B------:R-:W-:Y:S01]  /*96d80*/  STL.64 [R1+0xaf0], R24 ;  /* 0x000af01801007387 */ /* 0x000fe20000100a00 */
[----:B------:R-:W-:Y:S02]  /*96d90*/  STL.64 [R1+0xaf8], R26 ;  /* 0x000af81a01007387 */ /* 0x000fe40000100a00 */
[----:B------:R-:W0:Y:S02]  /*96da0*/  LDSM.16.MT88.4 R24, [R13+0x27080] ;  /* 0x027080000d18783b */ /* 0x000e240000004200 */
[----:B0-----:R-:W-:Y:S02]  /*96db0*/  STL.64 [R1+0x3278], R26 ;  /* 0x0032781a01007387 */ /* 0x001fe40000100a00 */
[----:B------:R0:W-:Y:S02]  /*96dc0*/  STL.64 [R1+0x3270], R24 ;  /* 0x0032701801007387 */ /* 0x0001e40000100a00 */
[----:B0-----:R-:W4:Y:S01]  /*96dd0*/  LDL.LU R24, [R1+0x2e0] ;  /* 0x0002e00001187983 */ /* 0x001f220000300800 */
[----:B------:R-:W4:Y:S02]  /*96de0*/  LDL.LU R25, [R1+0x2e4] ;  /* 0x0002e40001197983 */ /* 0x000f240000300800 */
[----:B------:R-:W4:Y:S02]  /*96df0*/  LDL.LU R26, [R1+0x2e8] ;  /* 0x0002e800011a7983 */ /* 0x000f240000300800 */
[----:B------:R-:W4:Y:S01]  /*96e00*/  LDL.LU R27, [R1+0x2ec] ;  /* 0x0002ec00011b7983 */ /* 0x000f220000300800 */
        /* <DEDUP_REMOVED lines=58> */
[----:B------:R0:W-:Y:S02]  /*971b0*/  STL.64 [R1+0x3380], R18 ;  /* 0x0033801201007387 */ /* 0x0001e40000100a00 */
[----:B------:R-:W2:Y:S01]  /*971c0*/  LDL.LU R16, [R1+0x6c0] ;  /* 0x0006c00001107983 */ /* 0x000ea20000300800 */
[----:B------:R-:W2:Y:S04]  /*971d0*/  LDL.LU R17, [R1+0x6c4] ;  /* 0x0006c40001117983 */ /* 0x000ea80000300800 */
[----:B0-----:R-:W2:Y:S01]  /*971e0*/  LDL.LU R18, [R1+0x6c8] ;  /* 0x0006c80001127983 */ /* 0x001ea20000300800 */
[----:B------:R-:W2:Y:S02]  /*971f0*/  LDL.LU R19, [R1+0x6cc] ;  /* 0x0006cc0001137983 */ /* 0x000ea40000300800 */
[----:B------:R0:W-:Y:S01]  /*97200*/  STL.64 [R1+0x3388], R14 ;  /* 0x0033880e01007387 */ /* 0x0001e20000100a00 */
[C---:B--2---:R-:W-:Y:S08]  /*97210*/  HMMA.16816.F32.BF16 R16, R20.reuse, R14, R16 ;  /* 0x0000000e1410723c */ /* 0x044ff00000041810 */
[----:B----4-:R-:W-:Y:S11]  /*97220*/  HMMA.16816.F32.BF16 R20, R20, R10, R24 ;  /* 0x0000000a1414723c */ /* 0x010ff60000041818 */
[----:B------:R-:W-:Y:S04]  /*97230*/  @!UPT UIADD3 URZ, URZ, URZ, URZ ;  /* 0x0000003f3f3ff290 */ /* 0x000fe8000fffe03f */
[----:B------:R-:W-:Y:S01]  /*97240*/  STL.64 [R1+0x540], R16 ;  /* 0x0005401001007387 */ /* 0x000fe20000100a00 */
[----:B------:R-:W-:Y:S02]  /*97250*/  STL.64 [R1+0x548], R18 ;  /* 0x0005481201007387 */ /* 0x000fe40000100a00 */
[----:B------:R-:W2:Y:S02]  /*97260*/  LDL.LU R12, [R1+0x520] ;  /* 0x00052000010c7983 */ /* 0x000ea40000300800 */
[----:B------:R-:W2:Y:S01]  /*97270*/  LDL.LU R13, [R1+0x524] ;  /* 0x00052400010d7983 */ /* 0x000ea20000300800 */
[----:B0-----:R-:W2:Y:S01]  /*97280*/  LDL.LU R14, [R1+0x528] ;  /* 0x00052800010e7983 */ /* 0x001ea20000300800 */
[----:B------:R-:W2:Y:S02]  /*97290*/  LDL.LU R15, [R1+0x52c] ;  /* 0x00052c00010f7983 */ /* 0x000ea40000300800 */
[----:B------:R-:W4:Y:S02]  /*972a0*/  LDL.LU R24, [R1+0x4f0] ;  /* 0x0004f00001187983 */ /* 0x000f240000300800 */
[----:B------:R-:W-:Y:S01]  /*972b0*/  STL.64 [R1+0x2e0], R20 ;  /* 0x0002e01401007387 */ /* 0x000fe20000100a00 */
[----:B------:R-:W-:Y:S01]  /*972c0*/  STL.64 [R1+0x2e8], R22 ;  /* 0x0002e81601007387 */ /* 0x000fe20000100a00 */
[----:B------:R-:W4:Y:S02]  /*972d0*/  LDL.LU R25, [R1+0x4f4] ;  /* 0x0004f40001197983 */ /* 0x000f240000300800 */
[----:B------:R-:W2:Y:S02]  /*972e0*/  LDL.LU R26, [R1+0x4f8] ;  /* 0x0004f800011a7983 */ /* 0x000ea40000300800 */
[----:B------:R-:W2:Y:S02]  /*972f0*/  LDL.LU R27, [R1+0x4fc] ;  /* 0x0004fc00011b7983 */ /* 0x000ea40000300800 */
[----:B--2---:R0:W-:Y:S01]  /*97300*/  STL.64 [R1+0x3358], R26 ;  /* 0x0033581a01007387 */ /* 0x0041e20000100a00 */
[----:B----4-:R1:W-:Y:S03]  /*97310*/  STL.64 [R1+0x3350], R24 ;  /* 0x0033501801007387 */ /* 0x0103e60000100a00 */
[----:B0-----:R-:W2:Y:S04]  /*97320*/  LDL.64 R26, [R1+0xa8] ;  /* 0x0000a800011a7983 */ /* 0x001ea80000100a00 */
[----:B--2---:R0:W-:Y:S01]  /*97330*/  STL.64 [R1+0x3368], R26 ;  /* 0x0033681a01007387 */ /* 0x0041e20000100a00 */
[----:B-1----:R-:W2:Y:S02]  /*97340*/  LDL.LU R24, [R1+0x510] ;  /* 0x0005100001187983 */ /* 0x002ea40000300800 */
[----:B------:R-:W2:Y:S01]  /*97350*/  LDL.LU R25, [R1+0x514] ;  /* 0x0005140001197983 */ /* 0x000ea20000300800 */
[----:B0-----:R-:W2:Y:S01]  /*97360*/  LDL.LU R26, [R1+0x518] ;  /* 0x00051800011a7983 */ /* 0x001ea20000300800 */
[----:B------:R-:W2:Y:S02]  /*97370*/  LDL.LU R27, [R1+0x51c] ;  /* 0x00051c00011b7983 */ /* 0x000ea40000300800 */
[----:B------:R-:W4:Y:S02]  /*97380*/  LDL.64 R22, [R1+0x78] ;  /* 0x0000780001167983 */ /* 0x000f240000100a00 */
[----:B----4-:R0:W-:Y:S01]  /*97390*/  STL.64 [R1+0x3338], R22 ;  /* 0x0033381601007387 */ /* 0x0101e20000100a00 */
[----:B------:R-:W4:Y:S02]  /*973a0*/  LDL.LU R20, [R1+0x4e0] ;  /* 0x0004e00001147983 */ /* 0x000f240000300800 */
[----:B------:R-:W4:Y:S01]  /*973b0*/  LDL.LU R21, [R1+0x4e4] ;  /* 0x0004e40001157983 */ /* 0x000f220000300800 */
[----:B0-----:R-:W2:Y:S01]  /*973c0*/  LDL.LU R22, [R1+0x4e8] ;  /* 0x0004e80001167983 */ /* 0x001ea20000300800 */
[----:B------:R-:W2:Y:S03]  /*973d0*/  LDL.LU R23, [R1+0x4ec] ;  /* 0x0004ec0001177983 */ /* 0x000ea60000300800 */
[----:B--2---:R0:W-:Y:S01]  /*973e0*/  STL.64 [R1+0x3348], R22 ;  /* 0x0033481601007387 */ /* 0x0041e20000100a00 */
[----:B----4-:R1:W-:Y:S03]  /*973f0*/  STL.64 [R1+0x3340], R20 ;  /* 0x0033401401007387 */ /* 0x0103e60000100a00 */
[----:B0-----:R-:W2:Y:S04]  /*97400*/  LDL.64 R22, [R1+0x98] ;  /* 0x0000980001167983 */ /* 0x001ea80000100a00 */
[----:B--2---:R0:W-:Y:S01]  /*97410*/  STL.64 [R1+0x3360], R22 ;  /* 0x0033601601007387 */ /* 0x0041e20000100a00 */
[----:B-1----:R-:W2:Y:S02]  /*97420*/  LDL.LU R20, [R1+0x500] ;  /* 0x0005000001147983 */ /* 0x002ea40000300800 */
[----:B------:R-:W2:Y:S01]  /*97430*/  LDL.LU R21, [R1+0x504] ;  /* 0x0005040001157983 */ /* 0x000ea20000300800 */
[----:B0-----:R-:W4:Y:S01]  /*97440*/  LDL.LU R22, [R1+0x508] ;  /* 0x0005080001167983 */ /* 0x001f220000300800 */
[----:B------:R-:W4:Y:S02]  /*97450*/  LDL.LU R23, [R1+0x50c] ;  /* 0x00050c0001177983 */ /* 0x000f240000300800 */
[----:B------:R-:W-:-:S02]  /*97460*/  IMAD.MOV.U32 R18, RZ, RZ, R8 ;  /* 0x000000ffff127224 */ /* 0x000fc400078e0008 */
[----:B------:R-:W-:Y:S01]  /*97470*/  IMAD.MOV.U32 R19, RZ, RZ, R2 ;  /* 0x000000ffff137224 */ /* 0x000fe200078e0002 */
[----:B----4-:R0:W-:Y:S01]  /*97480*/  STL.64 [R1+0x3378], R22 ;  /* 0x0033781601007387 */ /* 0x0101e20000100a00 */
[----:B--2---:R-:W-:Y:S03]  /*97490*/  STL.64 [R1+0x3370], R20 ;  /* 0x0033701401007387 */ /* 0x004fe60000100a00 */
[----:B0-----:R-:W2:Y:S02]  /*974a0*/  LDL.64 R22, [R1+0xb8] ;  /* 0x0000b80001167983 */ /* 0x001ea40000100a00 */
[C---:B------:R-:W-:Y:S01]  /*974b0*/  HMMA.16816.F32.BF16 R16, R4.reuse, R18, R12 ;  /* 0x000000120410723c */ /* 0x040fe2000004180c */
[----:B------:R-:W4:Y:S11]  /*974c0*/  LDL.LU.64 R14, [R1+0x3388] ;  /* 0x00338800010e7983 */ /* 0x000f360000300a00 */
[----:B------:R-:W-:Y:S11]  /*974d0*/  @!UPT UIADD3 URZ, URZ, URZ, URZ ;  /* 0x0000003f3f3ff290 */ /* 0x000ff6000fffe03f */
[----:B------:R-:W-:Y:S01]  /*974e0*/  STL.64 [R1+0xdf0], R16 ;  /* 0x000df01001007387 */ /* 0x000fe20000100a00 */
[----:B------:R-:W-:Y:S02]  /*974f0*/  IMAD.MOV.U32 R12, RZ, RZ, R18 ;  /* 0x000000ffff0c7224 */ /* 0x000fe400078e0012 */
[----:B------:R0:W-:Y:S02]  /*97500*/  STL.64 [R1+0xdf8], R18 ;  /* 0x000df81201007387 */ /* 0x0001e40000100a00 */
[----:B0-----:R-:W3:Y:S01]  /*97510*/  LDL.LU.64 R18, [R1+0x3380] ;  /* 0x0033800001127983 */ /* 0x001ee20000300a00 */
[----:B------:R-:W-:Y:S02]  /*97520*/  STL [R1+0x2adc], R16 ;  /* 0x002adc1001007387 */ /* 0x000fe40000100800 */
[----:B------:R-:W-:Y:S01]  /*97530*/  STL [R1+0x2ad8], R12 ;  /* 0x002ad80c01007387 */ /* 0x000fe20000100800 */
[----:B--2---:R-:W-:Y:S01]  /*97540*/  HMMA.16816.F32.BF16 R24, R4, R22, R24 ;  /* 0x000000160418723c */ /* 0x004fe20000041818 */
[----:B------:R-:W-:-:S02]  /*97550*/  IMAD.MOV.U32 R8, RZ, RZ, R22 ;  /* 0x000000ffff087224 */ /* 0x000fc400078e0016 */
[----:B------:R-:W-:Y:S02]  /*97560*/  IMAD.MOV.U32 R2, RZ, RZ, R23 ;  /* 0x000000ffff027224 */ /* 0x000fe400078e0017 */
[----:B------:R-:W2:Y:S01]  /*97570*/  LDL.LU.64 R22, [R1+0x3378] ;  /* 0x0033780001167983 */ /* 0x000ea20000300a00 */
[----:B------:R-:W2:Y:S11]  /*97580*/  LDL.LU.64 R20, [R1+0x3370] ;  /* 0x0033700001147983 */ /* 0x000eb60000300a00 */
[----:B------:R-:W-:Y:S06]  /*97590*/  @!UPT UIADD3 URZ, URZ, URZ, URZ ;  /* 0x0000003f3f3ff290 */ /* 0x000fec000fffe03f */
[----:B------:R-:W-:Y:S01]  /*975a0*/  STL.64 [R1+0xde0], R24 ;  /* 0x000de01801007387 */ /* 0x000fe20000100a00 */
[----:B------:R-:W-:Y:S02]  /*975b0*/  IMAD.MOV.U32 R13, RZ, RZ, R26 ;  /* 0x000000ffff0d7224 */ /* 0x000fe400078e001a */
[----:B------:R0:W-:Y:S02]  /*975c0*/  STL.64 [R1+0xde8], R26 ;  /* 0x000de81a01007387 */ /* 0x0001e40000100a00 */
[----:B0-----:R-:W2:Y:S01]  /*975d0*/  LDL.LU.64 R26, [R1+0x3368] ;  /* 0x00336800011a7983 */ /* 0x001ea20000300a00 */
[----:B------:R-:W-:-:S05]  /*975e0*/  IMAD.MOV.U32 R17, RZ, RZ, R24 ;  /* 0x000000ffff117224 */ /* 0x000fca00078e0018 */
[----:B------:R0:W-:Y:S01]  /*975f0*/  STL [R1+0x2ae4], R17 ;  /* 0x002ae41101007387 */ /* 0x0001e20000100800 */
[----:B---3--:R1:W-:Y:S02]  /*97600*/  STL.64 [R1+0x3308], R18 ;  /* 0x0033081201007387 */ /* 0x0083e40000100a00 */
[----:B------:R-:W3:Y:S01]  /*97610*/  LDL.LU R16, [R1+0x4d0] ;  /* 0x0004d00001107983 */ /* 0x000ee20000300800 */
[----:B0-----:R-:W3:Y:S01]  /*97620*/  LDL.LU R17, [R1+0x4d4] ;  /* 0x0004d40001117983 */ /* 0x001ee20000300800 */
[----:B-1----:R-:W3:Y:S02]  /*97630*/  LDL.LU R18, [R1+0x4d8] ;  /* 0x0004d80001127983 */ /* 0x002ee40000300800 */
[----:B------:R-:W3:Y:S02]  /*97640*/  LDL.LU R19, [R1+0x4dc] ;  /* 0x0004dc0001137983 */ /* 0x000ee40000300800 */
[----:B------:R0:W-:Y:S01]  /*97650*/  STL [R1+0x2ae0], R13 ;  /* 0x002ae00d01007387 */ /* 0x0001e20000100800 */
[----:B--2---:R-:W-:Y:S01]  /*97660*/  HMMA.16816.F32.BF16 R20, R4, R26, R20 ;  /* 0x0000001a0414723c */ /* 0x004fe20000041814 */
[----:B0-----:R-:W-:-:S02]  /*97670*/  IMAD.MOV.U32 R13, RZ, RZ, R26 ;  /* 0x000000ffff0d7224 */ /* 0x001fc400078e001a */
[----:B------:R-:W-:Y:S11]  /*97680*/  IMAD.MOV.U32 R12, RZ, RZ, R27 ;  /* 0x000000ffff0c7224 */ /* 0x000ff600078e001b */
[----:B------:R-:W-:Y:S09]  /*97690*/  @!UPT UIADD3 URZ, URZ, URZ, URZ ;  /* 0x0000003f3f3ff290 */ /* 0x000ff2000fffe03f */
[----:B------:R-:W-:Y:S01]  /*976a0*/  STL.64 [R1+0xdd0], R20 ;  /* 0x000dd01401007387 */ /* 0x000fe20000100a00 */
[----:B------:R0:W-:Y:S03]  /*976b0*/  STL.64 [R1+0xdd8], R22 ;  /* 0x000dd81601007387 */ /* 0x0001e60000100a00 */
[----:B0-----:R-:W2:Y:S01]  /*976c0*/  LDL.LU.64 R22, [R1+0x3360] ;  /* 0x0033600001167983 */ /* 0x001ea20000300a00 */
[----:B------:R-:W2:Y:S02]  /*976d0*/  LDL.LU.64 R26, [R1+0x3358] ;  /* 0x00335800011a7983 */ /* 0x000ea40000300a00 */
[----:B------:R-:W2:Y:S02]  /*976e0*/  LDL.LU.64 R24, [R1+0x3350] ;  /* 0x0033500001187983 */ /* 0x000ea40000300a00 */
[----:B----4-:R0:W-:Y:S01]  /*976f0*/  STL.64 [R1+0x3298], R14 ;  /* 0x0032980e01007387 */ /* 0x0101e20000100a00 */
[----:B------:R-:W-:Y:S04]  /*97700*/  STL.64 [R1+0x3290], R12 ;  /* 0x0032900c01007387 */ /* 0x000fe80000100a00 */
[----:B0-----:R-:W4:Y:S01]  /*97710*/  LDL.64 R14, [R1+0x88] ;  /* 0x00008800010e7983 */ /* 0x001f220000100a00 */
[C---:B--2---:R-:W-:Y:S11]  /*97720*/  HMMA.16816.F32.BF16 R24, R4.reuse, R22, R24 ;  /* 0x000000160418723c */ /* 0x044ff60000041818 */
[----:B------:R-:W-:Y:S11]  /*97730*/  @!UPT UIADD3 URZ, URZ, URZ, URZ ;  /* 0x0000003f3f3ff290 */ /* 0x000ff6000fffe03f */
[----:B------:R-:W-:Y:S01]  /*97740*/  @!UPT UIADD3 URZ, URZ, URZ, URZ ;  /* 0x0000003f3f3ff290 */ /* 0x000fe2000fffe03f */
[----:B------:R0:W-:Y:S01]  /*97750*/  STL.64 [R1+0xdc0], R24 ;  /* 0x000dc01801007387 */ /* 0x0001e20000100a00 */
[----:B------:R-:W-:Y:S02]  /*97760*/  STL.64 [R1+0xdc8], R26 ;  /* 0x000dc81a01007387 */ /* 0x000fe40000100a00 */
[----:B0-----:R-:W-:Y:S02]  /*97770*/  IMAD.MOV.U32 R25, RZ, RZ, R22 ;  /* 0x000000ffff197224 */ /* 0x001fe400078e0016 */
[----:B------:R-:W-:Y:S02]  /*97780*/  IMAD.MOV.U32 R24, RZ, RZ, R23 ;  /* 0x000000ffff187224 */ /* 0x000fe400078e0017 */
[----:B------:R-:W4:Y:S01]  /*97790*/  LDL.LU.64 R22, [R1+0x3348] ;  /* 0x0033480001167983 */ /* 0x000f220000300a00 */
[----:B------:R-:W4:Y:S02]  /*977a0*/  LDL.LU.64 R20, [R1+0x3340] ;  /* 0x0033400001147983 */ /* 0x000f240000300a00 */
[----:B----4-:R-:W-:Y:S11]  /*977b0*/  HMMA.16816.F32.BF16 R20, R4, R14, R20 ;  /* 0x0000000e0414723c */ /* 0x010ff60000041814 */
[----:B------:R-:W-:Y:S11]  /*977c0*/  @!UPT UIADD3 URZ, URZ, URZ, URZ ;  /* 0x0000003f3f3ff290 */ /* 0x000ff6000fffe03f */
[----:B------:R-:W-:Y:S01]  /*977d0*/  @!UPT UIADD3 URZ, URZ, URZ, URZ ;  /* 0x0000003f3f3ff290 */ /* 0x000fe2000fffe03f */
[----:B------:R-:W-:Y:S01]  /*977e0*/  STL.64 [R1+0xc10], R20 ;  /* 0x000c101401007387 */ /* 0x000fe20000100a00 */
[----:B------:R0:W-:Y:S03]  /*977f0*/  STL.64 [R1+0xc18], R22 ;  /* 0x000c181601007387 */ /* 0x0001e60000100a00 */
[----:B0-----:R-:W3:Y:S01]  /*97800*/  LDL.LU.64 R22, [R1+0x3338] ;  /* 0x0033380001167983 */ /* 0x001ee20000300a00 */
[----:B------:R-:W-:Y:S02]  /*97810*/  IMAD.MOV.U32 R27, RZ, RZ, R14 ;  /* 0x000000ffff1b7224 */ /* 0x000fe400078e000e */
[----:B------:R-:W-:-:S05]  /*97820*/  IMAD.MOV.U32 R26, RZ, RZ, R15 ;  /* 0x000000ffff1a7224 */ /* 0x000fca00078e000f */
[----:B------:R-:W-:Y:S01]  /*97830*/  STL.64 [R1+0x32a8], R26 ;  /* 0x0032a81a01007387 */ /* 0x000fe20000100a00 */
[----:B------:R-:W-:Y:S01]  /*97840*/  STL.64 [R1+0x32a0], R24 ;  /* 0x0032a01801007387 */ /* 0x000fe20000100a00 */
[C---:B---3--:R-:W-:Y:S01]  /*97850*/  HMMA.16816.F32.BF16 R12, R4.reuse, R22, R16 ;  /* 0x00000016040c723c */ /* 0x048fe20000041810 */
[----:B------:R-:W-:Y:S02]  /*97860*/  IMAD.MOV.U32 R29, RZ, RZ, R22 ;  /* 0x000000ffff1d7224 */ /* 0x000fe400078e0016 */
[----:B------:R-:W-:Y:S02]  /*97870*/  IMAD.MOV.U32 R28, RZ, RZ, R23 ;  /* 0x000000ffff1c7224 */ /* 0x000fe400078e0017 */
[----:B------:R-:W0:Y:S11]  /*97880*/  LDSM.16.MT88.4 R20, [R9+0x27000] ;  /* 0x027000000914783b */ /* 0x000e360000004200 */
[----:B------:R-:W-:Y:S07]  /*97890*/  @!UPT UIADD3 URZ, URZ, URZ, URZ ;  /* 0x0000003f3f3ff290 */ /* 0x000fee000fffe03f */
[----:B------:R-:W-:Y:S01]  /*978a0*/  STL.64 [R1+0xbc0], R12 ;  /* 0x000bc00c01007387 */ /* 0x000fe20000100a00 */
[----:B------:R-:W-:Y:S02]  /*978b0*/  STL.64 [R1+0xbc8], R14 ;  /* 0x000bc80e01007387 */ /* 0x000fe40000100a00 */
[----:B------:R-:W-:Y:S02]  /*978c0*/  STL.64 [R1+0x3288], R10 ;  /* 0x0032880a01007387 */ /* 0x000fe40000100a00 */
[----:B------:R-:W-:Y:S01]  /*978d0*/  STL [R1+0x3280], R9 ;  /* 0x0032800901007387 */ /* 0x000fe20000100800 */
[----:B------:R-:W-:Y:S04]  /*978e0*/  STL [R1+0x3330], R8 ;  /* 0x0033300801007387 */ /* 0x000fe80000100800 */
[----:B0-----:R-:W-:Y:S01]  /*978f0*/  STL.64 [R1+0x3130], R22 ;  /* 0x0031301601007387 */ /* 0x001fe20000100a00 */
[----:B------:R0:W-:Y:S03]  /*97900*/  STL.64 [R1+0x3128], R20 ;  /* 0x0031281401007387 */ /* 0x0001e60000100a00 */
[----:B0-----:R-:W2:Y:S01]  /*97910*/  LDL.LU R20, [R1+0x200] ;  /* 0x0002000001147983 */ /* 0x001ea20000300800 */
[----:B------:R-:W2:Y:S02]  /*97920*/  LDL.LU R21, [R1+0x204] ;  /* 0x0002040001157983 */ /* 0x000ea40000300800 */
[----:B------:R-:W3:Y:S02]  /*97930*/  LDL.LU R22, [R1+0x208] ;  /* 0x0002080001167983 */ /* 0x000ee40000300800 */
[----:B------:R-:W3:Y:S01]  /*97940*/  LDL.LU R23, [R1+0x20c] ;  /* 0x00020c0001177983 */ /* 0x000ee20000300800 */
[----:B------:R-:W4:Y:S04]  /*97950*/  LDL.64 R26, [R1+0x8] ;  /* 0x00000800011a7983 */ /* 0x000f280000100a00 */
[----:B----4-:R-:W-:Y:S01]  /*97960*/  STL.64 [R1+0x32e0], R26 ;  /* 0x0032e01a01007387 */ /* 0x010fe20000100a00 */
        /* <DEDUP_REMOVED lines=26> */
[----:B0-----:R-:W3:Y:S01]  /*97b10*/  LDL.64 R18, [R1+0x68] ;  /* 0x0000680001127983 */ /* 0x001ee20000100a00 */
[----:B------:R0:W-:Y:S02]  /*97b20*/  STL.64 [R1+0x32f0], R26 ;  /* 0x0032f01a01007387 */ /* 0x0001e40000100a00 */
[----:B------:R-:W-:Y:S01]  /*97b30*/  STL.64 [R1+0x32e8], R24 ;  /* 0x0032e81801007387 */ /* 0x000fe20000100a00 */
[----:B0-----:R-:W2:Y:S04]  /*97b40*/  LDL.64 R26, [R1+0x38] ;  /* 0x00003800011a7983 */ /* 0x001ea80000100a00 */
[----:B--2---:R0:W-:Y:S04]  /*97b50*/  STL.64 [R1+0x3300], R26 ;  /* 0x0033001a01007387 */ /* 0x0041e80000100a00 */
[----:B0-----:R-:W2:Y:S04]  /*97b60*/  LDL.64 R26, [R1+0x48] ;  /* 0x00004800011a7983 */ /* 0x001ea80000100a00 */
        /* <DEDUP_REMOVED lines=10> */
[----:B------:R-:W2:Y:S02]  /*97c10*/  LDL.LU R15, [R1+0x80c] ;  /* 0x00080c00010f7983 */ /* 0x000ea40000300800 */
[----:B--2---:R0:W-:Y:S01]  /*97c20*/  STL.64 [R1+0x32d8], R14 ;  /* 0x0032d80e01007387 */ /* 0x0041e20000100a00 */
[----:B----4-:R1:W-:Y:S03]  /*97c30*/  STL.64 [R1+0x32d0], R12 ;  /* 0x0032d00c01007387 */ /* 0x0103e60000100a00 */
[----:B0-----:R-:W2:Y:S01]  /*97c40*/  LDL.64 R14, [R1+0x28] ;  /* 0x00002800010e7983 */ /* 0x001ea20000100a00 */
[----:B---3--:R-:W-:Y:S03]  /*97c50*/  HMMA.16816.F32.BF16 R8, R4, R18, R8 ;  /* 0x000000120408723c */ /* 0x008fe60000041808 */
[----:B--2---:R0:W-:Y:S01]  /*97c60*/  STL.64 [R1+0x32f8], R14 ;  /* 0x0032f80e01007387 */ /* 0x0041e20000100a00 */
[----:B-1----:R-:W2:Y:S02]  /*97c70*/  LDL.LU R12, [R1+0x820] ;  /* 0x00082000010c7983 */ /* 0x002ea40000300800 */
[----:B------:R-:W2:Y:S01]  /*97c80*/  LDL.LU R13, [R1+0x824] ;  /* 0x00082400010d7983 */ /* 0x000ea20000300800 */
[----:B0-----:R-:W2:Y:S01]  /*97c90*/  LDL.LU R14, [R1+0x828] ;  /* 0x00082800010e7983 */ /* 0x001ea20000300800 */
[----:B------:R-:W2:Y:S02]  /*97ca0*/  LDL.LU R15, [R1+0x82c] ;  /* 0x00082c00010f7983 */ /* 0x000ea40000300800 */
[----:B------:R-:W-:Y:S02]  /*97cb0*/  STL.64 [R1+0x3148], R22 ;  /* 0x0031481601007387 */ /* 0x000fe40000100a00 */
[----:B------:R0:W-:Y:S02]  /*97cc0*/  STL.64 [R1+0x3140], R20 ;  /* 0x0031401401007387 */ /* 0x0001e40000100a00 */
[----:B0-----:R-:W3:Y:S01]  /*97cd0*/  LDL.LU R20, [R1+0x210] ;  /* 0x0002100001147983 */ /* 0x001ee20000300800 */
[----:B------:R-:W3:Y:S02]  /*97ce0*/  LDL.LU R21, [R1+0x214] ;  /* 0x0002140001157983 */ /* 0x000ee40000300800 */
[----:B------:R-:W4:Y:S02]  /*97cf0*/  LDL.LU R22, [R1+0x218] ;  /* 0x0002180001167983 */ /* 0x000f240000300800 */
[----:B------:R-:W4:Y:S02]  /*97d00*/  LDL.LU R23, [R1+0x21c] ;  /* 0x00021c0001177983 */ /* 0x000f240000300800 */
[----:B----4-:R-:W-:Y:S01]  /*97d10*/  STL.64 [R1+0x3158], R22 ;  /* 0x0031581601007387 */ /* 0x010fe20000100a00 */
[----:B---3--:R-:W-:Y:S02]  /*97d20*/  STL.64 [R1+0x3150], R20 ;  /* 0x0031501401007387 */ /* 0x008fe40000100a00 */
[----:B------:R0:W-:Y:S02]  /*97d30*/  STL.64 [R1+0xc00], R8 ;  /* 0x000c000801007387 */ /* 0x0001e40000100a00 */
[----:B------:R1:W-:Y:S01]  /*97d40*/  STL.64 [R1+0xc08], R10 ;  /* 0x000c080a01007387 */ /* 0x0003e20000100a00 */
[----:B0-----:R-:W3:Y:S01]  /*97d50*/  LDL.LU R8, [R1+0x3330] ;  /* 0x0033300001087983 */ /* 0x001ee20000300800 */
[----:B-1----:R-:W-:-:S02]  /*97d60*/  IMAD.MOV.U32 R10, RZ, RZ, R18 ;  /* 0x000000ffff0a7224 */ /* 0x002fc400078e0012 */
[----:B------:R-:W-:Y:S02]  /*97d70*/  IMAD.MOV.U32 R9, RZ, RZ, R19 ;  /* 0x000000ffff097224 */ /* 0x000fe400078e0013 */
[----:B------:R-:W4:Y:S02]  /*97d80*/  LDL.LU.64 R18, [R1+0x3328] ;  /* 0x0033280001127983 */ /* 0x000f240000300a00 */
        /* <DEDUP_REMOVED lines=18> */
[----:B------:R-:W-:Y:S02]  /*97eb0*/  IMAD.MOV.U32 R22, RZ, RZ, R3 ;  /* 0x000000ffff167224 */ /* 0x000fe400078e0003 */
        /* <DEDUP_REMOVED lines=11> */
[----:B------:R-:W-:Y:S11]  /*97f70*/  IMAD.MOV.U32 R21, RZ, RZ, R15 ;  /* 0x000000ffff157224 */ /* 0x000ff600078e000f */
[----:B------:R-:W-:Y:S11]  /*97f80*/  @!UPT UIADD3 URZ, URZ, URZ, URZ ;  /* 0x0000003f3f3ff290 */ /* 0x000ff6000fffe03f */
[----:B------:R0:W-:Y:S01]  /*97f90*/  STL.64 [R1+0xa00], R24 ;  /* 0x000a001801007387 */ /* 0x0001e20000100a00 */
[----:B------:R1:W-:Y:S02]  /*97fa0*/  STL.64 [R1+0xa08], R26 ;  /* 0x000a081a01007387 */ /* 0x0003e40000100a00 */
[----:B0-----:R-:W-:Y:S01]  /*97fb0*/  IMAD.MOV.U32 R24, RZ, RZ, R14 ;  /* 0x000000ffff187224 */ /* 0x001fe200078e000e */
[----:B-1----:R-:W2:Y:S01]  /*97fc0*/  LDL.LU.64 R26, [R1+0x32e0] ;  /* 0x0032e000011a7983 */ /* 0x002ea20000300a00 */
[----:B------:R-:W2:Y:S02]  /*97fd0*/  LDL.LU.64 R14, [R1+0x32d8] ;  /* 0x0032d800010e7983 */ /* 0x000ea40000300a00 */
[----:B------:R-:W2:Y:S02]  /*97fe0*/  LDL.LU.64 R12, [R1+0x32d0] ;  /* 0x0032d000010c7983 */ /* 0x000ea40000300a00 */
[----:B--2---:R-:W-:Y:S11]  /*97ff0*/  HMMA.16816.F32.BF16 R12, R4, R22, R12 ;  /* 0x00000016040c723c */ /* 0x004ff6000004180c */
[----:B------:R-:W-:Y:S11]  /*98000*/  @!UPT UIADD3 URZ, URZ, URZ, URZ ;  /* 0x0000003f3f3ff290 */ /* 0x000ff6000fffe03f */
[----:B------:R-:W-:Y:S01]  /*98010*/  @!UPT UIADD3 URZ, URZ, URZ, URZ ;  /* 0x0000003f3f3ff290 */ /* 0x000fe2000fffe03f */
[----:B------:R-:W-:Y:S01]  /*98020*/  STL.64 [R1+0x740], R12 ;  /* 0x0007400c01007387 */ /* 0x000fe20000100a00 */
[----:B------:R0:W-:Y:S03]  /*98030*/  STL.64 [R1+0x748], R14 ;  /* 0x0007480e01007387 */ /* 0x0001e60000100a00 */
[----:B0-----:R-:W2:Y:S01]  /*98040*/  LDL.LU.64 R14, [R1+0x32c8] ;  /* 0x0032c800010e7983 */ /* 0x001ea20000300a00 */
[----:B------:R-:W2:Y:S02]  /*98050*/  LDL.LU.64 R12, [R1+0x32c0] ;  /* 0x0032c000010c7983 */ /* 0x000ea40000300a00 */
[----:B------:R0:W-:Y:S02]  /*98060*/  STL.64 [R1+0x3168], R22 ;  /* 0x0031681601007387 */ /* 0x0001e40000100a00 */
[----:B0-----:R-:W-:Y:S02]  /*98070*/  IMAD.MOV.U32 R22, RZ, RZ, R24 ;  /* 0x000000ffff167224 */ /* 0x001fe400078e0018 */
[----:B------:R-:W-:-:S05]  /*98080*/  IMAD.MOV.U32 R23, RZ, RZ, R21 ;  /* 0x000000ffff177224 */ /* 0x000fca00078e0015 */
[----:B------:R0:W-:Y:S02]  /*98090*/  STL.64 [R1+0x3180], R22 ;  /* 0x0031801601007387 */ /* 0x0001e40000100a00 */
[----:B0-----:R-:W-:Y:S02]  /*980a0*/  IMAD.MOV.U32 R22, RZ, RZ, R3 ;  /* 0x000000ffff167224 */ /* 0x001fe400078e0003 */
[----:B------:R-:W-:-:S05]  /*980b0*/  IMAD.MOV.U32 R23, RZ, RZ, R0 ;  /* 0x000000ffff177224 */ /* 0x000fca00078e0000 */
[----:B------:R-:W-:Y:S01]  /*980c0*/  STL.64 [R1+0x3198], R22 ;  /* 0x0031981601007387 */ /* 0x000fe20000100a00 */
        /* <DEDUP_REMOVED lines=8> */
[----:B------:R-:W-:Y:S02]  /*98150*/  IMAD.MOV.U32 R0, RZ, RZ, R27 ;  /* 0x000000ffff007224 */ /* 0x000fe400078e001b */
[----:B------:R-:W-:Y:S01]  /*98160*/  IMAD.MOV.U32 R22, RZ, RZ, R17 ;  /* 0x000000ffff167224 */ /* 0x000fe200078e0011 */
[----:B------:R-:W2:Y:S01]  /*98170*/  LDL.LU.64 R26, [R1+0x32a8] ;  /* 0x0032a800011a7983 */ /* 0x000ea20000300a00 */
[----:B------:R-:W2:Y:S02]  /*98180*/  LDL.LU.64 R24, [R1+0x32a0] ;  /* 0x0032a00001187983 */ /* 0x000ea40000300a00 */
[----:B------:R-:W-:Y:S01]  /*98190*/  IMAD.MOV.U32 R23, RZ, RZ, R16 ;  /* 0x000000ffff177224 */ /* 0x000fe200078e0010 */
[----:B----4-:R-:W-:Y:S11]  /*981a0*/  HMMA.16816.F32.BF16 R12, R4, R18, R12 ;  /* 0x00000012040c723c */ /* 0x010ff6000004180c */
[----:B------:R-:W-:Y:S11]  /*981b0*/  @!UPT UIADD3 URZ, URZ, URZ, URZ ;  /* 0x0000003f3f3ff290 */ /* 0x000ff6000fffe03f */
[----:B------:R-:W-:Y:S01]  /*981c0*/  @!UPT UIADD3 URZ, URZ, URZ, URZ ;  /* 0x0000003f3f3ff290 */ /* 0x000fe2000fffe03f */
[----:B------:R-:W-:Y:S01]  /*981d0*/  STL.64 [R1+0x590], R12 ;  /* 0x0005900c01007387 */ /* 0x000fe20000100a00 */
[----:B------:R0:W-:Y:S03]  /*981e0*/  STL.64 [R1+0x598], R14 ;  /* 0x0005980e01007387 */ /* 0x0001e60000100a00 */
[----:B0-----:R-:W4:Y:S01]  /*981f0*/  LDL.LU.64 R14, [R1+0x3298] ;  /* 0x00329800010e7983 */ /* 0x001f220000300a00 */
[----:B------:R-:W2:Y:S02]  /*98200*/  LDL.LU.64 R12, [R1+0x3290] ;  /* 0x00329000010c7983 */ /* 0x000ea40000300a00 */
[----:B------:R-:W-:Y:S02]  /*98210*/  STL.64 [R1+0x31b0], R22 ;  /* 0x0031b01601007387 */ /* 0x000fe40000100a00 */
[----:B------:R0:W-:Y:S01]  /*98220*/  STL.64 [R1+0x3160], R18 ;  /* 0x0031601201007387 */ /* 0x0001e20000100a00 */
[----:B------:R-:W2:Y:S01]  /*98230*/  LDL.LU R16, [R1+0x220] ;  /* 0x0002200001107983 */ /* 0x000ea20000300800 */
[----:B------:R-:W2:Y:S03]  /*98240*/  LDL.LU R17, [R1+0x224] ;  /* 0x0002240001117983 */ /* 0x000ea60000300800 */
        /* <DEDUP_REMOVED lines=31> */
[----:B------:R0:W-:Y:S02]  /*98440*/  STL.64 [R1+0x3210], R22 ;  /* 0x0032101601007387 */ /* 0x0001e40000100a00 */
[----:B0-----:R-:W-:Y:S02]  /*98450*/  IMAD.MOV.U32 R22, RZ, RZ, R25 ;  /* 0x000000ffff167224 */ /* 0x001fe400078e0019 */
        /* <DEDUP_REMOVED lines=17> */
[----:B---3--:R-:W-:-:S02]  /*98570*/  IMAD.MOV.U32 R22, RZ, RZ, R8 ;  /* 0x000000ffff167224 */ /* 0x008fc400078e0008 */
[----:B------:R-:W-:-:S05]  /*98580*/  IMAD.MOV.U32 R23, RZ, RZ, R2 ;  /* 0x000000ffff177224 */ /* 0x000fca00078e0002 */
[----:B------:R-:W-:Y:S04]  /*98590*/  STL.64 [R1+0x3258], R22 ;  /* 0x0032581601007387 */ /* 0x000fe80000100a00 */
[----:B--2---:R-:W-:Y:S01]  /*985a0*/  STL.64 [R1+0x31f0], R18 ;  /* 0x0031f01201007387 */ /* 0x004fe20000100a00 */
[----:B------:R0:W-:Y:S03]  /*985b0*/  STL.64 [R1+0x31e8], R16 ;  /* 0x0031e81001007387 */ /* 0x0001e60000100a00 */
[----:B0-----:R-:W2:Y:S01]  /*985c0*/  LDL.LU R16, [R1+0x280] ;  /* 0x0002800001107983 */ /* 0x001ea20000300800 */
[----:B------:R-:W2:Y:S02]  /*985d0*/  LDL.LU R17, [R1+0x284] ;  /* 0x0002840001117983 */ /* 0x000ea40000300800 */
[----:B------:R-:W3:Y:S02]  /*985e0*/  LDL.LU R18, [R1+0x288] ;  /* 0x0002880001127983 */ /* 0x000ee40000300800 */
[----:B------:R-:W3:Y:S01]  /*985f0*/  LDL.LU R19, [R1+0x28c] ;  /* 0x00028c0001137983 */ /* 0x000ee20000300800 */
[----:B------:R-:W2:Y:S01]  /*98600*/  LDL.LU R24, [R1+0x4c0] ;  /* 0x0004c00001187983 */ /* 0x000ea20000300800 */
[----:B------:R-:W4:Y:S02]  /*98610*/  LDL.LU R25, [R1+0x4c4] ;  /* 0x0004c40001197983 */ /* 0x000f240000300800 */
[----:B------:R-:W4:Y:S02]  /*98620*/  LDL.LU R26, [R1+0x4c8] ;  /* 0x0004c800011a7983 */ /* 0x000f240000300800 */
[----:B------:R-:W4:Y:S01]  /*98630*/  LDL.LU R27, [R1+0x4cc] ;  /* 0x0004cc00011b7983 */ /* 0x000f220000300800 */
[----:B------:R-:W4:Y:S01]  /*98640*/  LDL.LU R8, [R1+0x7d0] ;  /* 0x0007d00001087983 */ /* 0x000f220000300800 */
[----:B------:R-:W4:Y:S02]  /*98650*/  LDL.LU R9, [R1+0x7d4] ;  /* 0x0007d40001097983 */ /* 0x000f240000300800 */
[----:B------:R-:W4:Y:S02]  /*98660*/  LDL.LU R10, [R1+0x7d8] ;  /* 0x0007d800010a7983 */ /* 0x000f240000300800 */
[----:B------:R-:W4:Y:S01]  /*98670*/  LDL.LU R11, [R1+0x7dc] ;  /* 0x0007dc00010b7983 */ /* 0x000f220000300800 */
[----:B------:R-:W4:Y:S04]  /*98680*/  LDL.64 R22, [R1+0xc8] ;  /* 0x0000c80001167983 */ /* 0x000f280000100a00 */
        /* <DEDUP_REMOVED lines=31> */
[----:B------:R-:W3:Y:S01]  /*98880*/  LDL R2, [R1+0x22b8] ;  /* 0x0022b80001027983 */ /* 0x000ee20000100800 */
[----:B------:R-:W-:Y:S02]  /*98890*/  STL.64 [R1+0x580], R8 ;  /* 0x0005800801007387 */ /* 0x000fe40000100a00 */
[----:B------:R0:W-:Y:S02]  /*988a0*/  STL.64 [R1+0x588], R10 ;  /* 0x0005880a01007387 */ /* 0x0001e40000100a00 */
[----:B0-----:R-:W4:Y:S01]  /*988b0*/  LDL.LU.64 R10, [R1+0x3288] ;  /* 0x00328800010a7983 */ /* 0x001f220000300a00 */
[----:B------:R-:W2:Y:S01]  /*988c0*/  LDL.LU R9, [R1+0x3280] ;  /* 0x0032800001097983 */ /* 0x000ea20000300800 */
[----:B----4-:R-:W-:Y:S02]  /*988d0*/  HMMA.16816.F32.BF16 R4, R4, R10, R24 ;  /* 0x0000000a0404723c */ /* 0x010fe40000041818 */
[----:B------:R-:W2:Y:S01]  /*988e0*/  LDL.LU.64 R26, [R1+0x3278] ;  /* 0x00327800011a7983 */ /* 0x000ea20000300a00 */
[----:B------:R-:W2:Y:S11]  /*988f0*/  LDL.LU.64 R24, [R1+0x3270] ;  /* 0x0032700001187983 */ /* 0x000eb60000300a00 */
[----:B------:R-:W-:Y:S09]  /*98900*/  @!UPT UIADD3 URZ, URZ, URZ, URZ ;  /* 0x0000003f3f3ff290 */ /* 0x000ff2000fffe03f */
[----:B------:R-:W-:Y:S01]  /*98910*/  STL.64 [R1+0x2f0], R4 ;  /* 0x0002f00401007387 */ /* 0x000fe20000100a00 */
[----:B------:R0:W-:Y:S02]  /*98920*/  STL.64 [R1+0x2f8], R6 ;  /* 0x0002f80601007387 */ /* 0x0001e40000100a00 */
[----:B------:R-:W-:Y:S02]  /*98930*/  STL.64 [R1+0x3138], R10 ;  /* 0x0031380a01007387 */ /* 0x000fe40000100a00 */
[----:B0-----:R-:W-:Y:S02]  /*98940*/  IMAD.MOV.U32 R6, RZ, RZ, R3 ;  /* 0x000000ffff067224 */ /* 0x001fe400078e0003 */
[----:B------:R-:W-:Y:S02]  /*98950*/  IMAD.MOV.U32 R7, RZ, RZ, R0 ;  /* 0x000000ffff077224 */ /* 0x000fe400078e0000 */
[----:B------:R-:W-:Y:S02]  /*98960*/  IMAD.MOV.U32 R3, RZ, RZ, R22 ;  /* 0x000000ffff037224 */ /* 0x000fe400078e0016 */
        /* <DEDUP_REMOVED lines=86> */
[C---:B----4-:R-:W-:Y:S01]  /*98ed0*/  HMMA.16816.F32.BF16 R4, R24.reuse, R6, R20 ;  /* 0x000000061804723c */ /* 0x050fe20000041814 */
[----:B------:R-:W4:Y:S01]  /*98ee0*/  LDL.LU.64 R22, [R1+0x3148] ;  /* 0x0031480001167983 */ /* 0x000f220000300a00 */
[----:B------:R-:W4:Y:S11]  /*98ef0*/  LDL.LU.64 R20, [R1+0x3140] ;  /* 0x0031400001147983 */ /* 0x000f360000300a00 */
[----:B------:R-:W-:Y:S10]  /*98f00*/  @!UPT UIADD3 URZ, URZ, URZ, URZ ;  /* 0x0000003f3f3ff290 */ /* 0x000ff4000fffe03f */
[----:B------:R-:W-:Y:S01]  /*98f10*/  STL.64 [R1+0x500], R4 ;  /* 0x0005000401007387 */ /* 0x000fe20000100a00 */
[----:B------:R4:W-:Y:S02]  /*98f20*/  STL.64 [R1+0x508], R6 ;  /* 0x0005080601007387 */ /* 0x0009e40000100a00 */
[----:B--2---:R-:W-:Y:S02]  /*98f30*/  STL [R1+0x3054], R18 ;  /* 0x0030541201007387 */ /* 0x004fe40000100800 */
[----:B------:R-:W-:Y:S01]  /*98f40*/  STL [R1+0x3050], R19 ;  /* 0x0030501301007387 */ /* 0x000fe20000100800 */
[C---:B----4-:R-:W-:Y:S11]  /*98f50*/  HMMA.16816.F32.BF16 R4, R24.reuse, R18, R20 ;  /* 0x000000121804723c */ /* 0x050ff60000041814 */
[----:B------:R-:W-:Y:S11]  /*98f60*/  @!UPT UIADD3 URZ, URZ, URZ, URZ ;  /* 0x0000003f3f3ff290 */ /* 0x000ff6000fffe03f */
[----:B------:R-:W-:Y:S01]  /*98f70*/  @!UPT UIADD3 URZ, URZ, URZ, URZ ;  /* 0x0000003f3f3ff290 */ /* 0x000fe2000fffe03f */
[----:B------:R-:W-:Y:S01]  /*98f80*/  STL.64 [R1+0x340], R4 ;  /* 0x0003400401007387 */ /* 0x000fe20000100a00 */
[----:B------:R-:W-:Y:S02]  /*98f90*/  STL.64 [R1+0x348], R6 ;  /* 0x0003480601007387 */ /* 0x000fe40000100a00 */
[----:B------:R0:W1:Y:S04]  /*98fa0*/  LDSM.16.MT88.4 R4, [R9+0x27080] ;  /* 0x027080000904783b */ /* 0x0000680000004200 */
[----:B------:R-:W2:Y:S01]  /*98fb0*/  LDL.LU R8, [R1+0x6b0] ;  /* 0x0006b00001087983 */ /* 0x000ea20000300800 */
[----:B0-----:R-:W2:Y:S01]  /*98fc0*/  LDL.LU R9, [R1+0x6b4] ;  /* 0x0006b40001097983 */ /* 0x001ea20000300800 */
[----:B------:R-:W2:Y:S02]  /*98fd0*/  LDL.LU R10, [R1+0x6b8] ;  /* 0x0006b800010a7983 */ /* 0x000ea40000300800 */
[----:B------:R-:W2:Y:S02]  /*98fe0*/  LDL.LU R11, [R1+0x6bc] ;  /* 0x0006bc00010b7983 */ /* 0x000ea40000300800 */
[----:B------:R-:W4:Y:S02]  /*98ff0*/  LDL.64 R18, [R1+0x68] ;  /* 0x0000680001127983 */ /* 0x000f240000100a00 */
[----:B----4-:R0:W-:Y:S04]  /*99000*/  STL.64 [R1+0x30d0], R18 ;  /* 0x0030d01201007387 */ /* 0x0101e80000100a00 */
[----:B0-----:R-:W4:Y:S04]  /*99010*/  LDL.64 R18, [R1+0x88] ;  /* 0x0000880001127983 */ /* 0x001f280000100a00 */
[----:B----4-:R0:W-:Y:S04]  /*99020*/  STL.64 [R1+0x30d8], R18 ;  /* 0x0030d81201007387 */ /* 0x0101e80000100a00 */
[----:B0-----:R-:W4:Y:S04]  /*99030*/  LDL.64 R18, [R1+0x98] ;  /* 0x0000980001127983 */ /* 0x001f280000100a00 */
[----:B----4-:R0:W-:Y:S04]  /*99040*/  STL.64 [R1+0x30f0], R18 ;  /* 0x0030f01201007387 */ /* 0x0101e80000100a00 */
[----:B0-----:R-:W4:Y:S04]  /*99050*/  LDL.64 R18, [R1+0xa8] ;  /* 0x0000a80001127983 */ /* 0x001f280000100a00 */
[----:B----4-:R0:W-:Y:S01]  /*99060*/  STL.64 [R1+0x30f8], R18 ;  /* 0x0030f81201007387 */ /* 0x0101e20000100a00 */
[----:B------:R-:W4:Y:S02]  /*99070*/  LDL.LU R16, [R1+0x4a0] ;  /* 0x0004a00001107983 */ /* 0x000f240000300800 */
[----:B------:R-:W4:Y:S01]  /*99080*/  LDL.LU R17, [R1+0x4a4] ;  /* 0x0004a40001117983 */ /* 0x000f220000300800 */
[----:B0-----:R-:W2:Y:S01]  /*99090*/  LDL.LU R18, [R1+0x4a8] ;  /* 0x0004a80001127983 */ /* 0x001ea20000300800 */
[----:B------:R-:W2:Y:S02]  /*990a0*/  LDL.LU R19, [R1+0x4ac] ;  /* 0x0004ac0001137983 */ /* 0x000ea40000300800 */
[----:B------:R-:W3:Y:S02]  /*990b0*/  LDL.LU R20, [R1+0x1f0] ;  /* 0x0001f00001147983 */ /* 0x000ee40000300800 */
[----:B------:R-:W3:Y:S01]  /*990c0*/  LDL.LU R21, [R1+0x1f4] ;  /* 0x0001f40001157983 */ /* 0x000ee20000300800 */
[----:B------:R-:W3:Y:S01]  /*990d0*/  LDL.LU R22, [R1+0x1f8] ;  /* 0x0001f80001167983 */ /* 0x000ee20000300800 */
[----:B------:R-:W3:Y:S03]  /*990e0*/  LDL.LU R23, [R1+0x1fc] ;  /* 0x0001fc0001177983 */ /* 0x000ee60000300800 */
[----:B--2---:R-:W-:Y:S01]  /*990f0*/  STL.64 [R1+0x3118], R18 ;  /* 0x0031181201007387 */ /* 0x004fe20000100a00 */
[----:B----4-:R-:W-:Y:S02]  /*99100*/  STL.64 [R1+0x3110], R16 ;  /* 0x0031101001007387 */ /* 0x010fe40000100a00 */
[----:B-1----:R-:W-:Y:S02]  /*99110*/  STL.64 [R1+0x3038], R6 ;  /* 0x0030380601007387 */ /* 0x002fe40000100a00 */
[----:B------:R0:W-:Y:S02]  /*99120*/  STL.64 [R1+0x3030], R4 ;  /* 0x0030300401007387 */ /* 0x0001e40000100a00 */
[----:B0-----:R-:W2:Y:S01]  /*99130*/  LDL.LU R4, [R1+0x490] ;  /* 0x0004900001047983 */ /* 0x001ea20000300800 */
[----:B------:R-:W2:Y:S02]  /*99140*/  LDL.LU R5, [R1+0x494] ;  /* 0x0004940001057983 */ /* 0x000ea40000300800 */
[----:B------:R-:W4:Y:S02]  /*99150*/  LDL.LU R6, [R1+0x498] ;  /* 0x0004980001067983 */ /* 0x000f240000300800 */
[----:B------:R-:W4:Y:S01]  /*99160*/  LDL.LU R7, [R1+0x49c] ;  /* 0x00049c0001077983 */ /* 0x000f220000300800 */
[C---:B------:R-:W-:Y:S01]  /*99170*/  HMMA.16816.F32.BF16 R8, R24.reuse, R14, R8 ;  /* 0x0000000e1808723c */ /* 0x040fe20000041808 */
[----:B----4-:R0:W-:Y:S01]  /*99180*/  STL.64 [R1+0x3108], R6 ;  /* 0x0031080601007387 */ /* 0x0101e20000100a00 */
[----:B--2---:R1:W-:Y:S03]  /*99190*/  STL.64 [R1+0x3100], R4 ;  /* 0x0031000401007387 */ /* 0x0043e60000100a00 */
[----:B0-----:R-:W2:Y:S04]  /*991a0*/  LDL.64 R6, [R1+0xb8] ;  /* 0x0000b80001067983 */ /* 0x001ea80000100a00 */
[----:B--2---:R0:W-:Y:S01]  /*991b0*/  STL.64 [R1+0x3120], R6 ;  /* 0x0031200601007387 */ /* 0x0041e20000100a00 */
[----:B-1----:R-:W2:Y:S02]  /*991c0*/  LDL.LU R4, [R1+0x4b0] ;  /* 0x0004b00001047983 */ /* 0x002ea40000300800 */
[----:B------:R-:W2:Y:S01]  /*991d0*/  LDL.LU R5, [R1+0x4b4] ;  /* 0x0004b40001057983 */ /* 0x000ea20000300800 */
[----:B0-----:R-:W2:Y:S01]  /*991e0*/  LDL.LU R6, [R1+0x4b8] ;  /* 0x0004b80001067983 */ /* 0x001ea20000300800 */
[----:B------:R-:W2:Y:S09]  /*991f0*/  LDL.LU R7, [R1+0x4bc] ;  /* 0x0004bc0001077983 */ /* 0x000eb20000300800 */
[----:B------:R-:W-:Y:S02]  /*99200*/  STL.64 [R1+0x330], R8 ;  /* 0x0003300801007387 */ /* 0x000fe40000100a00 */
[----:B------:R0:W-:Y:S02]  /*99210*/  STL.64 [R1+0x338], R10 ;  /* 0x0003380a01007387 */ /* 0x0001e40000100a00 */
[----:B0-----:R-:W3:Y:S01]  /*99220*/  LDL.LU.64 R10, [R1+0x3138] ;  /* 0x00313800010a7983 */ /* 0x001ee20000300a00 */
[----:B------:R0:W-:Y:S02]  /*99230*/  STL [R1+0x304c], R14 ;  /* 0x00304c0e01007387 */ /* 0x0001e40000100800 */
[----:B------:R1:W-:Y:S02]  /*99240*/  STL [R1+0x3048], R15 ;  /* 0x0030480f01007387 */ /* 0x0003e40000100800 */
[----:B------:R-:W4:Y:S01]  /*99250*/  LDL.LU R12, [R1+0x450] ;  /* 0x00045000010c7983 */ /* 0x000f220000300800 */
[----:B------:R-:W4:Y:S04]  /*99260*/  LDL.LU R13, [R1+0x454] ;  /* 0x00045400010d7983 */ /* 0x000f280000300800 */
[----:B0-----:R-:W2:Y:S01]  /*99270*/  LDL.LU R14, [R1+0x458] ;  /* 0x00045800010e7983 */ /* 0x001ea20000300800 */
[----:B-1----:R-:W2:Y:S01]  /*99280*/  LDL.LU R15, [R1+0x45c] ;  /* 0x00045c00010f7983 */ /* 0x002ea20000300800 */
[----:B---3--:R-:W-:Y:S02]  /*99290*/  HMMA.16816.F32.BF16 R24, R24, R10, R20 ;  /* 0x0000000a1818723c */ /* 0x008fe40000041814 */
[----:B--2---:R-:W-:Y:S01]  /*992a0*/  STL.64 [R1+0x30e8], R14 ;  /* 0x0030e80e01007387 */ /* 0x004fe20000100a00 */
[----:B----4-:R0:W-:Y:S03]  /*992b0*/  STL.64 [R1+0x30e0], R12 ;  /* 0x0030e00c01007387 */ /* 0x0101e60000100a00 */
[----:B0-----:R-:W2:Y:S01]  /*992c0*/  LDL.LU R12, [R1+0x480] ;  /* 0x00048000010c7983 */ /* 0x001ea20000300800 */
[----:B------:R-:W2:Y:S02]  /*992d0*/  LDL.LU R13, [R1+0x484] ;  /* 0x00048400010d7983 */ /* 0x000ea40000300800 */
[----:B------:R-:W2:Y:S02]  /*992e0*/  LDL.LU R14, [R1+0x488] ;  /* 0x00048800010e7983 */ /* 0x000ea40000300800 */
[----:B------:R-:W2:Y:S01]  /*992f0*/  LDL.LU R15, [R1+0x48c] ;  /* 0x00048c00010f7983 */ /* 0x000ea20000300800 */
[----:B------:R-:W3:Y:S01]  /*99300*/  LDL.LU.64 R22, [R1+0x3130] ;  /* 0x0031300001167983 */ /* 0x000ee20000300a00 */
[----:B------:R-:W3:Y:S02]  /*99310*/  LDL.LU.64 R20, [R1+0x3128] ;  /* 0x0031280001147983 */ /* 0x000ee40000300a00 */
[----:B------:R-:W-:-:S02]  /*99320*/  IMAD.MOV.U32 R18, RZ, RZ, R3 ;  /* 0x000000ffff127224 */ /* 0x000fc400078e0003 */
[----:B------:R-:W-:-:S06]  /*99330*/  IMAD.MOV.U32 R19, RZ, RZ, R0 ;  /* 0x000000ffff137224 */ /* 0x000fcc00078e0000 */
[----:B------:R-:W-:Y:S01]  /*99340*/  STL.64 [R1+0x2c0], R24 ;  /* 0x0002c01801007387 */ /* 0x000fe20000100a00 */
[----:B------:R0:W-:Y:S03]  /*99350*/  STL.64 [R1+0x2c8], R26 ;  /* 0x0002c81a01007387 */ /* 0x0001e60000100a00 */
[----:B0-----:R-:W4:Y:S01]  /*99360*/  LDL.64 R26, [R1+0x78] ;  /* 0x00007800011a7983 */ /* 0x001f220000100a00 */
[----:B---3--:R-:W-:Y:S03]  /*99370*/  HMMA.16816.F32.BF16 R16, R20, R18, R4 ;  /* 0x000000121410723c */ /* 0x008fe60000041804 */
[----:B------:R-:W3:Y:S11]  /*99380*/  LDL.LU.64 R6, [R1+0x3120] ;  /* 0x0031200001067983 */ /* 0x000ef60000300a00 */
[----:B------:R-:W-:Y:S09]  /*99390*/  @!UPT UIADD3 URZ, URZ, URZ, URZ ;  /* 0x0000003f3f3ff290 */ /* 0x000ff2000fffe03f */
[----:B------:R-:W-:Y:S01]  /*993a0*/  STL.64 [R1+0xdb0], R16 ;  /* 0x000db01001007387 */ /* 0x000fe20000100a00 */
[----:B------:R0:W-:Y:S02]  /*993b0*/  STL.64 [R1+0xdb8], R18 ;  /* 0x000db81201007387 */ /* 0x0001e40000100a00 */
[----:B------:R-:W-:Y:S01]  /*993c0*/  IMAD.MOV.U32 R8, RZ, RZ, R16 ;  /* 0x000000ffff087224 */ /* 0x000fe200078e0010 */
[----:B0-----:R-:W2:Y:S01]  /*993d0*/  LDL.LU.64 R18, [R1+0x3118] ;  /* 0x0031180001127983 */ /* 0x001ea20000300a00 */
[----:B------:R-:W2:Y:S03]  /*993e0*/  LDL.LU.64 R16, [R1+0x3110] ;  /* 0x0031100001107983 */ /* 0x000ea60000300a00 */
[----:B------:R-:W-:Y:S02]  /*993f0*/  STL [R1+0x2ae8], R8 ;  /* 0x002ae80801007387 */ /* 0x000fe40000100800 */
[----:B---3--:R-:W-:-:S02]  /*99400*/  IMAD.MOV.U32 R3, RZ, RZ, R6 ;  /* 0x000000ffff037224 */ /* 0x008fc400078e0006 */
[----:B------:R-:W-:Y:S01]  /*99410*/  IMAD.MOV.U32 R0, RZ, RZ, R7 ;  /* 0x000000ffff007224 */ /* 0x000fe200078e0007 */
[----:B--2---:R-:W-:Y:S01]  /*99420*/  HMMA.16816.F32.BF16 R16, R20, R6, R16 ;  /* 0x000000061410723c */ /* 0x004fe20000041810 */
[----:B------:R-:W2:Y:S01]  /*99430*/  LDL.LU.64 R6, [R1+0x3108] ;  /* 0x0031080001067983 */ /* 0x000ea20000300a00 */
[----:B------:R-:W2:Y:S11]  /*99440*/  LDL.LU.64 R4, [R1+0x3100] ;  /* 0x0031000001047983 */ /* 0x000eb60000300a00 */
[----:B------:R-:W-:Y:S10]  /*99450*/  @!UPT UIADD3 URZ, URZ, URZ, URZ ;  /* 0x0000003f3f3ff290 */ /* 0x000ff4000fffe03f */
[----:B------:R-:W-:Y:S01]  /*99460*/  STL.64 [R1+0xda0], R16 ;  /* 0x000da01001007387 */ /* 0x000fe20000100a00 */
[----:B------:R0:W-:Y:S03]  /*99470*/  STL.64 [R1+0xda8], R18 ;  /* 0x000da81201007387 */ /* 0x0001e60000100a00 */
[----:B0-----:R-:W2:Y:S01]  /*99480*/  LDL.LU.64 R18, [R1+0x30f8] ;  /* 0x0030f80001127983 */ /* 0x001ea20000300a00 */
[----:B------:R-:W-:-:S05]  /*99490*/  IMAD.MOV.U32 R9, RZ, RZ, R16 ;  /* 0x000000ffff097224 */ /* 0x000fca00078e0010 */
[----:B------:R0:W-:Y:S01]  /*994a0*/  STL [R1+0x2aec], R9 ;  /* 0x002aec0901007387 */ /* 0x0001e20000100800 */
[----:B------:R1:W-:Y:S02]  /*994b0*/  STL.64 [R1+0x3040], R10 ;  /* 0x0030400a01007387 */ /* 0x0003e40000100a00 */
[----:B------:R-:W3:Y:S01]  /*994c0*/  LDL.LU R8, [R1+0x470] ;  /* 0x0004700001087983 */ /* 0x000ee20000300800 */
[----:B0-----:R-:W3:Y:S01]  /*994d0*/  LDL.LU R9, [R1+0x474] ;  /* 0x0004740001097983 */ /* 0x001ee20000300800 */
[----:B-1----:R-:W3:Y:S02]  /*994e0*/  LDL.LU R10, [R1+0x478] ;  /* 0x00047800010a7983 */ /* 0x002ee40000300800 */
[----:B------:R-:W3:Y:S01]  /*994f0*/  LDL.LU R11, [R1+0x47c] ;  /* 0x00047c00010b7983 */ /* 0x000ee20000300800 */
        /* <DEDUP_REMOVED lines=16> */
[----:B------:R-:W3:Y:S02]  /*99600*/  LDL.LU.64 R18, [R1+0x30d8] ;  /* 0x0030d80001127983 */ /* 0x000ee40000300a00 */
[----:B------:R-:W-:Y:S01]  /*99610*/  STL.64 [R1+0x3060], R6 ;  /* 0x0030600601007387 */ /* 0x000fe20000100a00 */
[----:B------:R0:W-:Y:S04]  /*99620*/  STL.64 [R1+0x3058], R4 ;  /* 0x0030580401007387 */ /* 0x0001e80000100a00 */
        /* <DEDUP_REMOVED lines=8> */
[----:B------:R1:W-:Y:S02]  /*996b0*/  STL.64 [R1+0xba8], R10 ;  /* 0x000ba80a01007387 */ /* 0x0003e40000100a00 */
[----:B0-----:R-:W-:Y:S02]  /*996c0*/  IMAD.MOV.U32 R9, RZ, RZ, R18 ;  /* 0x000000ffff097224 */ /* 0x001fe400078e0012 */
[----:B------:R-:W-:Y:S02]  /*996d0*/  IMAD.MOV.U32 R8, RZ, RZ, R19 ;  /* 0x000000ffff087224 */ /* 0x000fe400078e0013 */
[----:B------:R-:W2:Y:S01]  /*996e0*/  LDL.LU.64 R18, [R1+0x30d0] ;  /* 0x0030d00001127983 */ /* 0x000ea20000300a00 */
[----:B----4-:R-:W-:Y:S01]  /*996f0*/  HMMA.16816.F32.BF16 R4, R20, R26, R4 ;  /* 0x0000001a1404723c */ /* 0x010fe20000041804 */
[----:B-1----:R-:W-:Y:S02]  /*99700*/  IMAD.MOV.U32 R11, RZ, RZ, R26 ;  /* 0x000000ffff0b7224 */ /* 0x002fe400078e001a */
[----:B------:R-:W-:-:S02]  /*99710*/  IMAD.MOV.U32 R10, RZ, RZ, R27 ;  /* 0x000000ffff0a7224 */ /* 0x000fc400078e001b */
[----:B------:R-:W0:Y:S11]  /*99720*/  LDSM.16.MT88.4 R24, [R2+0x27000] ;  /* 0x027000000218783b */ /* 0x000e360000004200 */
[----:B------:R-:W-:Y:S07]  /*99730*/  @!UPT UIADD3 URZ, URZ, URZ, URZ ;  /* 0x0000003f3f3ff290 */ /* 0x000fee000fffe03f */
[----:B------:R-:W-:Y:S01]  /*99740*/  STL.64 [R1+0xb70], R4 ;  /* 0x000b700401007387 */ /* 0x000fe20000100a00 */
[----:B------:R2:W-:Y:S02]  /*99750*/  STL.64 [R1+0xb78], R6 ;  /* 0x000b780601007387 */ /* 0x0005e40000100a00 */
[----:B------:R-:W-:Y:S02]  /*99760*/  STL.64 [R1+0x3070], R10 ;  /* 0x0030700a01007387 */ /* 0x000fe40000100a00 */
[----:B------:R-:W-:Y:S01]  /*99770*/  STL.64 [R1+0x3068], R8 ;  /* 0x0030680801007387 */ /* 0x000fe20000100a00 */
[----:B--2---:R-:W-:Y:S07]  /*99780*/  HMMA.16816.F32.BF16 R4, R20, R18, R12 ;  /* 0x000000121404723c */ /* 0x004fee000004180c */
[----:B------:R-:W-:-:S02]  /*99790*/  IMAD.MOV.U32 R13, RZ, RZ, R18 ;  /* 0x000000ffff0d7224 */ /* 0x000fc400078e0012 */
[----:B------:R-:W-:Y:S11]  /*997a0*/  IMAD.MOV.U32 R12, RZ, RZ, R19 ;  /* 0x000000ffff0c7224 */ /* 0x000ff600078e0013 */
[----:B------:R-:W-:Y:S03]  /*997b0*/  @!UPT UIADD3 URZ, URZ, URZ, URZ ;  /* 0x0000003f3f3ff290 */ /* 0x000fe6000fffe03f */
[----:B------:R-:W-:Y:S01]  /*997c0*/  STL.64 [R1+0xb90], R4 ;  /* 0x000b900401007387 */ /* 0x000fe20000100a00 */
[----:B------:R-:W-:Y:S02]  /*997d0*/  STL.64 [R1+0xb98], R6 ;  /* 0x000b980601007387 */ /* 0x000fe40000100a00 */
[----:B------:R1:W-:Y:S02]  /*997e0*/  STL.64 [R1+0x30a8], R12 ;  /* 0x0030a80c01007387 */ /* 0x0003e40000100a00 */
[----:B-1----:R-:W2:Y:S01]  /*997f0*/  LDL.LU R12, [R1+0x7b0] ;  /* 0x0007b000010c7983 */ /* 0x002ea20000300800 */
[----:B------:R-:W2:Y:S02]  /*99800*/  LDL.LU R13, [R1+0x7b4] ;  /* 0x0007b400010d7983 */ /* 0x000ea40000300800 */
[----:B------:R-:W3:Y:S02]  /*99810*/  LDL.LU R14, [R1+0x7b8] ;  /* 0x0007b800010e7983 */ /* 0x000ee40000300800 */
[----:B------:R-:W3:Y:S02]  /*99820*/  LDL.LU R15, [R1+0x7bc] ;  /* 0x0007bc00010f7983 */ /* 0x000ee40000300800 */
[----:B---3--:R1:W-:Y:S01]  /*99830*/  STL.64 [R1+0x30b8], R14 ;  /* 0x0030b80e01007387 */ /* 0x0083e20000100a00 */
[----:B--2---:R-:W-:Y:S02]  /*99840*/  STL.64 [R1+0x30b0], R12 ;  /* 0x0030b00c01007387 */ /* 0x004fe40000100a00 */
[----:B------:R-:W2:Y:S01]  /*99850*/  LDL.64 R10, [R1+0x18] ;  /* 0x00001800010a7983 */ /* 0x000ea20000100a00 */
[----:B-1----:R-:W3:Y:S04]  /*99860*/  LDL.64 R14, [R1+0x58] ;  /* 0x00005800010e7983 */ /* 0x002ee80000100a00 */
[----:B--2---:R-:W-:Y:S01]  /*99870*/  STL.64 [R1+0x3088], R10 ;  /* 0x0030880a01007387 */ /* 0x004fe20000100a00 */
[----:B------:R-:W2:Y:S02]  /*99880*/  LDL.LU R4, [R1+0x770] ;  /* 0x0007700001047983 */ /* 0x000ea40000300800 */
[----:B------:R-:W2:Y:S02]  /*99890*/  LDL.LU R5, [R1+0x774] ;  /* 0x0007740001057983 */ /* 0x000ea40000300800 */
[----:B------:R-:W4:Y:S01]  /*998a0*/  LDL.LU R6, [R1+0x778] ;  /* 0x0007780001067983 */ /* 0x000f220000300800 */
[----:B------:R-:W4:Y:S01]  /*998b0*/  LDL.LU R7, [R1+0x77c] ;  /* 0x00077c0001077983 */ /* 0x000f220000300800 */
[----:B------:R-:W2:Y:S02]  /*998c0*/  LDL.LU R16, [R1+0x7a0] ;  /* 0x0007a00001107983 */ /* 0x000ea40000300800 */
[----:B------:R-:W2:Y:S02]  /*998d0*/  LDL.LU R17, [R1+0x7a4] ;  /* 0x0007a40001117983 */ /* 0x000ea40000300800 */
[----:B------:R-:W2:Y:S01]  /*998e0*/  LDL.LU R18, [R1+0x7a8] ;  /* 0x0007a80001127983 */ /* 0x000ea20000300800 */
[----:B------:R-:W2:Y:S04]  /*998f0*/  LDL.LU R19, [R1+0x7ac] ;  /* 0x0007ac0001137983 */ /* 0x000ea80000300800 */
[----:B--2---:R-:W-:Y:S01]  /*99900*/  STL.64 [R1+0x30c8], R18 ;  /* 0x0030c81201007387 */ /* 0x004fe20000100a00 */
[----:B------:R1:W-:Y:S03]  /*99910*/  STL.64 [R1+0x30c0], R16 ;  /* 0x0030c01001007387 */ /* 0x0003e60000100a00 */
[----:B-1----:R-:W3:Y:S01]  /*99920*/  LDL.LU R16, [R1+0x7c0] ;  /* 0x0007c00001107983 */ /* 0x002ee20000300800 */
[----:B------:R-:W3:Y:S02]  /*99930*/  LDL.LU R17, [R1+0x7c4] ;  /* 0x0007c40001117983 */ /* 0x000ee40000300800 */
[----:B------:R-:W3:Y:S02]  /*99940*/  LDL.LU R18, [R1+0x7c8] ;  /* 0x0007c80001127983 */ /* 0x000ee40000300800 */
[----:B------:R-:W3:Y:S01]  /*99950*/  LDL.LU R19, [R1+0x7cc] ;  /* 0x0007cc0001137983 */ /* 0x000ee20000300800 */
[----:B------:R-:W2:Y:S04]  /*99960*/  LDL.64 R10, [R1+0x28] ;  /* 0x00002800010a7983 */ /* 0x000ea80000100a00 */
[----:B--2---:R1:W-:Y:S04]  /*99970*/  STL.64 [R1+0x30a0], R10 ;  /* 0x0030a00a01007387 */ /* 0x0043e80000100a00 */
[----:B-1----:R-:W2:Y:S01]  /*99980*/  LDL.64 R10, [R1+0x38] ;  /* 0x00003800010a7983 */ /* 0x002ea20000100a00 */
[----:B----4-:R-:W-:Y:S02]  /*99990*/  STL.64 [R1+0x3080], R6 ;  /* 0x0030800601007387 */ /* 0x010fe40000100a00 */
[----:B------:R1:W-:Y:S02]  /*999a0*/  STL.64 [R1+0x3078], R4 ;  /* 0x0030780401007387 */ /* 0x0003e40000100a00 */
[----:B-1----:R-:W4:Y:S01]  /*999b0*/  LDL.LU R4, [R1+0x780] ;  /* 0x0007800001047983 */ /* 0x002f220000300800 */
[----:B------:R-:W4:Y:S02]  /*999c0*/  LDL.LU R5, [R1+0x784] ;  /* 0x0007840001057983 */ /* 0x000f240000300800 */
[----:B------:R-:W2:Y:S02]  /*999d0*/  LDL.LU R6, [R1+0x788] ;  /* 0x0007880001067983 */ /* 0x000ea40000300800 */
[----:B------:R-:W2:Y:S01]  /*999e0*/  LDL.LU R7, [R1+0x78c] ;  /* 0x00078c0001077983 */ /* 0x000ea20000300800 */
[----:B---3--:R-:W-:Y:S01]  /*999f0*/  HMMA.16816.F32.BF16 R16, R20, R14, R16 ;  /* 0x0000000e1410723c */ /* 0x008fe20000041810 */
[----:B------:R-:W-:-:S02]  /*99a00*/  IMAD.MOV.U32 R29, RZ, RZ, R14 ;  /* 0x000000ffff1d7224 */ /* 0x000fc400078e000e */
[----:B------:R-:W-:Y:S01]  /*99a10*/  IMAD.MOV.U32 R28, RZ, RZ, R15 ;  /* 0x000000ffff1c7224 */ /* 0x000fe200078e000f */
[----:B--2---:R-:W-:Y:S01]  /*99a20*/  STL.64 [R1+0x3098], R6 ;  /* 0x0030980601007387 */ /* 0x004fe20000100a00 */
[----:B----4-:R1:W-:Y:S03]  /*99a30*/  STL.64 [R1+0x3090], R4 ;  /* 0x0030900401007387 */ /* 0x0103e60000100a00 */
[----:B-1----:R-:W2:Y:S01]  /*99a40*/  LDL.LU R4, [R1+0x790] ;  /* 0x0007900001047983 */ /* 0x002ea20000300800 */
[----:B------:R-:W2:Y:S02]  /*99a50*/  LDL.LU R5, [R1+0x794] ;  /* 0x0007940001057983 */ /* 0x000ea40000300800 */
[----:B------:R-:W2:Y:S02]  /*99a60*/  LDL.LU R6, [R1+0x798] ;  /* 0x0007980001067983 */ /* 0x000ea40000300800 */
[----:B------:R-:W2:Y:S01]  /*99a70*/  LDL.LU R7, [R1+0x79c] ;  /* 0x00079c0001077983 */ /* 0x000ea20000300800 */
[----:B0-----:R0:W-:Y:S01]  /*99a80*/  STL.64 [R1+0x2ef0], R26 ;  /* 0x002ef01a01007387 */ /* 0x0011e20000100a00 */
[----:B------:R-:W-:Y:S03]  /*99a90*/  STL.64 [R1+0x2ee8], R24 ;  /* 0x002ee81801007387 */ /* 0x000fe60000100a00 */
[----:B0-----:R-:W3:Y:S05]  /*99aa0*/  LDL.64 R26, [R1+0x48] ;  /* 0x00004800011a7983 */ /* 0x001eea0000100a00 */
[----:B------:R-:W-:Y:S02]  /*99ab0*/  STL.64 [R1+0xb80], R16 ;  /* 0x000b801001007387 */ /* 0x000fe40000100a00 */
[----:B------:R0:W-:Y:S02]  /*99ac0*/  STL.64 [R1+0xb88], R18 ;  /* 0x000b881201007387 */ /* 0x0001e40000100a00 */
[----:B0-----:R-:W4:Y:S01]  /*99ad0*/  LDL.LU.64 R18, [R1+0x30c8] ;  /* 0x0030c80001127983 */ /* 0x001f220000300a00 */
[----:B------:R-:W4:Y:S02]  /*99ae0*/  LDL.LU.64 R16, [R1+0x30c0] ;  /* 0x0030c00001107983 */ /* 0x000f240000300a00 */
        /* <DEDUP_REMOVED lines=8> */
[----:B------:R-:W2:Y:S02]  /*99b70*/  LDL.LU R24, [R1+0x5c0] ;  /* 0x0005c00001187983 */ /* 0x000ea40000300800 */
[----:B-1----:R-:W-:Y:S02]  /*99b80*/  IMAD.MOV.U32 R14, RZ, RZ, R26 ;  /* 0x000000ffff0e7224 */ /* 0x002fe400078e001a */
[----:B------:R-:W2:Y:S02]  /*99b90*/  LDL.LU R25, [R1+0x5c4] ;  /* 0x0005c40001197983 */ /* 0x000ea40000300800 */
[----:B------:R-:W-:Y:S01]  /*99ba0*/  IMAD.MOV.U32 R15, RZ, RZ, R27 ;  /* 0x000000ffff0f7224 */ /* 0x000fe200078e001b */
[----:B------:R-:W2:Y:S01]  /*99bb0*/  LDL.LU R26, [R1+0x5c8] ;  /* 0x0005c800011a7983 */ /* 0x000ea20000300800 */
[----:B------:R-:W2:Y:S01]  /*99bc0*/  LDL.LU R27, [R1+0x5cc] ;  /* 0x0005cc00011b7983 */ /* 0x000ea20000300800 */
[----:B----4-:R-:W-:Y:S02]  /*99bd0*/  HMMA.16816.F32.BF16 R16, R20, R10, R16 ;  /* 0x0000000a1410723c */ /* 0x010fe40000041810 */
[----:B--2---:R-:W-:Y:S01]  /*99be0*/  STL.64 [R1+0x2f00], R26 ;  /* 0x002f001a01007387 */ /* 0x004fe20000100a00 */
[----:B------:R0:W-:Y:S03]  /*99bf0*/  STL.64 [R1+0x2ef8], R24 ;  /* 0x002ef81801007387 */ /* 0x0001e60000100a00 */
[----:B0-----:R-:W2:Y:S01]  /*99c00*/  LDL.LU R24, [R1+0x5d0] ;  /* 0x0005d00001187983 */ /* 0x001ea20000300800 */
[----:B------:R-:W2:Y:S02]  /*99c10*/  LDL.LU R25, [R1+0x5d4] ;  /* 0x0005d40001197983 */ /* 0x000ea40000300800 */
[----:B------:R-:W4:Y:S02]  /*99c20*/  LDL.LU R26, [R1+0x5d8] ;  /* 0x0005d800011a7983 */ /* 0x000f240000300800 */
[----:B------:R-:W4:Y:S02]  /*99c30*/  LDL.LU R27, [R1+0x5dc] ;  /* 0x0005dc00011b7983 */ /* 0x000f240000300800 */
[----:B----4-:R0:W-:Y:S01]  /*99c40*/  STL.64 [R1+0x2f10], R26 ;  /* 0x002f101a01007387 */ /* 0x0101e20000100a00 */
[----:B--2---:R-:W-:Y:S03]  /*99c50*/  STL.64 [R1+0x2f08], R24 ;  /* 0x002f081801007387 */ /* 0x004fe60000100a00 */
[----:B0-----:R-:W2:Y:S04]  /*99c60*/  LDL R26, [R1+0x8] ;  /* 0x00000800011a7983 */ /* 0x001ea80000100800 */
[----:B------:R-:W2:Y:S02]  /*99c70*/  LDL R27, [R1+0xc] ;  /* 0x00000c00011b7983 */ /* 0x000ea40000100800 */
[----:B------:R0:W-:Y:S02]  /*99c80*/  STL.64 [R1+0x9d0], R16 ;  /* 0x0009d01001007387 */ /* 0x0001e40000100a00 */
[----:B------:R-:W-:Y:S02]  /*99c90*/  STL.64 [R1+0x9d8], R18 ;  /* 0x0009d81201007387 */ /* 0x000fe40000100a00 */
[----:B0-----:R-:W-:-:S02]  /*99ca0*/  IMAD.MOV.U32 R17, RZ, RZ, R10 ;  /* 0x000000ffff117224 */ /* 0x001fc400078e000a */
        /* <DEDUP_REMOVED lines=17> */
[----:B------:R-:W2:Y:S02]  /*99dc0*/  LDL.LU.64 R4, [R1+0x3078] ;  /* 0x0030780001047983 */ /* 0x000ea40000300a00 */
[----:B------:R-:W-:Y:S02]  /*99dd0*/  IMAD.MOV.U32 R18, RZ, RZ, R10 ;  /* 0x000000ffff127224 */ /* 0x000fe400078e000a */
[----:B------:R-:W-:Y:S02]  /*99de0*/  IMAD.MOV.U32 R19, RZ, RZ, R11 ;  /* 0x000000ffff137224 */ /* 0x000fe400078e000b */
[----:B------:R-:W4:Y:S01]  /*99df0*/  LDL.LU.64 R10, [R1+0x3070] ;  /* 0x00307000010a7983 */ /* 0x000f220000300a00 */
[----:B------:R-:W3:Y:S01]  /*99e00*/  LDL.LU.64 R8, [R1+0x3068] ;  /* 0x0030680001087983 */ /* 0x000ee20000300a00 */
        /* <DEDUP_REMOVED lines=9> */
[----:B------:R-:W-:Y:S01]  /*99ea0*/  IMAD.MOV.U32 R27, RZ, RZ, R19 ;  /* 0x000000ffff1b7224 */ /* 0x000fe200078e0013 */
[----:B------:R-:W2:Y:S01]  /*99eb0*/  LDL.LU R18, [R1+0x3054] ;  /* 0x0030540001127983 */ /* 0x000ea20000300800 */
[----:B------:R-:W2:Y:S03]  /*99ec0*/  LDL.LU R19, [R1+0x3050] ;  /* 0x0030500001137983 */ /* 0x000ea60000300800 */
[----:B------:R0:W-:Y:S02]  /*99ed0*/  STL.64 [R1+0x2f38], R26 ;  /* 0x002f381a01007387 */ /* 0x0001e40000100a00 */
[----:B0-----:R-:W-:-:S02]  /*99ee0*/  IMAD.MOV.U32 R26, RZ, RZ, R25 ;  /* 0x000000ffff1a7224 */ /* 0x001fc400078e0019 */
[----:B------:R-:W-:-:S05]  /*99ef0*/  IMAD.MOV.U32 R27, RZ, RZ, R24 ;  /* 0x000000ffff1b7224 */ /* 0x000fca00078e0018 */
[----:B------:R0:W-:Y:S01]  /*99f00*/  STL.64 [R1+0x2f50], R26 ;  /* 0x002f501a01007387 */ /* 0x0001e20000100a00 */
        /* <DEDUP_REMOVED lines=39> */
[----:B------:R4:W-:Y:S02]  /*9a180*/  STL.64 [R1+0x2fb0], R26 ;  /* 0x002fb01a01007387 */ /* 0x0009e40000100a00 */
[----:B----4-:R-:W-:Y:S02]  /*9a190*/  IMAD.MOV.U32 R26, RZ, RZ, R11 ;  /* 0x000000ffff1a7224 */ /* 0x010fe400078e000b */
[----:B------:R-:W-:-:S05]  /*9a1a0*/  IMAD.MOV.U32 R27, RZ, RZ, R10 ;  /* 0x000000ffff1b7224 */ /* 0x000fca00078e000a */
[----:B------:R-:W-:Y:S04]  /*9a1b0*/  STL.64 [R1+0x2fc8], R26 ;  /* 0x002fc81a01007387 */ /* 0x000fe80000100a00 */
[----:B--2---:R-:W-:Y:S01]  /*9a1c0*/  STL.64 [R1+0x2f60], R18 ;  /* 0x002f601201007387 */ /* 0x004fe20000100a00 */
[----:B------:R0:W-:Y:S03]  /*9a1d0*/  STL.64 [R1+0x2f58], R16 ;  /* 0x002f581001007387 */ /* 0x0001e60000100a00 */
        /* <DEDUP_REMOVED lines=31> */
[----:B------:R-:W4:Y:S01]  /*9a3d0*/  LDL.LU R4, [R1+0x440] ;  /* 0x0004400001047983 */ /* 0x000f220000300800 */
[----:B------:R-:W4:Y:S02]  /*9a3e0*/  LDL.LU R5, [R1+0x444] ;  /* 0x0004440001057983 */ /* 0x000f240000300800 */
[----:B------:R-:W4:Y:S02]  /*9a3f0*/  LDL.LU R6, [R1+0x448] ;  /* 0x0004480001067983 */ /* 0x000f240000300800 */
[----:B------:R-:W-:-:S02]  /*9a400*/  IMAD.MOV.U32 R26, RZ, RZ, R3 ;  /* 0x000000ffff1a7224 */ /* 0x000fc400078e0003 */
[----:B------:R-:W-:Y:S01]  /*9a410*/  IMAD.MOV.U32 R27, RZ, RZ, R0 ;  /* 0x000000ffff1b7224 */ /* 0x000fe200078e0000 */
[----:B------:R-:W4:Y:S01]  /*9a420*/  LDL.LU R7, [R1+0x44c] ;  /* 0x00044c0001077983 */ /* 0x000f220000300800 */
[----:B------:R-:W4:Y:S02]  /*9a430*/  LDL.LU R8, [R1+0x750] ;  /* 0x0007500001087983 */ /* 0x000f240000300800 */
[----:B------:R-:W4:Y:S02]  /*9a440*/  LDL.LU R9, [R1+0x754] ;  /* 0x0007540001097983 */ /* 0x000f240000300800 */
[----:B------:R-:W4:Y:S01]  /*9a450*/  LDL.LU R10, [R1+0x758] ;  /* 0x00075800010a7983 */ /* 0x000f220000300800 */
[----:B------:R-:W4:Y:S01]  /*9a460*/  LDL.LU R11, [R1+0x75c] ;  /* 0x00075c00010b7983 */ /* 0x000f220000300800 */
[----:B------:R-:W-:Y:S03]  /*9a470*/  STL.64 [R1+0x3028], R26 ;  /* 0x0030281a01007387 */ /* 0x000fe60000100a00 */
[----:B---3--:R-:W-:Y:S01]  /*9a480*/  STL.64 [R1+0x2fc0], R18 ;  /* 0x002fc01201007387 */ /* 0x008fe20000100a00 */
[----:B--2---:R0:W-:Y:S03]  /*9a490*/  STL.64 [R1+0x2fb8], R16 ;  /* 0x002fb81001007387 */ /* 0x0041e60000100a00 */
        /* <DEDUP_REMOVED lines=35> */
[----:B0-----:R-:W3:Y:S02]  /*9a6d0*/  LDL.LU.64 R10, [R1+0x3040] ;  /* 0x00304000010a7983 */ /* 0x001ee40000300a00 */
[----:B---3--:R-:W-:Y:S02]  /*9a6e0*/  HMMA.16816.F32.BF16 R20, R20, R10, R4 ;  /* 0x0000000a1414723c */ /* 0x008fe40000041804 */
[----:B------:R-:W3:Y:S01]  /*9a6f0*/  LDL.LU.64 R6, [R1+0x3038] ;  /* 0x0030380001067983 */ /* 0x000ee20000300a00 */
[----:B------:R-:W3:Y:S11]  /*9a700*/  LDL.LU.64 R4, [R1+0x3030] ;  /* 0x0030300001047983 */ /* 0x000ef60000300a00 */
[----:B------:R-:W-:Y:S09]  /*9a710*/  @!UPT UIADD3 URZ, URZ, URZ, URZ ;  /* 0x0000003f3f3ff290 */ /* 0x000ff2000fffe03f */
[----:B------:R-:W-:Y:S01]  /*9a720*/  STL.64 [R1+0x2d0], R20 ;  /* 0x0002d01401007387 */ /* 0x000fe20000100a00 */
[----:B------:R-:W-:Y:S02]  /*9a730*/  STL.64 [R1+0x2d8], R22 ;  /* 0x0002d81601007387 */ /* 0x000fe40000100a00 */
[----:B------:R-:W0:Y:S02]  /*9a740*/  LDSM.16.MT88.4 R20, [R2+0x27080] ;  /* 0x027080000214783b */ /* 0x000e240000004200 */
[----:B0-----:R0:W-:Y:S02]  /*9a750*/  STL.64 [R1+0x2dc8], R22 ;  /* 0x002dc81601007387 */ /* 0x0011e40000100a00 */
[----:B------:R-:W-:Y:S02]  /*9a760*/  STL.64 [R1+0x2dc0], R20 ;  /* 0x002dc01401007387 */ /* 0x000fe40000100a00 */
[----:B0-----:R-:W3:Y:S02]  /*9a770*/  LDL.LU.64 R22, [R1+0xc8] ;  /* 0x0000c80001167983 */ /* 0x001ee40000300a00 */
[C---:B---3--:R-:W-:Y:S11]  /*9a780*/  HMMA.16816.F32.BF16 R24, R4.reuse, R22, R24 ;  /* 0x000000160418723c */ /* 0x048ff60000041818 */
        /* <DEDUP_REMOVED lines=97> */
[----:B------:R-:W3:Y:S01]  /*9ada0*/  LDL.LU R16, [R1+0x430] ;  /* 0x0004300001107983 */ /* 0x000ee20000300800 */
[----:B------:R-:W3:Y:S04]  /*9adb0*/  LDL.LU R17, [R1+0x434] ;  /* 0x0004340001117983 */ /* 0x000ee80000300800 */
        /* <DEDUP_REMOVED lines=9> */
[----:B------:R0:W-:Y:S02]  /*9ae50*/  STL.64 [R1+0x2e98], R14 ;  /* 0x002e980e01007387 */ /* 0x0001e40000100a00 */
[----:B------:R-:W2:Y:S01]  /*9ae60*/  LDL.LU R12, [R1+0x1e0] ;  /* 0x0001e000010c7983 */ /* 0x000ea20000300800 */
[----:B------:R-:W2:Y:S04]  /*9ae70*/  LDL.LU R13, [R1+0x1e4] ;  /* 0x0001e400010d7983 */ /* 0x000ea80000300800 */
[----:B0-----:R-:W2:Y:S01]  /*9ae80*/  LDL.LU R14, [R1+0x1e8] ;  /* 0x0001e800010e7983 */ /* 0x001ea20000300800 */
[----:B------:R-:W2:Y:S02]  /*9ae90*/  LDL.LU R15, [R1+0x1ec] ;  /* 0x0001ec00010f7983 */ /* 0x000ea40000300800 */
[----:B------:R-:W-:Y:S02]  /*9aea0*/  STL [R1+0x2dec], R10 ;  /* 0x002dec0a01007387 */ /* 0x000fe40000100800 */
[----:B------:R-:W-:Y:S02]  /*9aeb0*/  STL [R1+0x2de8], R11 ;  /* 0x002de80b01007387 */ /* 0x000fe40000100800 */
[----:B------:R-:W-:-:S02]  /*9aec0*/  IMAD.MOV.U32 R8, RZ, RZ, R22 ;  /* 0x000000ffff087224 */ /* 0x000fc400078e0016 */
[----:B------:R-:W-:Y:S01]  /*9aed0*/  IMAD.MOV.U32 R3, RZ, RZ, R23 ;  /* 0x000000ffff037224 */ /* 0x000fe200078e0017 */
[----:B--2---:R-:W-:Y:S11]  /*9aee0*/  HMMA.16816.F32.BF16 R4, R4, R10, R12 ;  /* 0x0000000a0404723c */ /* 0x004ff6000004180c */
[----:B------:R-:W-:Y:S11]  /*9aef0*/  @!UPT UIADD3 URZ, URZ, URZ, URZ ;  /* 0x0000003f3f3ff290 */ /* 0x000ff6000fffe03f */
[----:B------:R-:W-:Y:S01]  /*9af00*/  @!UPT UIADD3 URZ, URZ, URZ, URZ ;  /* 0x0000003f3f3ff290 */ /* 0x000fe2000fffe03f */
[----:B------:R-:W-:Y:S01]  /*9af10*/  STL.64 [R1+0x2b0], R4 ;  /* 0x0002b00401007387 */ /* 0x000fe20000100a00 */
[----:B------:R3:W-:Y:S02]  /*9af20*/  STL.64 [R1+0x2b8], R6 ;  /* 0x0002b80601007387 */ /* 0x0007e40000100a00 */
[C---:B---3--:R-:W-:Y:S11]  /*9af30*/  HMMA.16816.F32.BF16 R4, R24.reuse, R22, R16 ;  /* 0x000000161804723c */ /* 0x048ff60000041810 */
[----:B------:R-:W-:Y:S11]  /*9af40*/  @!UPT UIADD3 URZ, URZ, URZ, URZ ;  /* 0x0000003f3f3ff290 */ /* 0x000ff6000fffe03f */
[----:B------:R-:W-:Y:S01]  /*9af50*/  @!UPT UIADD3 URZ, URZ, URZ, URZ ;  /* 0x0000003f3f3ff290 */ /* 0x000fe2000fffe03f */
        /* <DEDUP_REMOVED lines=10> */
[----:B------:R-:W4:Y:S02]  /*9b000*/  LDL.LU.64 R14, [R1+0x78] ;  /* 0x00007800010e7983 */ /* 0x000f240000300a00 */
[----:B----4-:R0:W-:Y:S04]  /*9b010*/  STL.64 [R1+0x2ea8], R14 ;  /* 0x002ea80e01007387 */ /* 0x0101e80000100a00 */
[----:B0-----:R-:W4:Y:S04]  /*9b020*/  LDL.LU.64 R14, [R1+0x88] ;  /* 0x00008800010e7983 */ /* 0x001f280000300a00 */
[----:B----4-:R0:W-:Y:S04]  /*9b030*/  STL.64 [R1+0x2ec0], R14 ;  /* 0x002ec00e01007387 */ /* 0x0101e80000100a00 */
[----:B0-----:R-:W4:Y:S04]  /*9b040*/  LDL.LU.64 R14, [R1+0x98] ;  /* 0x00009800010e7983 */ /* 0x001f280000300a00 */
[----:B----4-:R0:W-:Y:S04]  /*9b050*/  STL.64 [R1+0x2ed8], R14 ;  /* 0x002ed80e01007387 */ /* 0x0101e80000100a00 */
[----:B0-----:R-:W3:Y:S01]  /*9b060*/  LDL.LU.64 R14, [R1+0xa8] ;  /* 0x0000a800010e7983 */ /* 0x001ee20000300a00 */
[----:B------:R-:W4:Y:S03]  /*9b070*/  LDL.LU.64 R6, [R1+0x58] ;  /* 0x0000580001067983 */ /* 0x000f260000300a00 */
[----:B----4-:R0:W-:Y:S01]  /*9b080*/  STL.64 [R1+0x2ea0], R6 ;  /* 0x002ea00601007387 */ /* 0x0101e20000100a00 */
        /* <DEDUP_REMOVED lines=17> */
[----:B------:R-:W-:Y:S02]  /*9b1a0*/  STL [R1+0x2df0], R8 ;  /* 0x002df00801007387 */ /* 0x000fe40000100800 */
[----:B------:R-:W4:Y:S01]  /*9b1b0*/  LDL.LU.64 R10, [R1+0xb8] ;  /* 0x0000b800010a7983 */ /* 0x000f220000300a00 */
[C---:B---3--:R-:W-:Y:S08]  /*9b1c0*/  HMMA.16816.F32.BF16 R20, R24.reuse, R14, R20 ;  /* 0x0000000e1814723c */ /* 0x048ff00000041814 */
[----:B----4-:R-:W-:Y:S01]  /*9b1d0*/  HMMA.16816.F32.BF16 R16, R24, R10, R16 ;  /* 0x0000000a1810723c */ /* 0x010fe20000041810 */
[----:B------:R-:W-:Y:S11]  /*9b1e0*/  IMAD.MOV.U32 R9, RZ, RZ, R11 ;  /* 0x000000ffff097224 */ /* 0x000ff600078e000b */
[----:B------:R-:W-:Y:S11]  /*9b1f0*/  @!UPT UIADD3 URZ, URZ, URZ, URZ ;  /* 0x0000003f3f3ff290 */ /* 0x000ff6000fffe03f */
[----:B------:R0:W-:Y:S01]  /*9b200*/  STL.64 [R1+0xd60], R16 ;  /* 0x000d601001007387 */ /* 0x0001e20000100a00 */
[----:B------:R1:W-:Y:S02]  /*9b210*/  STL.64 [R1+0xd68], R18 ;  /* 0x000d681201007387 */ /* 0x0003e40000100a00 */
[----:B0-----:R-:W-:Y:S01]  /*9b220*/  IMAD.MOV.U32 R16, RZ, RZ, R10 ;  /* 0x000000ffff107224 */ /* 0x001fe200078e000a */
[----:B-1----:R-:W3:Y:S01]  /*9b230*/  LDL.LU.64 R18, [R1+0x2ee0] ;  /* 0x002ee00001127983 */ /* 0x002ee20000300a00 */
[----:B------:R0:W-:Y:S02]  /*9b240*/  STL [R1+0x2dfc], R9 ;  /* 0x002dfc0901007387 */ /* 0x0001e40000100800 */
[----:B------:R-:W4:Y:S02]  /*9b250*/  LDL.LU R8, [R1+0x3d0] ;  /* 0x0003d00001087983 */ /* 0x000f240000300800 */
[----:B------:R-:W-:Y:S01]  /*9b260*/  IMAD.MOV.U32 R17, RZ, RZ, R15 ;  /* 0x000000ffff117224 */ /* 0x000fe200078e000f */
[----:B0-----:R-:W4:Y:S01]  /*9b270*/  LDL.LU R9, [R1+0x3d4] ;  /* 0x0003d40001097983 */ /* 0x001f220000300800 */
[----:B------:R-:W4:Y:S02]  /*9b280*/  LDL.LU R10, [R1+0x3d8] ;  /* 0x0003d800010a7983 */ /* 0x000f240000300800 */
[----:B------:R-:W4:Y:S02]  /*9b290*/  LDL.LU R11, [R1+0x3dc] ;  /* 0x0003dc00010b7983 */ /* 0x000f240000300800 */
[----:B------:R-:W-:Y:S01]  /*9b2a0*/  STL [R1+0x2df8], R16 ;  /* 0x002df81001007387 */ /* 0x000fe20000100800 */
[----:B------:R0:W-:Y:S01]  /*9b2b0*/  STL.64 [R1+0xd50], R20 ;  /* 0x000d501401007387 */ /* 0x0001e20000100a00 */
[----:B------:R-:W-:Y:S02]  /*9b2c0*/  STL.64 [R1+0xd58], R22 ;  /* 0x000d581601007387 */ /* 0x000fe40000100a00 */
[----:B0-----:R-:W-:-:S02]  /*9b2d0*/  IMAD.MOV.U32 R20, RZ, RZ, R14 ;  /* 0x000000ffff147224 */ /* 0x001fc400078e000e */
[----:B------:R-:W2:Y:S01]  /*9b2e0*/  LDL.LU.64 R14, [R1+0x2ed8] ;  /* 0x002ed800010e7983 */ /* 0x000ea20000300a00 */
[----:B------:R0:W-:Y:S03]  /*9b2f0*/  STL [R1+0x2e20], R17 ;  /* 0x002e201101007387 */ /* 0x0001e60000100800 */
[----:B---3--:R1:W-:Y:S01]  /*9b300*/  STL.64 [R1+0x2e90], R18 ;  /* 0x002e901201007387 */ /* 0x0083e20000100a00 */
[----:B------:R-:W3:Y:S02]  /*9b310*/  LDL.LU R16, [R1+0x3c0] ;  /* 0x0003c00001107983 */ /* 0x000ee40000300800 */
[----:B0-----:R-:W3:Y:S01]  /*9b320*/  LDL.LU R17, [R1+0x3c4] ;  /* 0x0003c40001117983 */ /* 0x001ee20000300800 */
[----:B-1----:R-:W3:Y:S01]  /*9b330*/  LDL.LU R18, [R1+0x3c8] ;  /* 0x0003c80001127983 */ /* 0x002ee20000300800 */
        /* <DEDUP_REMOVED lines=21> */
[----:B------:R-:W-:Y:S03]  /*9b490*/  STL.64 [R1+0x2e00], R20 ;  /* 0x002e001401007387 */ /* 0x000fe60000100a00 */
[----:B0-----:R-:W3:Y:S01]  /*9b4a0*/  LDL.LU.64 R22, [R1+0x68] ;  /* 0x0000680001167983 */ /* 0x001ee20000300a00 */
        /* <DEDUP_REMOVED lines=8> */
[----:B------:R-:W4:Y:S02]  /*9b530*/  LDL.LU R12, [R1+0xe9c] ;  /* 0x000e9c00010c7983 */ /* 0x000f240000300800 */
[----:B---3--:R-:W-:Y:S01]  /*9b540*/  IMAD.MOV.U32 R0, RZ, RZ, R23 ;  /* 0x000000ffff007224 */ /* 0x008fe200078e0017 */
[----:B--2---:R-:W-:Y:S01]  /*9b550*/  STL.64 [R1+0x2e60], R14 ;  /* 0x002e600e01007387 */ /* 0x004fe20000100a00 */
[----:B----4-:R0:W-:Y:S02]  /*9b560*/  STL [R1+0x2e58], R12 ;  /* 0x002e580c01007387 */ /* 0x0101e40000100800 */
[C---:B0-----:R-:W-:Y:S11]  /*9b570*/  HMMA.16816.F32.BF16 R12, R24.reuse, R22, R8 ;  /* 0x00000016180c723c */ /* 0x041ff60000041808 */
[----:B------:R-:W-:Y:S11]  /*9b580*/  @!UPT UIADD3 URZ, URZ, URZ, URZ ;  /* 0x0000003f3f3ff290 */ /* 0x000ff6000fffe03f */
[----:B------:R-:W-:Y:S01]  /*9b590*/  @!UPT UIADD3 URZ, URZ, URZ, URZ ;  /* 0x0000003f3f3ff290 */ /* 0x000fe2000fffe03f */
[----:B------:R-:W-:Y:S01]  /*9b5a0*/  STL.64 [R1+0xb30], R12 ;  /* 0x000b300c01007387 */ /* 0x000fe20000100a00 */
[----:B------:R0:W-:Y:S02]  /*9b5b0*/  STL.64 [R1+0xb38], R14 ;  /* 0x000b380e01007387 */ /* 0x0001e40000100a00 */
[C---:B0-----:R-:W-:Y:S01]  /*9b5c0*/  HMMA.16816.F32.BF16 R12, R24.reuse, R6, R16 ;  /* 0x00000006180c723c */ /* 0x041fe20000041810 */
[----:B------:R-:W-:Y:S02]  /*9b5d0*/  IMAD.MOV.U32 R11, RZ, RZ, R22 ;  /* 0x000000ffff0b7224 */ /* 0x000fe400078e0016 */
[----:B------:R-:W-:Y:S02]  /*9b5e0*/  IMAD.MOV.U32 R10, RZ, RZ, R7 ;  /* 0x000000ffff0a7224 */ /* 0x000fe400078e0007 */
[----:B------:R-:W-:Y:S11]  /*9b5f0*/  IMAD.MOV.U32 R8, RZ, RZ, R6 ;  /* 0x000000ffff087224 */ /* 0x000ff600078e0006 */
[----:B------:R-:W-:Y:S07]  /*9b600*/  @!UPT UIADD3 URZ, URZ, URZ, URZ ;  /* 0x0000003f3f3ff290 */ /* 0x000fee000fffe03f */
[----:B------:R-:W-:Y:S01]  /*9b610*/  STL.64 [R1+0xb50], R12 ;  /* 0x000b500c01007387 */ /* 0x000fe20000100a00 */
[----:B------:R-:W-:Y:S02]  /*9b620*/  STL.64 [R1+0xb58], R14 ;  /* 0x000b580e01007387 */ /* 0x000fe40000100a00 */
[----:B------:R-:W2:Y:S02]  /*9b630*/  LDL.LU R16, [R1+0x3b0] ;  /* 0x0003b00001107983 */ /* 0x000ea40000300800 */
[----:B------:R-:W2:Y:S01]  /*9b640*/  LDL.LU R17, [R1+0x3b4] ;  /* 0x0003b40001117983 */ /* 0x000ea20000300800 */
[----:B------:R-:W2:Y:S01]  /*9b650*/  LDL.LU R18, [R1+0x3b8] ;  /* 0x0003b80001127983 */ /* 0x000ea20000300800 */
[----:B------:R-:W2:Y:S02]  /*9b660*/  LDL.LU R19, [R1+0x3bc] ;  /* 0x0003bc0001137983 */ /* 0x000ea40000300800 */
[----:B------:R-:W2:Y:S02]  /*9b670*/  LDL.LU.64 R6, [R1+0x48] ;  /* 0x0000480001067983 */ /* 0x000ea40000300a00 */
[----:B------:R-:W-:Y:S01]  /*9b680*/  STL.64 [R1+0x2e70], R10 ;  /* 0x002e700a01007387 */ /* 0x000fe20000100a00 */
[----:B------:R-:W-:Y:S01]  /*9b690*/  STL [R1+0x2e68], R8 ;  /* 0x002e680801007387 */ /* 0x000fe20000100800 */
[----:B------:R-:W3:Y:S02]  /*9b6a0*/  LDL.LU R20, [R1+0x350] ;  /* 0x0003500001147983 */ /* 0x000ee40000300800 */
[----:B------:R-:W3:Y:S02]  /*9b6b0*/  LDL.LU R21, [R1+0x354] ;  /* 0x0003540001157983 */ /* 0x000ee40000300800 */
[----:B------:R-:W4:Y:S01]  /*9b6c0*/  LDL.LU R22, [R1+0x358] ;  /* 0x0003580001167983 */ /* 0x000f220000300800 */
[----:B------:R-:W4:Y:S04]  /*9b6d0*/  LDL.LU R23, [R1+0x35c] ;  /* 0x00035c0001177983 */ /* 0x000f280000300800 */
[----:B----4-:R-:W-:Y:S01]  /*9b6e0*/  STL.64 [R1+0x2e18], R22 ;  /* 0x002e181601007387 */ /* 0x010fe20000100a00 */
[----:B---3--:R0:W-:Y:S03]  /*9b6f0*/  STL.64 [R1+0x2e10], R20 ;  /* 0x002e101401007387 */ /* 0x0081e60000100a00 */
[----:B0-----:R-:W3:Y:S01]  /*9b700*/  LDL.LU R20, [R1+0x360] ;  /* 0x0003600001147983 */ /* 0x001ee20000300800 */
[----:B------:R-:W3:Y:S02]  /*9b710*/  LDL.LU R21, [R1+0x364] ;  /* 0x0003640001157983 */ /* 0x000ee40000300800 */
[----:B------:R-:W4:Y:S02]  /*9b720*/  LDL.LU R22, [R1+0x368] ;  /* 0x0003680001167983 */ /* 0x000f240000300800 */
[----:B------:R-:W4:Y:S01]  /*9b730*/  LDL.LU R23, [R1+0x36c] ;  /* 0x00036c0001177983 */ /* 0x000f220000300800 */
[----:B------:R-:W2:Y:S01]  /*9b740*/  LDL.LU R8, [R1+0x390] ;  /* 0x0003900001087983 */ /* 0x000ea20000300800 */
[----:B------:R-:W2:Y:S02]  /*9b750*/  LDL.LU R9, [R1+0x394] ;  /* 0x0003940001097983 */ /* 0x000ea40000300800 */
[----:B------:R-:W2:Y:S02]  /*9b760*/  LDL.LU R10, [R1+0x398] ;  /* 0x00039800010a7983 */ /* 0x000ea40000300800 */
[----:B------:R-:W2:Y:S02]  /*9b770*/  LDL.LU R11, [R1+0x39c] ;  /* 0x00039c00010b7983 */ /* 0x000ea40000300800 */
[----:B--2---:R0:W-:Y:S01]  /*9b780*/  STL.64 [R1+0x2e80], R10 ;  /* 0x002e800a01007387 */ /* 0x0041e20000100a00 */
[----:B------:R-:W-:Y:S03]  /*9b790*/  STL.64 [R1+0x2e78], R8 ;  /* 0x002e780801007387 */ /* 0x000fe60000100a00 */
[----:B0-----:R-:W2:Y:S01]  /*9b7a0*/  LDL.LU.64 R10, [R1+0x38] ;  /* 0x00003800010a7983 */ /* 0x001ea20000300a00 */
[----:B------:R-:W2:Y:S01]  /*9b7b0*/  LDL.LU.64 R14, [R1+0x28] ;  /* 0x00002800010e7983 */ /* 0x000ea20000300a00 */
[----:B------:R-:W-:Y:S02]  /*9b7c0*/  HMMA.16816.F32.BF16 R16, R24, R6, R16 ;  /* 0x000000061810723c */ /* 0x000fe40000041810 */
[----:B--2---:R0:W-:Y:S01]  /*9b7d0*/  STL.64 [R1+0x2e88], R14 ;  /* 0x002e880e01007387 */ /* 0x0041e20000100a00 */
[----:B------:R-:W2:Y:S02]  /*9b7e0*/  LDL.LU R12, [R1+0x3a0] ;  /* 0x0003a000010c7983 */ /* 0x000ea40000300800 */
[----:B------:R-:W2:Y:S01]  /*9b7f0*/  LDL.LU R13, [R1+0x3a4] ;  /* 0x0003a400010d7983 */ /* 0x000ea20000300800 */
[----:B0-----:R-:W2:Y:S01]  /*9b800*/  LDL.LU R14, [R1+0x3a8] ;  /* 0x0003a800010e7983 */ /* 0x001ea20000300800 */
[----:B------:R-:W2:Y:S02]  /*9b810*/  LDL.LU R15, [R1+0x3ac] ;  /* 0x0003ac00010f7983 */ /* 0x000ea40000300800 */
[----:B----4-:R-:W-:Y:S02]  /*9b820*/  STL.64 [R1+0x2e30], R22 ;  /* 0x002e301601007387 */ /* 0x010fe40000100a00 */
[----:B---3--:R0:W-:Y:S02]  /*9b830*/  STL.64 [R1+0x2e28], R20 ;  /* 0x002e281401007387 */ /* 0x0081e40000100a00 */
[----:B0-----:R-:W3:Y:S01]  /*9b840*/  LDL.LU R20, [R1+0x370] ;  /* 0x0003700001147983 */ /* 0x001ee20000300800 */
[----:B------:R-:W3:Y:S02]  /*9b850*/  LDL.LU R21, [R1+0x374] ;  /* 0x0003740001157983 */ /* 0x000ee40000300800 */
[----:B------:R-:W4:Y:S02]  /*9b860*/  LDL.LU R22, [R1+0x378] ;  /* 0x0003780001167983 */ /* 0x000f240000300800 */
[----:B------:R-:W4:Y:S02]  /*9b870*/  LDL.LU R23, [R1+0x37c] ;  /* 0x00037c0001177983 */ /* 0x000f240000300800 */
[----:B----4-:R0:W-:Y:S01]  /*9b880*/  STL.64 [R1+0x2e40], R22 ;  /* 0x002e401601007387 */ /* 0x0101e20000100a00 */
[----:B---3--:R-:W-:Y:S03]  /*9b890*/  STL.64 [R1+0x2e38], R20 ;  /* 0x002e381401007387 */ /* 0x008fe60000100a00 */
[----:B0-----:R-:W3:Y:S01]  /*9b8a0*/  LDL.LU.64 R22, [R1+0x18] ;  /* 0x0000180001167983 */ /* 0x001ee20000300a00 */
[----:B------:R-:W-:Y:S02]  /*9b8b0*/  STL.64 [R1+0x9b0], R16 ;  /* 0x0009b01001007387 */ /* 0x000fe40000100a00 */
[----:B------:R0:W-:Y:S02]  /*9b8c0*/  STL.64 [R1+0x9b8], R18 ;  /* 0x0009b81201007387 */ /* 0x0001e40000100a00 */
[----:B0-----:R-:W4:Y:S01]  /*9b8d0*/  LDL.LU.64 R18, [R1+0x2e90] ;  /* 0x002e900001127983 */ /* 0x001f220000300a00 */
[----:B------:R-:W-:-:S02]  /*9b8e0*/  IMAD.MOV.U32 R16, RZ, RZ, R6 ;  /* 0x000000ffff107224 */ /* 0x000fc400078e0006 */
[----:B------:R-:W-:Y:S01]  /*9b8f0*/  IMAD.MOV.U32 R3, RZ, RZ, R7 ;  /* 0x000000ffff037224 */ /* 0x000fe200078e0007 */
[----:B----4-:R-:W-:Y:S02]  /*9b900*/  STL.64 [R1+0x2e50], R18 ;  /* 0x002e501201007387 */ /* 0x010fe40000100a00 */
[----:B------:R0:W-:Y:S02]  /*9b910*/  STL [R1+0x2e48], R16 ;  /* 0x002e481001007387 */ /* 0x0001e40000100800 */
[----:B0-----:R-:W3:Y:S01]  /*9b920*/  LDL.LU R16, [R1+0x380] ;  /* 0x0003800001107983 */ /* 0x001ee20000300800 */
[----:B------:R-:W3:Y:S02]  /*9b930*/  LDL.LU R17, [R1+0x384] ;  /* 0x0003840001117983 */ /* 0x000ee40000300800 */
[----:B------:R-:W3:Y:S02]  /*9b940*/  LDL.LU R18, [R1+0x388] ;  /* 0x0003880001127983 */ /* 0x000ee40000300800 */
[----:B------:R-:W3:Y:S01]  /*9b950*/  LDL.LU R19, [R1+0x38c] ;  /* 0x00038c0001137983 */ /* 0x000ee20000300800 */
[----:B------:R-:W4:Y:S01]  /*9b960*/  LDL.LU R4, [R1+0xd0] ;  /* 0x0000d00001047983 */ /* 0x000f220000300800 */
[----:B------:R-:W4:Y:S02]  /*9b970*/  LDL.LU R5, [R1+0xd4] ;  /* 0x0000d40001057983 */ /* 0x000f240000300800 */
[----:B------:R-:W3:Y:S02]  /*9b980*/  LDL.LU R6, [R1+0xd8] ;  /* 0x0000d80001067983 */ /* 0x000ee40000300800 */
[----:B------:R-:W3:Y:S01]  /*9b990*/  LDL.LU R7, [R1+0xdc] ;  /* 0x0000dc0001077983 */ /* 0x000ee20000300800 */
[----:B--2---:R-:W-:Y:S01]  /*9b9a0*/  HMMA.16816.F32.BF16 R12, R24, R10, R12 ;  /* 0x0000000a180c723c */ /* 0x004fe2000004180c */
[----:B---3--:R-:W-:Y:S01]  /*9b9b0*/  STL.64 [R1+0x2c70], R6 ;  /* 0x002c700601007387 */ /* 0x008fe20000100a00 */
[----:B----4-:R0:W-:Y:S03]  /*9b9c0*/  STL.64 [R1+0x2c68], R4 ;  /* 0x002c680401007387 */ /* 0x0101e60000100a00 */
[----:B0-----:R-:W2:Y:S01]  /*9b9d0*/  LDL.LU R4, [R1+0xf0] ;  /* 0x0000f00001047983 */ /* 0x001ea20000300800 */
[----:B------:R-:W2:Y:S02]  /*9b9e0*/  LDL.LU R5, [R1+0xf4] ;  /* 0x0000f40001057983 */ /* 0x000ea40000300800 */
[----:B------:R-:W3:Y:S02]  /*9b9f0*/  LDL.LU R6, [R1+0xf8] ;  /* 0x0000f80001067983 */ /* 0x000ee40000300800 */
[----:B------:R-:W3:Y:S02]  /*9ba00*/  LDL.LU R7, [R1+0xfc] ;  /* 0x0000fc0001077983 */ /* 0x000ee40000300800 */
[----:B---3--:R0:W-:Y:S01]  /*9ba10*/  STL.64 [R1+0x2c80], R6 ;  /* 0x002c800601007387 */ /* 0x0081e20000100a00 */
[----:B--2---:R1:W-:Y:S03]  /*9ba20*/  STL.64 [R1+0x2c78], R4 ;  /* 0x002c780401007387 */ /* 0x0043e60000100a00 */
[----:B0-----:R-:W2:Y:S01]  /*9ba30*/  LDL.LU R6, [R1+0x8] ;  /* 0x0000080001067983 */ /* 0x001ea20000300800 */
[----:B------:R-:W2:Y:S06]  /*9ba40*/  LDL.LU R7, [R1+0xc] ;  /* 0x00000c0001077983 */ /* 0x000eac0000300800 */
[----:B------:R-:W-:Y:S02]  /*9ba50*/  STL.64 [R1+0x990], R12 ;  /* 0x0009900c01007387 */ /* 0x000fe40000100a00 */
[----:B------:R0:W-:Y:S02]  /*9ba60*/  STL.64 [R1+0x998], R14 ;  /* 0x0009980e01007387 */ /* 0x0001e40000100a00 */
[----:B-1----:R-:W-:-:S02]  /*9ba70*/  IMAD.MOV.U32 R5, RZ, RZ, R10 ;  /* 0x000000ffff057224 */ /* 0x002fc400078e000a */
[----:B------:R-:W-:Y:S01]  /*9ba80*/  IMAD.MOV.U32 R4, RZ, RZ, R11 ;  /* 0x000000ffff047224 */ /* 0x000fe200078e000b */
[----:B0-----:R-:W3:Y:S01]  /*9ba90*/  LDL.LU.64 R14, [R1+0x2e88] ;  /* 0x002e8800010e7983 */ /* 0x001ee20000300a00 */
[----:B------:R-:W3:Y:S02]  /*9baa0*/  LDL.LU.64 R10, [R1+0x2e80] ;  /* 0x002e8000010a7983 */ /* 0x000ee40000300a00 */
[----:B------:R-:W3:Y:S01]  /*9bab0*/  LDL.LU.64 R8, [R1+0x2e78] ;  /* 0x002e780001087983 */ /* 0x000ee20000300a00 */
[----:B------:R-:W-:Y:S01]  /*9bac0*/  HMMA.16816.F32.BF16 R16, R24, R22, R16 ;  /* 0x000000161810723c */ /* 0x000fe20000041810 */
[----:B------:R-:W-:-:S07]  /*9bad0*/  IMAD.MOV.U32 R28, RZ, RZ, R22 ;  /* 0x000000ffff1c7224 */ /* 0x000fce00078e0016 */
[C---:B---3--:R-:W-:Y:S01]  /*9bae0*/  HMMA.16816.F32.BF16 R8, R24.reuse, R14, R8 ;  /* 0x0000000e1808723c */ /* 0x048fe20000041808 */
[----:B------:R-:W-:Y:S11]  /*9baf0*/  IMAD.MOV.U32 R13, RZ, RZ, R15 ;  /* 0x000000ffff0d7224 */ /* 0x000ff600078e000f */
[----:B------:R-:W-:Y:S11]  /*9bb00*/  @!UPT UIADD3 URZ, URZ, URZ, URZ ;  /* 0x0000003f3f3ff290 */ /* 0x000ff6000fffe03f */
[----:B------:R0:W-:Y:S01]  /*9bb10*/  STL.64 [R1+0x980], R8 ;  /* 0x0009800801007387 */ /* 0x0001e20000100a00 */
[----:B------:R1:W-:Y:S02]  /*9bb20*/  STL.64 [R1+0x988], R10 ;  /* 0x0009880a01007387 */ /* 0x0003e40000100a00 */
[----:B0-----:R-:W-:Y:S01]  /*9bb30*/  IMAD.MOV.U32 R9, RZ, RZ, R14 ;  /* 0x000000ffff097224 */ /* 0x001fe200078e000e */
[----:B-1----:R-:W3:Y:S01]  /*9bb40*/  LDL.LU.64 R10, [R1+0x2e70] ;  /* 0x002e7000010a7983 */ /* 0x002ee20000300a00 */
[----:B------:R-:W4:Y:S02]  /*9bb50*/  LDL.LU R8, [R1+0x2e68] ;  /* 0x002e680001087983 */ /* 0x000f240000300800 */
[----:B------:R-:W2:Y:S02]  /*9bb60*/  LDL.LU.64 R14, [R1+0x2e60] ;  /* 0x002e6000010e7983 */ /* 0x000ea40000300a00 */
[----:B------:R-:W2:Y:S01]  /*9bb70*/  LDL.LU R12, [R1+0x2e58] ;  /* 0x002e5800010c7983 */ /* 0x000ea20000300800 */
[----:B------:R0:W-:Y:S01]  /*9bb80*/  STL.64 [R1+0x970], R16 ;  /* 0x0009701001007387 */ /* 0x0001e20000100a00 */
[----:B------:R1:W-:Y:S02]  /*9bb90*/  STL.64 [R1+0x978], R18 ;  /* 0x0009781201007387 */ /* 0x0003e40000100a00 */
[----:B0-----:R-:W-:Y:S01]  /*9bba0*/  IMAD.MOV.U32 R17, RZ, RZ, R23 ;  /* 0x000000ffff117224 */ /* 0x001fe200078e0017 */
[----:B-1----:R-:W2:Y:S01]  /*9bbb0*/  LDL.LU.64 R18, [R1+0x2e50] ;  /* 0x002e500001127983 */ /* 0x002ea20000300a00 */
[----:B------:R-:W2:Y:S02]  /*9bbc0*/  LDL.LU R16, [R1+0x2e48] ;  /* 0x002e480001107983 */ /* 0x000ea40000300800 */
        /* <DEDUP_REMOVED lines=12> */
[----:B------:R-:W3:Y:S01]  /*9bc90*/  LDL.LU R28, [R1+0x2e24] ;  /* 0x002e2400011c7983 */ /* 0x000ee20000300800 */
[----:B------:R-:W3:Y:S03]  /*9bca0*/  LDL.LU R17, [R1+0x2e20] ;  /* 0x002e200001117983 */ /* 0x000ee60000300800 */
[----:B------:R-:W-:Y:S01]  /*9bcb0*/  STL.64 [R1+0x2cb0], R6 ;  /* 0x002cb00601007387 */ /* 0x000fe20000100a00 */
        /* <DEDUP_REMOVED lines=8> */
[----:B------:R-:W-:Y:S01]  /*9bd40*/  IMAD.MOV.U32 R7, RZ, RZ, R13 ;  /* 0x000000ffff077224 */ /* 0x000fe200078e000d */
[----:B--2---:R-:W-:Y:S11]  /*9bd50*/  HMMA.16816.F32.BF16 R20, R24, R14, R20 ;  /* 0x0000000e1814723c */ /* 0x004ff60000041814 */
[----:B------:R-:W-:Y:S11]  /*9bd60*/  @!UPT UIADD3 URZ, URZ, URZ, URZ ;  /* 0x0000003f3f3ff290 */ /* 0x000ff6000fffe03f */
[----:B------:R-:W-:Y:S01]  /*9bd70*/  @!UPT UIADD3 URZ, URZ, URZ, URZ ;  /* 0x0000003f3f3ff290 */ /* 0x000fe2000fffe03f */
[----:B------:R-:W-:Y:S01]  /*9bd80*/  STL.64 [R1+0x840], R20 ;  /* 0x0008401401007387 */ /* 0x000fe20000100a00 */
[----:B------:R0:W-:Y:S03]  /*9bd90*/  STL.64 [R1+0x848], R22 ;  /* 0x0008481601007387 */ /* 0x0001e60000100a00 */
[----:B0-----:R-:W2:Y:S01]  /*9bda0*/  LDL.LU.64 R22, [R1+0x2e08] ;  /* 0x002e080001167983 */ /* 0x001ea20000300a00 */
[----:B------:R-:W2:Y:S02]  /*9bdb0*/  LDL.LU.64 R20, [R1+0x2e00] ;  /* 0x002e000001147983 */ /* 0x000ea40000300a00 */
[----:B------:R-:W2:Y:S02]  /*9bdc0*/  LDL.LU R9, [R1+0x2dfc] ;  /* 0x002dfc0001097983 */ /* 0x000ea40000300800 */
[----:B------:R-:W-:Y:S01]  /*9bdd0*/  STL.64 [R1+0x2cc8], R6 ;  /* 0x002cc80601007387 */ /* 0x000fe20000100a00 */
[----:B------:R-:W-:Y:S01]  /*9bde0*/  STL.64 [R1+0x2c90], R14 ;  /* 0x002c900e01007387 */ /* 0x000fe20000100a00 */
[----:B------:R0:W-:Y:S03]  /*9bdf0*/  STL [R1+0x2c88], R12 ;  /* 0x002c880c01007387 */ /* 0x0001e60000100800 */
        /* <DEDUP_REMOVED lines=15> */
[----:B------:R-:W2:Y:S01]  /*9bef0*/  LDL.LU R16, [R1+0x2df8] ;  /* 0x002df80001107983 */ /* 0x000ea20000300800 */
[----:B------:R-:W2:Y:S03]  /*9bf00*/  LDL.LU R3, [R1+0x2df4] ;  /* 0x002df40001037983 */ /* 0x000ea60000300800 */
[----:B------:R4:W-:Y:S02]  /*9bf10*/  STL.64 [R1+0x2cf8], R6 ;  /* 0x002cf80601007387 */ /* 0x0009e40000100a00 */
[----:B----4-:R-:W-:Y:S02]  /*9bf20*/  IMAD.MOV.U32 R6, RZ, RZ, R8 ;  /* 0x000000ffff067224 */ /* 0x010fe400078e0008 */
[----:B---3--:R-:W-:Y:S01]  /*9bf30*/  IMAD.MOV.U32 R7, RZ, RZ, R10 ;  /* 0x000000ffff077224 */ /* 0x008fe200078e000a */
[----:B------:R-:W3:Y:S01]  /*9bf40*/  LDL.LU R8, [R1+0x2df0] ;  /* 0x002df00001087983 */ /* 0x000ee20000300800 */
[----:B------:R-:W4:Y:S03]  /*9bf50*/  LDL.LU R10, [R1+0x2dec] ;  /* 0x002dec00010a7983 */ /* 0x000f260000300800 */
        /* <DEDUP_REMOVED lines=9> */
[----:B------:R-:W4:Y:S01]  /*9bff0*/  LDL.LU R11, [R1+0x2de8] ;  /* 0x002de800010b7983 */ /* 0x000f220000300800 */
        /* <DEDUP_REMOVED lines=10> */
[----:B------:R-:W3:Y:S04]  /*9c0a0*/  LDL.LU R2, [R1+0x2de0] ;  /* 0x002de00001027983 */ /* 0x000ee80000300800 */
[----:B------:R-:W-:Y:S04]  /*9c0b0*/  STL.64 [R1+0x2d40], R6 ;  /* 0x002d400601007387 */ /* 0x000fe80000100a00 */
[----:B--2---:R-:W-:Y:S01]  /*9c0c0*/  STL.64 [R1+0x2cf0], R14 ;  /* 0x002cf00e01007387 */ /* 0x004fe20000100a00 */
[----:B------:R0:W-:Y:S03]  /*9c0d0*/  STL.64 [R1+0x2ce8], R12 ;  /* 0x002ce80c01007387 */ /* 0x0001e60000100a00 */
[----:B0-----:R-:W2:Y:S01]  /*9c0e0*/  LDL.LU R12, [R1+0x140] ;  /* 0x00014000010c7983 */ /* 0x001ea20000300800 */
[----:B------:R-:W2:Y:S02]  /*9c0f0*/  LDL.LU R13, [R1+0x144] ;  /* 0x00014400010d7983 */ /* 0x000ea40000300800 */
[----:B------:R-:W2:Y:S02]  /*9c100*/  LDL.LU R14, [R1+0x148] ;  /* 0x00014800010e7983 */ /* 0x000ea40000300800 */
[----:B------:R-:W-:-:S02]  /*9c110*/  IMAD.MOV.U32 R6, RZ, RZ, R28 ;  /* 0x000000ffff067224 */ /* 0x000fc400078e001c */
[----:B------:R-:W-:Y:S02]  /*9c120*/  IMAD.MOV.U32 R7, RZ, RZ, R23 ;  /* 0x000000ffff077224 */ /* 0x000fe400078e0017 */
[----:B---3--:R-:W-:Y:S02]  /*9c130*/  IMAD.MOV.U32 R15, RZ, RZ, R2 ;  /* 0x000000ffff0f7224 */ /* 0x008fe400078e0002 */
[----:B------:R-:W3:Y:S01]  /*9c140*/  LDL.LU R2, [R1+0x2ddc] ;  /* 0x002ddc0001027983 */ /* 0x000ee20000300800 */
[----:B------:R-:W-:Y:S03]  /*9c150*/  STL.64 [R1+0x2d58], R6 ;  /* 0x002d580601007387 */ /* 0x000fe60000100a00 */
        /* <DEDUP_REMOVED lines=32> */
[----:B--2---:R-:W-:Y:S01]  /*9c360*/  STL.64 [R1+0x2d50], R14 ;  /* 0x002d500e01007387 */ /* 0x004fe20000100a00 */
[----:B------:R0:W-:Y:S03]  /*9c370*/  STL.64 [R1+0x2d48], R12 ;  /* 0x002d480c01007387 */ /* 0x0001e60000100a00 */
[----:B0-----:R-:W2:Y:S01]  /*9c380*/  LDL.LU R12, [R1+0x180] ;  /* 0x00018000010c7983 */ /* 0x001ea20000300800 */
[----:B------:R-:W2:Y:S02]  /*9c390*/  LDL.LU R13, [R1+0x184] ;  /* 0x00018400010d7983 */ /* 0x000ea40000300800 */
[----:B------:R-:W2:Y:S02]  /*9c3a0*/  LDL.LU R14, [R1+0x188] ;  /* 0x00018800010e7983 */ /* 0x000ea40000300800 */
[----:B---3--:R-:W-:-:S02]  /*9c3b0*/  IMAD.MOV.U32 R15, RZ, RZ, R2 ;  /* 0x000000ffff0f7224 */ /* 0x008fc400078e0002 */
[----:B------:R-:W3:Y:S04]  /*9c3c0*/  LDL.LU R2, [R1+0x2dd4] ;  /* 0x002dd40001027983 */ /* 0x000ee80000300800 */
        /* <DEDUP_REMOVED lines=19> */
[----:B------:R-:W-:Y:S01]  /*9c500*/  IMAD.MOV.U32 R7, RZ, RZ, R3 ;  /* 0x000000ffff077224 */ /* 0x000fe200078e0003 */
[----:B----4-:R-:W-:Y:S01]  /*9c510*/  HMMA.16816.F32.BF16 R24, R24, R10, R20 ;  /* 0x0000000a1818723c */ /* 0x010fe20000041814 */
[----:B--2---:R-:W-:Y:S01]  /*9c520*/  STL.64 [R1+0x2db0], R14 ;  /* 0x002db00e01007387 */ /* 0x004fe20000100a00 */
[----:B------:R0:W-:Y:S03]  /*9c530*/  STL.64 [R1+0x2da8], R12 ;  /* 0x002da80c01007387 */ /* 0x0001e60000100a00 */
[----:B0-----:R-:W2:Y:S01]  /*9c540*/  LDL.LU R12, [R1+0x1c0] ;  /* 0x0001c000010c7983 */ /* 0x001ea20000300800 */
[----:B------:R-:W2:Y:S02]  /*9c550*/  LDL.LU R13, [R1+0x1c4] ;  /* 0x0001c400010d7983 */ /* 0x000ea40000300800 */
[----:B------:R-:W2:Y:S02]  /*9c560*/  LDL.LU R14, [R1+0x1c8] ;  /* 0x0001c800010e7983 */ /* 0x000ea40000300800 */
[----:B------:R-:W4:Y:S01]  /*9c570*/  LDL.LU R16, [R1+0xe48] ;  /* 0x000e480001107983 */ /* 0x000f220000300800 */
[----:B------:R-:W2:Y:S01]  /*9c580*/  LDL.LU R29, [R1+0x1298] ;  /* 0x00129800011d7983 */ /* 0x000ea20000300800 */
[----:B------:R-:W2:Y:S02]  /*9c590*/  LDL.LU R28, [R1+0x1290] ;  /* 0x00129000011c7983 */ /* 0x000ea40000300800 */
[----:B---3--:R-:W-:-:S02]  /*9c5a0*/  IMAD.MOV.U32 R15, RZ, RZ, R2 ;  /* 0x000000ffff0f7224 */ /* 0x008fc400078e0002 */
[----:B------:R-:W3:Y:S01]  /*9c5b0*/  LDL.LU R3, [R1+0x1288] ;  /* 0x0012880001037983 */ /* 0x000ee20000300800 */
[----:B------:R-:W2:Y:S01]  /*9c5c0*/  LDL.LU R2, [R1+0x1280] ;  /* 0x0012800001027983 */ /* 0x000ea20000300800 */
[----:B------:R-:W2:Y:S02]  /*9c5d0*/  LDL.LU.64 R22, [R1+0x2dc8] ;  /* 0x002dc80001167983 */ /* 0x000ea40000300a00 */
[----:B------:R-:W2:Y:S02]  /*9c5e0*/  LDL.LU.64 R20, [R1+0x2dc0] ;  /* 0x002dc00001147983 */ /* 0x000ea40000300a00 */
[----:B------:R-:W-:Y:S01]  /*9c5f0*/  IMAD.MOV.U32 R6, RZ, RZ, R8 ;  /* 0x000000ffff067224 */ /* 0x000fe200078e0008 */
[----:B------:R0:W-:Y:S01]  /*9c600*/  STL.64 [R1+0x830], R24 ;  /* 0x0008301801007387 */ /* 0x0001e20000100a00 */
[----:B------:R1:W-:Y:S03]  /*9c610*/  STL.64 [R1+0x838], R26 ;  /* 0x0008381a01007387 */ /* 0x0003e60000100a00 */
[----:B0-----:R-:W3:Y:S01]  /*9c620*/  LDL.LU R24, [R1+0xe0] ;  /* 0x0000e00001187983 */ /* 0x001ee20000300800 */
[----:B------:R-:W3:Y:S02]  /*9c630*/  LDL.LU R25, [R1+0xe4] ;  /* 0x0000e40001197983 */ /* 0x000ee40000300800 */
[----:B-1----:R-:W3:Y:S02]  /*9c640*/  LDL.LU R26, [R1+0xe8] ;  /* 0x0000e800011a7983 */ /* 0x002ee40000300800 */
[----:B------:R-:W-:-:S02]  /*9c650*/  IMAD.MOV.U32 R27, RZ, RZ, R0 ;  /* 0x000000ffff1b7224 */ /* 0x000fc400078e0000 */
[----:B------:R-:W3:Y:S01]  /*9c660*/  LDL.LU R0, [R1+0x2db8] ;  /* 0x002db80001007983 */ /* 0x000ee20000300800 */
[C---:B--2---:R-:W-:Y:S03]  /*9c670*/  HMMA.16816.F32.BF16 R4, R20.reuse, R6, R12 ;  /* 0x000000061404723c */ /* 0x044fe6000004180c */
[----:B------:R-:W2:Y:S01]  /*9c680*/  LDL.LU.64 R14, [R1+0x2db0] ;  /* 0x002db000010e7983 */ /* 0x000ea20000300a00 */
[----:B------:R-:W2:Y:S11]  /*9c690*/  LDL.LU.64 R12, [R1+0x2da8] ;  /* 0x002da800010c7983 */ /* 0x000eb60000300a00 */
[----:B------:R-:W-:Y:S08]  /*9c6a0*/  @!UPT UIADD3 URZ, URZ, URZ, URZ ;  /* 0x0000003f3f3ff290 */ /* 0x000ff0000fffe03f */
        /* <DEDUP_REMOVED lines=81> */
[----:B------:R-:W3:Y:S01]  /*9cbc0*/  LDL.LU.64 R14, [R1+0x2c90] ;  /* 0x002c9000010e7983 */ /* 0x000ee20000300a00 */
[----:B------:R-:W2:Y:S11]  /*9cbd0*/  LDL.LU R12, [R1+0x2c88] ;  /* 0x002c8800010c7983 */ /* 0x000eb60000300800 */
        /* <DEDUP_REMOVED lines=11> */
[----:B------:R-:W2:Y:S01]  /*9cc90*/  LDL.LU.64 R4, [R1+0x2c68] ;  /* 0x002c680001047983 */ /* 0x000ea20000300a00 */
[C---:B---3--:R-:W-:Y:S01]  /*9cca0*/  HMMA.16816.F32.BF16 R24, R20.reuse, R14, R24 ;  /* 0x0000000e1418723c */ /* 0x048fe20000041818 */
[----:B------:R-:W-:Y:S11]  /*9ccb0*/  IADD3 R12, R12, 0x1, RZ ;  /* 0x000000010c0c7810 */ /* 0x000ff60007ffe0ff */
[----:B------:R-:W-:Y:S11]  /*9ccc0*/  @!UPT UIADD3 URZ, URZ, URZ, URZ ;  /* 0x0000003f3f3ff290 */ /* 0x000ff6000fffe03f */
[----:B------:R-:W-:Y:S01]  /*9ccd0*/  STL.64 [R1+0x890], R24 ;  /* 0x0008901801007387 */ /* 0x000fe20000100a00 */
[----:B------:R-:W-:Y:S01]  /*9cce0*/  STL.64 [R1+0x898], R26 ;  /* 0x0008981a01007387 */ /* 0x000fe20000100a00 */
[----:B--2---:R-:W-:Y:S07]  /*9ccf0*/  HMMA.16816.F32.BF16 R8, R20, R10, R4 ;  /* 0x0000000a1408723c */ /* 0x004fee0000041804 */
[----:B------:R-:W-:-:S04]  /*9cd00*/  IMAD.MOV.U32 R6, RZ, RZ, c[0x0][0x188] ;  /* 0x00006200ff067624 */ /* 0x000fc800078e00ff */
[----:B------:R-:W-:-:S04]  /*9cd10*/  IMAD.SHL.U32 R6, R6, 0x80, RZ ;  /* 0x0000008006067824 */ /* 0x000fc800078e00ff */
[----:B------:R-:W-:-:S05]  /*9cd20*/  IMAD.SHL.U32 R6, R6, 0x2, RZ ;  /* 0x0000000206067824 */ /* 0x000fca00078e00ff */
[-C--:B----4-:R-:W-:Y:S02]  /*9cd30*/  IADD3 R16, P2, R16, R6.reuse, RZ ;  /* 0x0000000610107210 */ /* 0x090fe40007f5e0ff */
[-C--:B------:R-:W-:Y:S02]  /*9cd40*/  IADD3 R29, P3, R29, R6.reuse, RZ ;  /* 0x000000061d1d7210 */ /* 0x080fe40007f7e0ff */
[----:B------:R-:W-:Y:S02]  /*9cd50*/  IMAD.MOV.U32 R4, RZ, RZ, R11 ;  /* 0x000000ffff047224 */ /* 0x000fe400078e000b */
[----:B------:R-:W-:Y:S01]  /*9cd60*/  IMAD.MOV.U32 R5, RZ, RZ, R10 ;  /* 0x000000ffff057224 */ /* 0x000fe200078e000a */
[----:B------:R-:W-:Y:S01]  /*9cd70*/  STL.64 [R1+0x880], R8 ;  /* 0x0008800801007387 */ /* 0x000fe20000100a00 */
[----:B------:R-:W-:Y:S02]  /*9cd80*/  STL.64 [R1+0x888], R10 ;  /* 0x0008880a01007387 */ /* 0x000fe40000100a00 */
[----:B------:R-:W-:Y:S01]  /*9cd90*/  STL [R1+0xe9c], R12 ;  /* 0x000e9c0c01007387 */ /* 0x000fe20000100800 */
[-C--:B------:R-:W-:Y:S01]  /*9cda0*/  IADD3 R28, P4, R28, R6.reuse, RZ ;  /* 0x000000061c1c7210 */ /* 0x080fe20007f9e0ff */
[----:B------:R-:W-:Y:S01]  /*9cdb0*/  STL [R1+0x2af4], R4 ;  /* 0x002af40401007387 */ /* 0x000fe20000100800 */
[-C--:B------:R-:W-:Y:S01]  /*9cdc0*/  IADD3 R0, P1, R0, R6.reuse, RZ ;  /* 0x0000000600007210 */ /* 0x080fe20007f3e0ff */
[----:B------:R-:W-:Y:S01]  /*9cdd0*/  STL [R1+0x2af0], R5 ;  /* 0x002af00501007387 */ /* 0x000fe20000100800 */
[-C--:B------:R-:W-:Y:S01]  /*9cde0*/  IADD3 R3, P5, R3, R6.reuse, RZ ;  /* 0x0000000603037210 */ /* 0x080fe20007fbe0ff */
[----:B------:R-:W-:Y:S01]  /*9cdf0*/  STL [R1+0xe48], R16 ;  /* 0x000e481001007387 */ /* 0x000fe20000100800 */
[----:B------:R-:W-:Y:S01]  /*9ce00*/  IADD3 R2, P6, R2, R6, RZ ;  /* 0x0000000602027210 */ /* 0x000fe20007fde0ff */
[----:B------:R-:W-:Y:S02]  /*9ce10*/  STL [R1+0x1298], R29 ;  /* 0x0012981d01007387 */ /* 0x000fe40000100800 */
[----:B------:R-:W-:Y:S01]  /*9ce20*/  STL [R1+0x1290], R28 ;  /* 0x0012901c01007387 */ /* 0x000fe20000100800 */
[----:B------:R0:W-:Y:S01]  /*9ce30*/  STL [R1+0x1278], R0 ;  /* 0x0012780001007387 */ /* 0x0001e20000100800 */
[----:B------:R-:W-:Y:S03]  /*9ce40*/  STL [R1+0x1288], R3 ;  /* 0x0012880301007387 */ /* 0x000fe60000100800 */
[----:B0-----:R-:W2:Y:S01]  /*9ce50*/  LDL.LU R0, [R1+0x2c64] ;  /* 0x002c640001007983 */ /* 0x001ea20000300800 */
[----:B------:R0:W-:Y:S03]  /*9ce60*/  STL [R1+0x1280], R2 ;  /* 0x0012800201007387 */ /* 0x0001e60000100800 */
[----:B0-----:R-:W2:Y:S01]  /*9ce70*/  LDL.LU R2, [R1+0xe44] ;  /* 0x000e440001027983 */ /* 0x001ea20000300800 */
[----:B------:R-:W3:Y:S03]  /*9ce80*/  LDL.LU R5, [R1+0x128c] ;  /* 0x00128c0001057983 */ /* 0x000ee60000300800 */
[----:B---3--:R0:W-:Y:S04]  /*9ce90*/  STL [R1+0x2c58], R5 ;  /* 0x002c580501007387 */ /* 0x0081e80000100800 */
[----:B0-----:R-:W3:Y:S04]  /*9cea0*/  LDL.LU R5, [R1+0x1268] ;  /* 0x0012680001057983 */ /* 0x001ee80000300800 */
[----:B---3--:R0:W-:Y:S04]  /*9ceb0*/  STL [R1+0x2c5c], R5 ;  /* 0x002c5c0501007387 */ /* 0x0081e80000100800 */
[----:B0-----:R-:W3:Y:S01]  /*9cec0*/  LDL.LU R5, [R1+0x1294] ;  /* 0x0012940001057983 */ /* 0x001ee20000300800 */
[----:B------:R-:W-:-:S05]  /*9ced0*/  IMAD.MOV.U32 R13, RZ, RZ, 0x7f ;  /* 0x0000007fff0d7424 */ /* 0x000fca00078e00ff */
[----:B------:R-:W-:-:S04]  /*9cee0*/  IADD3 R13, R13, c[0x0][0x180], RZ ;  /* 0x000060000d0d7a10 */ /* 0x000fc80007ffe0ff */
[----:B------:R-:W-:-:S04]  /*9cef0*/  SHF.R.S32.HI R17, RZ, 0x1f, R13 ;  /* 0x0000001fff117819 */ /* 0x000fc8000001140d */
[----:B------:R-:W-:Y:S01]  /*9cf00*/  LEA.HI R7, R17, R13, RZ, 0x7 ;  /* 0x0000000d11077211 */ /* 0x000fe200078f38ff */
[----:B---3--:R0:W-:Y:S04]  /*9cf10*/  STL [R1+0x2c60], R5 ;  /* 0x002c600501007387 */ /* 0x0081e80000100800 */
[----:B0-----:R-:W3:Y:S01]  /*9cf20*/  LDL.LU R5, [R1+0x1270] ;  /* 0x0012700001057983 */ /* 0x001ee20000300800 */
        /* <DEDUP_REMOVED lines=8> */
[----:B------:R-:W4:Y:S01]  /*9cfb0*/  LDL.LU R15, [R1+0x1240] ;  /* 0x00124000010f7983 */ /* 0x000f220000300800 */
[----:B------:R-:W-:Y:S01]  /*9cfc0*/  SHF.R.S32.HI R7, RZ, 0x7, R7 ;  /* 0x00000007ff077819 */ /* 0x000fe20000011407 */
[----:B------:R-:W4:Y:S01]  /*9cfd0*/  LDL.LU R18, [R1+0x1264] ;  /* 0x0012640001127983 */ /* 0x000f220000300800 */
[----:B------:R-:W4:Y:S01]  /*9cfe0*/  LDL.LU R19, [R1+0x1238] ;  /* 0x0012380001137983 */ /* 0x000f220000300800 */
[----:B------:R-:W4:Y:S02]  /*9cff0*/  LDL.LU R24, [R1+0x125c] ;  /* 0x00125c0001187983 */ /* 0x000f240000300800 */
[----:B------:R-:W4:Y:S02]  /*9d000*/  LDL.LU R25, [R1+0x1230] ;  /* 0x0012300001197983 */ /* 0x000f240000300800 */
[----:B------:R-:W4:Y:S01]  /*9d010*/  LDL.LU R26, [R1+0x1254] ;  /* 0x00125400011a7983 */ /* 0x000f220000300800 */
[----:B------:R-:W-:Y:S01]  /*9d020*/  ISETP.NE.U32.AND P0, PT, R12, R7, PT ;  /* 0x000000070c00720c */ /* 0x000fe20003f05070 */
[----:B------:R-:W4:Y:S01]  /*9d030*/  LDL.LU R27, [R1+0x1228] ;  /* 0x00122800011b7983 */ /* 0x000f220000300800 */
[----:B------:R-:W4:Y:S02]  /*9d040*/  LDL.LU R7, [R1+0x124c] ;  /* 0x00124c0001077983 */ /* 0x000f240000300800 */
[----:B------:R-:W4:Y:S02]  /*9d050*/  LDL.LU R9, [R1+0x1220] ;  /* 0x0012200001097983 */ /* 0x000f240000300800 */
[----:B------:R-:W4:Y:S01]  /*9d060*/  LDL.LU R8, [R1+0x1244] ;  /* 0x0012440001087983 */ /* 0x000f220000300800 */
[----:B------:R-:W4:Y:S01]  /*9d070*/  LDL.LU R13, [R1+0x1218] ;  /* 0x00121800010d7983 */ /* 0x000f220000300800 */
[----:B------:R-:W4:Y:S02]  /*9d080*/  LDL.LU R17, [R1+0x123c] ;  /* 0x00123c0001117983 */ /* 0x000f240000300800 */
[----:B------:R-:W4:Y:S02]  /*9d090*/  LDL.LU R12, [R1+0x1210] ;  /* 0x00121000010c7983 */ /* 0x000f240000300800 */
[----:B--2---:R-:W-:Y:S01]  /*9d0a0*/  IMAD.X R2, R2, 0x1, R0, P2 ;  /* 0x0000000102027824 */ /* 0x004fe200010e0600 */
[----:B------:R-:W2:Y:S01]  /*9d0b0*/  LDL.LU R16, [R1+0x1234] ;  /* 0x0012340001107983 */ /* 0x000ea20000300800 */
[----:B------:R-:W2:Y:S02]  /*9d0c0*/  LDL.LU R29, [R1+0x1208] ;  /* 0x00120800011d7983 */ /* 0x000ea40000300800 */
[----:B------:R-:W2:Y:S02]  /*9d0d0*/  LDL.LU R28, [R1+0x122c] ;  /* 0x00122c00011c7983 */ /* 0x000ea40000300800 */
[----:B------:R-:W2:Y:S01]  /*9d0e0*/  LDL.LU R3, [R1+0x1200] ;  /* 0x0012000001037983 */ /* 0x000ea20000300800 */
[----:B------:R0:W-:Y:S04]  /*9d0f0*/  STL [R1+0xe44], R2 ;  /* 0x000e440201007387 */ /* 0x0001e80000100800 */
[----:B0-----:R-:W2:Y:S01]  /*9d100*/  LDL.LU R2, [R1+0x1224] ;  /* 0x0012240001027983 */ /* 0x001ea20000300800 */
[----:B---3--:R-:W-:-:S05]  /*9d110*/  IADD3 R5, P2, R5, R6, RZ ;  /* 0x0000000605057210 */ /* 0x008fca0007f5e0ff */
[----:B------:R0:W-:Y:S04]  /*9d120*/  STL [R1+0x1270], R5 ;  /* 0x0012700501007387 */ /* 0x0001e80000100800 */
[----:B0-----:R-:W3:Y:S02]  /*9d130*/  LDL.LU R5, [R1+0x2c60] ;  /* 0x002c600001057983 */ /* 0x001ee40000300800 */
[----:B---3--:R-:W-:-:S05]  /*9d140*/  IMAD.X R5, R5, 0x1, R0, P3 ;  /* 0x0000000105057824 */ /* 0x008fca00018e0600 */
[----:B------:R0:W-:Y:S04]  /*9d150*/  STL [R1+0x1294], R5 ;  /* 0x0012940501007387 */ /* 0x0001e80000100800 */
[----:B0-----:R-:W3:Y:S02]  /*9d160*/  LDL.LU R5, [R1+0x2c5c] ;  /* 0x002c5c0001057983 */ /* 0x001ee40000300800 */
[----:B---3--:R-:W-:-:S05]  /*9d170*/  IADD3 R5, P3, R5, R6, RZ ;  /* 0x0000000605057210 */ /* 0x008fca0007f7e0ff */
[----:B------:R0:W-:Y:S04]  /*9d180*/  STL [R1+0x1268], R5 ;  /* 0x0012680501007387 */ /* 0x0001e80000100800 */
[----:B0-----:R-:W3:Y:S01]  /*9d190*/  LDL.LU R5, [R1+0x2c58] ;  /* 0x002c580001057983 */ /* 0x001ee20000300800 */
[--C-:B----4-:R-:W-:Y:S01]  /*9d1a0*/  IMAD.X R20, R20, 0x1, R0.reuse, P5 ;  /* 0x0000000114147824 */ /* 0x110fe200028e0600 */
[-C--:B------:R-:W-:Y:S01]  /*9d1b0*/  IADD3 R21, P5, R21, R6.reuse, RZ ;  /* 0x0000000615157210 */ /* 0x080fe20007fbe0ff */
[--C-:B------:R-:W-:Y:S01]  /*9d1c0*/  IMAD.X R22, R22, 0x1, R0.reuse, P6 ;  /* 0x0000000116167824 */ /* 0x100fe200030e0600 */
        /* <DEDUP_REMOVED lines=15> */
[--C-:B--2---:R-:W-:Y:S01]  /*9d2c0*/  IMAD.X R16, R16, 0x1, R0.reuse, P3 ;  /* 0x0000000110107824 */ /* 0x104fe200018e0600 */
[-C--:B------:R-:W-:Y:S01]  /*9d2d0*/  IADD3 R29, P3, R29, R6.reuse, RZ ;  /* 0x000000061d1d7210 */ /* 0x080fe20007f7e0ff */
[----:B---3--:R-:W-:Y:S01]  /*9d2e0*/  IMAD.X R5, R5, 0x1, R0, P4 ;  /* 0x0000000105057824 */ /* 0x008fe200020e0600 */
[----:B------:R-:W-:-:S04]  /*9d2f0*/  IADD3 R4, P4, R4, R6, RZ ;  /* 0x0000000604047210 */ /* 0x000fc80007f9e0ff */
[----:B------:R-:W-:Y:S01]  /*9d300*/  STL [R1+0x128c], R5 ;  /* 0x00128c0501007387 */ /* 0x000fe20000100800 */
[----:B------:R-:W-:Y:S02]  /*9d310*/  STL [R1+0x1260], R4 ;  /* 0x0012600401007387 */ /* 0x000fe40000100800 */
[----:B------:R-:W-:Y:S02]  /*9d320*/  STL [R1+0x1284], R20 ;  /* 0x0012841401007387 */ /* 0x000fe40000100800 */
[----:B------:R-:W-:Y:S01]  /*9d330*/  STL [R1+0x1258], R21 ;  /* 0x0012581501007387 */ /* 0x000fe20000100800 */
[----:B------:R-:W-:Y:S01]  /*9d340*/  STL [R1+0x127c], R22 ;  /* 0x00127c1601007387 */ /* 0x000fe20000100800 */
[----:B------:R-:W-:Y:S02]  /*9d350*/  STL [R1+0x1250], R23 ;  /* 0x0012501701007387 */ /* 0x000fe40000100800 */
[----:B------:R-:W-:Y:S02]  /*9d360*/  STL [R1+0x1274], R10 ;  /* 0x0012740a01007387 */ /* 0x000fe40000100800 */
[----:B------:R-:W-:Y:S02]  /*9d370*/  STL [R1+0x1248], R11 ;  /* 0x0012480b01007387 */ /* 0x000fe40000100800 */
[--C-:B------:R-:W-:Y:S01]  /*9d380*/  IMAD.X R24, R24, 0x1, R0.reuse, P4 ;  /* 0x0000000118187824 */ /* 0x100fe200020e0600 */
[----:B------:R-:W-:Y:S01]  /*9d390*/  STL [R1+0x126c], R14 ;  /* 0x00126c0e01007387 */ /* 0x000fe20000100800 */
[-C--:B------:R-:W-:Y:S01]  /*9d3a0*/  IADD3 R25, P4, R25, R6.reuse, RZ ;  /* 0x0000000619197210 */ /* 0x080fe20007f9e0ff */
        /* <DEDUP_REMOVED lines=16> */
[----:B------:R0:W-:Y:S02]  /*9d4b0*/  STL [R1+0x1200], R3 ;  /* 0x0012000301007387 */ /* 0x0001e40000100800 */
[----:B------:R-:W-:Y:S01]  /*9d4c0*/  STL [R1+0x1208], R29 ;  /* 0x0012081d01007387 */ /* 0x000fe20000100800 */
[----:B0-----:R-:W2:Y:S01]  /*9d4d0*/  LDL.LU R3, [R1+0x11f8] ;  /* 0x0011f80001037983 */ /* 0x001ea20000300800 */
[----:B------:R-:W-:Y:S02]  /*9d4e0*/  STL [R1+0x122c], R28 ;  /* 0x00122c1c01007387 */ /* 0x000fe40000100800 */
[----:B------:R-:W3:Y:S02]  /*9d4f0*/  LDL.LU R5, [R1+0x11e8] ;  /* 0x0011e80001057983 */ /* 0x000ee40000300800 */
[----:B------:R-:W-:Y:S01]  /*9d500*/  IMAD.X R2, R2, 0x1, R0, P5 ;  /* 0x0000000102027824 */ /* 0x000fe200028e0600 */
[----:B---3--:R0:W-:Y:S04]  /*9d510*/  STL [R1+0x2c4c], R5 ;  /* 0x002c4c0501007387 */ /* 0x0081e80000100800 */
[----:B0-----:R-:W3:Y:S01]  /*9d520*/  LDL.LU R5, [R1+0x1214] ;  /* 0x0012140001057983 */ /* 0x001ee20000300800 */
[----:B------:R-:W-:Y:S03]  /*9d530*/  STL [R1+0x1224], R2 ;  /* 0x0012240201007387 */ /* 0x000fe60000100800 */
[----:B---3--:R0:W-:Y:S04]  /*9d540*/  STL [R1+0x2c50], R5 ;  /* 0x002c500501007387 */ /* 0x0081e80000100800 */
[----:B0-----:R-:W3:Y:S01]  /*9d550*/  LDL.LU R5, [R1+0x11f0] ;  /* 0x0011f00001057983 */ /* 0x001ee20000300800 */
[----:B--2---:R-:W-:-:S03]  /*9d560*/  IADD3 R3, P5, R3, R6, RZ ;  /* 0x0000000603037210 */ /* 0x004fc60007fbe0ff */
        /* <DEDUP_REMOVED lines=27> */
[----:B------:R0:W-:Y:S02]  /*9d720*/  STL [R1+0x11f8], R3 ;  /* 0x0011f80301007387 */ /* 0x0001e40000100800 */
[----:B0-----:R-:W3:Y:S01]  /*9d730*/  LDL.LU R3, [R1+0x1180] ;  /* 0x0011800001037983 */ /* 0x001ee20000300800 */
[----:B--2---:R-:W-:-:S05]  /*9d740*/  IMAD.X R5, R5, 0x1, R0, P6 ;  /* 0x0000000105057824 */ /* 0x004fca00030e0600 */
[----:B------:R0:W-:Y:S04]  /*9d750*/  STL [R1+0x121c], R5 ;  /* 0x00121c0501007387 */ /* 0x0001e80000100800 */
[----:B0-----:R-:W2:Y:S02]  /*9d760*/  LDL.LU R5, [R1+0x2c54] ;  /* 0x002c540001057983 */ /* 0x001ea40000300800 */
[----:B--2---:R-:W-:-:S05]  /*9d770*/  IADD3 R5, P6, R5, R6, RZ ;  /* 0x0000000605057210 */ /* 0x004fca0007fde0ff */
[----:B------:R0:W-:Y:S04]  /*9d780*/  STL [R1+0x11f0], R5 ;  /* 0x0011f00501007387 */ /* 0x0001e80000100800 */
[----:B0-----:R-:W2:Y:S02]  /*9d790*/  LDL.LU R5, [R1+0x2c50] ;  /* 0x002c500001057983 */ /* 0x001ea40000300800 */
[----:B--2---:R-:W-:-:S05]  /*9d7a0*/  IMAD.X R5, R5, 0x1, R0, P1 ;  /* 0x0000000105057824 */ /* 0x004fca00008e0600 */
[----:B------:R0:W-:Y:S04]  /*9d7b0*/  STL [R1+0x1214], R5 ;  /* 0x0012140501007387 */ /* 0x0001e80000100800 */
[----:B0-----:R-:W2:Y:S01]  /*9d7c0*/  LDL.LU R5, [R1+0x2c4c] ;  /* 0x002c4c0001057983 */ /* 0x001ea20000300800 */
[--C-:B---3--:R-:W-:Y:S01]  /*9d7d0*/  IMAD.X R4, R4, 0x1, R0.reuse, P2 ;  /* 0x0000000104047824 */ /* 0x108fe200010e0600 */
[-C--:B----4-:R-:W-:Y:S01]  /*9d7e0*/  IADD3 R20, P2, R20, R6.reuse, RZ ;  /* 0x0000000614147210 */ /* 0x090fe20007f5e0ff */
        /* <DEDUP_REMOVED lines=13> */
[----:B------:R-:W-:Y:S01]  /*9d8c0*/  IADD3 R8, P4, R8, R6, RZ ;  /* 0x0000000608087210 */ /* 0x000fe20007f9e0ff */
[----:B------:R-:W-:-:S02]  /*9d8d0*/  IMAD.X R13, R13, 0x1, R0, P5 ;  /* 0x000000010d0d7824 */ /* 0x000fc400028e0600 */
[----:B------:R-:W-:Y:S01]  /*9d8e0*/  IMAD.X R12, R12, 0x1, R0, P6 ;  /* 0x000000010c0c7824 */ /* 0x000fe200030e0600 */
[-C--:B------:R-:W-:Y:S02]  /*9d8f0*/  IADD3 R2, P6, R2, R6.reuse, RZ ;  /* 0x0000000602027210 */ /* 0x080fe40007fde0ff */
[-C--:B------:R-:W-:Y:S02]  /*9d900*/  IADD3 R17, P5, R17, R6.reuse, RZ ;  /* 0x0000000611117210 */ /* 0x080fe40007fbe0ff */
[----:B--2---:R-:W-:-:S05]  /*9d910*/  IADD3 R5, P1, R5, R6, RZ ;  /* 0x0000000605057210 */ /* 0x004fca0007f3e0ff */
        /* <DEDUP_REMOVED lines=9> */
[----:B------:R-:W-:Y:S01]  /*9d9b0*/  IADD3 R24, P1, R24, R6, RZ ;  /* 0x0000000618187210 */ /* 0x000fe20007f3e0ff */
        /* <DEDUP_REMOVED lines=12> */
[----:B------:R-:W-:-:S02]  /*9da80*/  IMAD.X R16, R16, 0x1, R0, P1 ;  /* 0x0000000110107824 */ /* 0x000fc400008e0600 */
[----:B------:R0:W-:Y:S01]  /*9da90*/  STL [R1+0x1190], R2 ;  /* 0x0011900201007387 */ /* 0x0001e20000100800 */
[----:B------:R-:W-:Y:S04]  /*9daa0*/  STL [R1+0x1198], R17 ;  /* 0x0011981101007387 */ /* 0x000fe80000100800 */
[----:B0-----:R-:W2:Y:S01]  /*9dab0*/  LDL.LU R2, [R1+0x11a4] ;  /* 0x0011a40001027983 */ /* 0x001ea20000300800 */
[----:B------:R-:W-:Y:S02]  /*9dac0*/  STL [R1+0x11bc], R12 ;  /* 0x0011bc0c01007387 */ /* 0x000fe40000100800 */
[----:B------:R-:W-:Y:S02]  /*9dad0*/  STL [R1+0x11b4], R16 ;  /* 0x0011b41001007387 */ /* 0x000fe40000100800 */
[----:B------:R-:W3:Y:S01]  /*9dae0*/  LDL.LU R5, [R1+0x1194] ;  /* 0x0011940001057983 */ /* 0x000ee20000300800 */
[----:B------:R-:W-:Y:S01]  /*9daf0*/  IADD3 R29, P1, R29, R6, RZ ;  /* 0x000000061d1d7210 */ /* 0x000fe20007f3e0ff */
[----:B------:R-:W-:-:S04]  /*9db00*/  IMAD.X R28, R28, 0x1, R0, P2 ;  /* 0x000000011c1c7824 */ /* 0x000fc800010e0600 */
[----:B------:R-:W-:Y:S04]  /*9db10*/  STL [R1+0x1188], R29 ;  /* 0x0011881d01007387 */ /* 0x000fe80000100800 */
[----:B---3--:R0:W-:Y:S01]  /*9db20*/  STL [R1+0x2c40], R5 ;  /* 0x002c400501007387 */ /* 0x0081e20000100800 */
[----:B------:R-:W-:Y:S03]  /*9db30*/  STL [R1+0x11ac], R28 ;  /* 0x0011ac1c01007387 */ /* 0x000fe60000100800 */
[----:B0-----:R-:W3:Y:S01]  /*9db40*/  LDL.LU R5, [R1+0x1170] ;  /* 0x0011700001057983 */ /* 0x001ee20000300800 */
[----:B------:R-:W-:-:S05]  /*9db50*/  IADD3 R3, P2, R3, R6, RZ ;  /* 0x0000000603037210 */ /* 0x000fca0007f5e0ff */
[----:B------:R-:W-:Y:S04]  /*9db60*/  STL [R1+0x1180], R3 ;  /* 0x0011800301007387 */ /* 0x000fe80000100800 */
[----:B---3--:R0:W-:Y:S04]  /*9db70*/  STL [R1+0x2c44], R5 ;  /* 0x002c440501007387 */ /* 0x0081e80000100800 */
[----:B0-----:R-:W3:Y:S01]  /*9db80*/  LDL.LU R5, [R1+0x119c] ;  /* 0x00119c0001057983 */ /* 0x001ee20000300800 */
[----:B--2---:R-:W-:-:S03]  /*9db90*/  IMAD.X R2, R2, 0x1, R0, P3 ;  /* 0x0000000102027824 */ /* 0x004fc600018e0600 */
        /* <DEDUP_REMOVED lines=24> */
[----:B------:R0:W-:Y:S01]  /*9dd20*/  STL [R1+0x11a4], R2 ;  /* 0x0011a40201007387 */ /* 0x0001e20000100800 */
[----:B------:R-:W3:Y:S01]  /*9dd30*/  LDL.LU R16, [R1+0x1110] ;  /* 0x0011100001107983 */ /* 0x000ee20000300800 */
[----:B------:R-:W3:Y:S02]  /*9dd40*/  LDL.LU R29, [R1+0x1134] ;  /* 0x00113400011d7983 */ /* 0x000ee40000300800 */
[----:B------:R-:W3:Y:S01]  /*9dd50*/  LDL.LU R28, [R1+0x1108] ;  /* 0x00110800011c7983 */ /* 0x000ee20000300800 */
[----:B0-----:R-:W3:Y:S01]  /*9dd60*/  LDL.LU R2, [R1+0x112c] ;  /* 0x00112c0001027983 */ /* 0x001ee20000300800 */
[----:B--2---:R-:W-:-:S05]  /*9dd70*/  IADD3 R5, P3, R5, R6, RZ ;  /* 0x0000000605057210 */ /* 0x004fca0007f7e0ff */
[----:B------:R0:W-:Y:S04]  /*9dd80*/  STL [R1+0x1178], R5 ;  /* 0x0011780501007387 */ /* 0x0001e80000100800 */
[----:B0-----:R-:W2:Y:S02]  /*9dd90*/  LDL.LU R5, [R1+0x2c48] ;  /* 0x002c480001057983 */ /* 0x001ea40000300800 */
[----:B--2---:R-:W-:-:S05]  /*9dda0*/  IMAD.X R5, R5, 0x1, R0, P4 ;  /* 0x0000000105057824 */ /* 0x004fca00020e0600 */
[----:B------:R0:W-:Y:S04]  /*9ddb0*/  STL [R1+0x119c], R5 ;  /* 0x00119c0501007387 */ /* 0x0001e80000100800 */
[----:B0-----:R-:W2:Y:S02]  /*9ddc0*/  LDL.LU R5, [R1+0x2c44] ;  /* 0x002c440001057983 */ /* 0x001ea40000300800 */
[----:B--2---:R-:W-:-:S05]  /*9ddd0*/  IADD3 R5, P4, R5, R6, RZ ;  /* 0x0000000605057210 */ /* 0x004fca0007f9e0ff */
[----:B------:R0:W-:Y:S04]  /*9dde0*/  STL [R1+0x1170], R5 ;  /* 0x0011700501007387 */ /* 0x0001e80000100800 */
[----:B0-----:R-:W2:Y:S01]  /*9ddf0*/  LDL.LU R5, [R1+0x2c40] ;  /* 0x002c400001057983 */ /* 0x001ea20000300800 */
[--C-:B----4-:R-:W-:Y:S01]  /*9de00*/  IMAD.X R20, R20, 0x1, R0.reuse, P6 ;  /* 0x0000000114147824 */ /* 0x110fe200030e0600 */
[-C--:B---3--:R-:W-:Y:S01]  /*9de10*/  IADD3 R21, P6, R21, R6.reuse, RZ ;  /* 0x0000000615157210 */ /* 0x088fe20007fde0ff */
        /* <DEDUP_REMOVED lines=11> */
[--C-:B------:R-:W-:Y:S01]  /*9ded0*/  IMAD.X R8, R8, 0x1, R0.reuse, P2 ;  /* 0x0000000108087824 */ /* 0x100fe200010e0600 */
[-C--:B------:R-:W-:Y:S02]  /*9dee0*/  IADD3 R3, P2, R3, R6.reuse, RZ ;  /* 0x0000000603037210 */ /* 0x080fe40007f5e0ff */
[-C--:B------:R-:W-:Y:S01]  /*9def0*/  IADD3 R9, P1, R9, R6.reuse, RZ ;  /* 0x0000000609097210 */ /* 0x080fe20007f3e0ff */
[--C-:B------:R-:W-:Y:S01]  /*9df00*/  IMAD.X R13, R13, 0x1, R0.reuse, P3 ;  /* 0x000000010d0d7824 */ /* 0x100fe200018e0600 */
[-C--:B------:R-:W-:Y:S01]  /*9df10*/  IADD3 R17, P3, R17, R6.reuse, RZ ;  /* 0x0000000611117210 */ /* 0x080fe20007f7e0ff */
[--C-:B------:R-:W-:Y:S01]  /*9df20*/  IMAD.X R12, R12, 0x1, R0.reuse, P4 ;  /* 0x000000010c0c7824 */ /* 0x100fe200020e0600 */
[-C--:B------:R-:W-:Y:S01]  /*9df30*/  IADD3 R16, P4, R16, R6.reuse, RZ ;  /* 0x0000000610107210 */ /* 0x080fe20007f9e0ff */
[----:B--2---:R-:W-:Y:S01]  /*9df40*/  IMAD.X R5, R5, 0x1, R0, P5 ;  /* 0x0000000105057824 */ /* 0x004fe200028e0600 */
        /* <DEDUP_REMOVED lines=24> */
[----:B------:R-:W-:Y:S02]  /*9e0d0*/  STL [R1+0x1144], R13 ;  /* 0x0011440d01007387 */ /* 0x000fe40000100800 */
[----:B------:R-:W-:Y:S01]  /*9e0e0*/  STL [R1+0x1118], R17 ;  /* 0x0011181101007387 */ /* 0x000fe20000100800 */
[----:B------:R-:W-:Y:S01]  /*9e0f0*/  STL [R1+0x113c], R12 ;  /* 0x00113c0c01007387 */ /* 0x000fe20000100800 */
[----:B------:R-:W-:Y:S02]  /*9e100*/  STL [R1+0x1110], R16 ;  /* 0x0011101001007387 */ /* 0x000fe40000100800 */
[----:B------:R-:W3:Y:S02]  /*9e110*/  LDL.LU R5, [R1+0x10f0] ;  /* 0x0010f00001057983 */ /* 0x000ee40000300800 */
[----:B------:R-:W-:Y:S01]  /*9e120*/  IMAD.X R29, R29, 0x1, R0, P5 ;  /* 0x000000011d1d7824 */ /* 0x000fe200028e0600 */
[----:B------:R-:W-:-:S04]  /*9e130*/  IADD3 R28, P5, R28, R6, RZ ;  /* 0x000000061c1c7210 */ /* 0x000fc80007fbe0ff */
[----:B------:R-:W-:Y:S04]  /*9e140*/  STL [R1+0x1134], R29 ;  /* 0x0011341d01007387 */ /* 0x000fe80000100800 */
[----:B---3--:R0:W-:Y:S01]  /*9e150*/  STL [R1+0x2c34], R5 ;  /* 0x002c340501007387 */ /* 0x0081e20000100800 */
[----:B------:R-:W-:Y:S03]  /*9e160*/  STL [R1+0x1108], R28 ;  /* 0x0011081c01007387 */ /* 0x000fe60000100800 */
[----:B0-----:R-:W3:Y:S01]  /*9e170*/  LDL.LU R5, [R1+0x111c] ;  /* 0x00111c0001057983 */ /* 0x001ee20000300800 */
[----:B------:R-:W-:-:S05]  /*9e180*/  IMAD.X R2, R2, 0x1, R0, P6 ;  /* 0x0000000102027824 */ /* 0x000fca00030e0600 */
[----:B------:R-:W-:Y:S04]  /*9e190*/  STL [R1+0x112c], R2 ;  /* 0x00112c0201007387 */ /* 0x000fe80000100800 */
        /* <DEDUP_REMOVED lines=24> */
[----:B------:R0:W-:Y:S01]  /*9e320*/  STL [R1+0x1100], R3 ;  /* 0x0011000301007387 */ /* 0x0001e20000100800 */
[----:B------:R-:W3:Y:S02]  /*9e330*/  LDL.LU R13, [R1+0x10a0] ;  /* 0x0010a000010d7983 */ /* 0x000ee40000300800 */
[----:B------:R-:W3:Y:S02]  /*9e340*/  LDL.LU R17, [R1+0x10c4] ;  /* 0x0010c40001117983 */ /* 0x000ee40000300800 */
[----:B------:R-:W3:Y:S01]  /*9e350*/  LDL.LU R12, [R1+0x1098] ;  /* 0x00109800010c7983 */ /* 0x000ee20000300800 */
[----:B------:R-:W3:Y:S01]  /*9e360*/  LDL.LU R16, [R1+0x10bc] ;  /* 0x0010bc0001107983 */ /* 0x000ee20000300800 */
[----:B------:R-:W3:Y:S02]  /*9e370*/  LDL.LU R29, [R1+0x1090] ;  /* 0x00109000011d7983 */ /* 0x000ee40000300800 */
[----:B------:R-:W3:Y:S01]  /*9e380*/  LDL.LU R28, [R1+0x10b4] ;  /* 0x0010b400011c7983 */ /* 0x000ee20000300800 */
        /* <DEDUP_REMOVED lines=28> */
[----:B------:R-:W-:Y:S01]  /*9e550*/  IMAD.X R17, R17, 0x1, R0, P1 ;  /* 0x0000000111117824 */ /* 0x000fe200008e0600 */
        /* <DEDUP_REMOVED lines=18> */
[----:B------:R0:W-:Y:S01]  /*9e680*/  STL [R1+0x10b0], R2 ;  /* 0x0010b00201007387 */ /* 0x0001e20000100800 */
[----:B------:R-:W-:Y:S02]  /*9e690*/  STL [R1+0x10b8], R26 ;  /* 0x0010b81a01007387 */ /* 0x000fe40000100800 */
[--C-:B------:R-:W-:Y:S01]  /*9e6a0*/  IMAD.X R16, R16, 0x1, R0.reuse, P2 ;  /* 0x0000000110107824 */ /* 0x100fe200010e0600 */
[----:B0-----:R-:W2:Y:S01]  /*9e6b0*/  LDL.LU R2, [R1+0x10ac] ;  /* 0x0010ac0001027983 */ /* 0x001ea20000300800 */
        /* <DEDUP_REMOVED lines=38> */
[----:B------:R0:W-:Y:S02]  /*9e920*/  STL [R1+0x10ac], R2 ;  /* 0x0010ac0201007387 */ /* 0x0001e40000100800 */
        /* <DEDUP_REMOVED lines=47> */
[--C-:B------:R-:W-:Y:S02]  /*9ec20*/  IMAD.X R24, R24, 0x1, R0.reuse, P6 ;  /* 0x0000000118187824 */ /* 0x100fe400030e0600 */
[----:B------:R-:W-:Y:S01]  /*9ec30*/  STL [R1+0x1084], R10 ;  /* 0x0010840a01007387 */ /* 0x000fe20000100800 */
[-C--:B------:R-:W-:Y:S01]  /*9ec40*/  IADD3 R3, P6, R3, R6.reuse, RZ ;  /* 0x0000000603037210 */ /* 0x080fe20007fde0ff */
[----:B------:R-:W-:Y:S01]  /*9ec50*/  STL [R1+0x1058], R11 ;  /* 0x0010580b01007387 */ /* 0x000fe20000100800 */
[----:B------:R-:W-:Y:S02]  /*9ec60*/  STL [R1+0x107c], R14 ;  /* 0x00107c0e01007387 */ /* 0x000fe40000100800 */
[----:B------:R-:W-:Y:S02]  /*9ec70*/  STL [R1+0x1050], R15 ;  /* 0x0010500f01007387 */ /* 0x000fe40000100800 */
[----:B------:R-:W-:Y:S01]  /*9ec80*/  STL [R1+0x1074], R18 ;  /* 0x0010741201007387 */ /* 0x000fe20000100800 */
[----:B------:R0:W-:Y:S01]  /*9ec90*/  STL [R1+0x1040], R3 ;  /* 0x0010400301007387 */ /* 0x0001e20000100800 */
[----:B------:R-:W-:Y:S03]  /*9eca0*/  STL [R1+0x1048], R19 ;  /* 0x0010481301007387 */ /* 0x000fe60000100800 */
        /* <DEDUP_REMOVED lines=12> */
[----:B------:R-:W3:Y:S01]  /*9ed70*/  LDL.LU R5, [R1+0xff8] ;  /* 0x000ff80001057983 */ /* 0x000ee20000300800 */
        /* <DEDUP_REMOVED lines=39> */
[----:B0-----:R-:W3:Y:S02]  /*9eff0*/  LDL.LU R3, [R1+0xf90] ;  /* 0x000f900001037983 */ /* 0x001ee40000300800 */
        /* <DEDUP_REMOVED lines=27> */
[----:B------:R-:W-:Y:S01]  /*9f1b0*/  IMAD.X R17, R17, 0x1, R0, P2 ;  /* 0x0000000111117824 */ /* 0x000fe200010e0600 */
[----:B------:R-:W-:-:S02]  /*9f1c0*/  IADD3 R12, P2, R12, R6, RZ ;  /* 0x000000060c0c7210 */ /* 0x000fc40007f5e0ff */
        /* <DEDUP_REMOVED lines=10> */
[----:B------:R0:W-:Y:S01]  /*9f270*/  STL [R1+0xfd0], R2 ;  /* 0x000fd00201007387 */ /* 0x0001e20000100800 */
[----:B------:R-:W-:Y:S01]  /*9f280*/  IADD3 R19, P3, R19, R6, RZ ;  /* 0x0000000613137210 */ /* 0x000fe20007f7e0ff */
[----:B------:R-:W-:Y:S02]  /*9f290*/  STL [R1+0xfd8], R14 ;  /* 0x000fd80e01007387 */ /* 0x000fe40000100800 */
        /* <DEDUP_REMOVED lines=11> */
[----:B------:R-:W-:Y:S01]  /*9f350*/  STL [R1+0xfd4], R8 ;  /* 0x000fd40801007387 */ /* 0x000fe20000100800 */
[----:B------:R-:W-:Y:S01]  /*9f360*/  STL [R1+0xfa8], R13 ;  /* 0x000fa80d01007387 */ /* 0x000fe20000100800 */
[----:B------:R-:W-:Y:S02]  /*9f370*/  STL [R1+0xfcc], R17 ;  /* 0x000fcc1101007387 */ /* 0x000fe40000100800 */
[----:B------:R-:W-:Y:S02]  /*9f380*/  STL [R1+0xfa0], R12 ;  /* 0x000fa00c01007387 */ /* 0x000fe40000100800 */
        /* <DEDUP_REMOVED lines=53> */
[--C-:B------:R-:W-:Y:S02]  /*9f6e0*/  IMAD.X R22, R22, 0x1, R0.reuse, P3 ;  /* 0x0000000116167824 */ /* 0x100fe400018e0600 */
[----:B------:R-:W-:Y:S01]  /*9f6f0*/  IMAD.X R10, R10, 0x1, R0, P4 ;  /* 0x000000010a0a7824 */ /* 0x000fe200020e0600 */
[----:B------:R-:W-:-:S02]  /*9f700*/  IADD3 R3, P4, R3, R6, RZ ;  /* 0x0000000603037210 */ /* 0x000fc40007f9e0ff */
        /* <DEDUP_REMOVED lines=22> */
[----:B------:R0:W-:Y:S02]  /*9f870*/  STL [R1+0xf60], R3 ;  /* 0x000f600301007387 */ /* 0x0001e40000100800 */
[----:B------:R-:W-:Y:S02]  /*9f880*/  STL [R1+0xf68], R23 ;  /* 0x000f681701007387 */ /* 0x000fe40000100800 */
[--C-:B------:R-:W-:Y:S01]  /*9f890*/  IMAD.X R19, R19, 0x1, R0.reuse, P1 ;  /* 0x0000000113137824 */ /* 0x100fe200008e0600 */
[-C--:B------:R-:W-:Y:S01]  /*9f8a0*/  IADD3 R24, P1, R24, R6.reuse, RZ ;  /* 0x0000000618187210 */ /* 0x080fe20007f3e0ff */
        /* <DEDUP_REMOVED lines=68> */
[--C-:B---3--:R-:W-:Y:S02]  /*9fcf0*/  IMAD.X R4, R4, 0x1, R0.reuse, P5 ;  /* 0x0000000104047824 */ /* 0x108fe400028e0600 */
[--C-:B------:R-:W-:Y:S01]  /*9fd00*/  IMAD.X R21, R21, 0x1, R0.reuse, P6 ;  /* 0x0000000115157824 */ /* 0x100fe200030e0600 */
[-C--:B------:R-:W-:Y:S02]  /*9fd10*/  IADD3 R2, P6, R2, R6.reuse, RZ ;  /* 0x0000000602027210 */ /* 0x080fe40007fde0ff */
        /* <DEDUP_REMOVED lines=20> */
[----:B------:R0:W-:Y:S02]  /*9fe60*/  STL [R1+0xef0], R2 ;  /* 0x000ef00201007387 */ /* 0x0001e40000100800 */
[----:B------:R-:W-:Y:S02]  /*9fe70*/  STL [R1+0xef8], R20 ;  /* 0x000ef81401007387 */ /* 0x000fe40000100800 */
[--C-:B------:R-:W-:Y:S01]  /*9fe80*/  IMAD.X R18, R18, 0x1, R0.reuse, P4 ;  /* 0x0000000112127824 */ /* 0x100fe200020e0600 */
[----:B------:R-:W-:Y:S01]  /*9fe90*/  IADD3 R19, P4, R19, R6, RZ ;  /* 0x0000000613137210 */ /* 0x000fe20007f9e0ff */
        /* <DEDUP_REMOVED lines=18> */
[----:B------:R-:W-:Y:S02]  /*9ffc0*/  STL [R1+0xeb0], R13 ;  /* 0x000eb00d01007387 */ /* 0x000fe40000100800 */
[----:B------:R-:W-:Y:S02]  /*9ffd0*/  STL [R1+0xed4], R17 ;  /* 0x000ed41101007387 */ /* 0x000fe40000100800 */
[----:B------:R-:W-:Y:S01]  /*9ffe0*/  STL [R1+0xea8], R12 ;  /* 0x000ea80c01007387 */ /* 0x000fe20000100800 */
[----:B------:R-:W-:Y:S01]  /*9fff0*/  STL [R1+0xecc], R16 ;  /* 0x000ecc1001007387 */ /* 0x000fe20000100800 */
[----:B------:R-:W3:Y:S01]  /*a0000*/  LDL.LU R5, [R1+0x2180] ;  /* 0x0021800001057983 */ /* 0x000ee20000300800 */
[----:B------:R-:W-:Y:S01]  /*a0010*/  IADD3 R29, P4, R29, UR8, RZ ;  /* 0x000000081d1d7c10 */ /* 0x000fe2000ff9e0ff */
[----:B------:R-:W-:-:S04]  /*a0020*/  IMAD.X R28, R28, 0x1, R0, P5 ;  /* 0x000000011c1c7824 */ /* 0x000fc800028e0600 */
[----:B------:R-:W-:Y:S04]  /*a0030*/  STL [R1+0x2188], R29 ;  /* 0x0021881d01007387 */ /* 0x000fe80000100800 */
[----:B---3--:R0:W-:Y:S01]  /*a0040*/  STL [R1+0x2bfc], R5 ;  /* 0x002bfc0501007387 */ /* 0x0081e20000100800 */
[----:B------:R-:W-:Y:S03]  /*a0050*/  STL [R1+0xec4], R28 ;  /* 0x000ec41c01007387 */ /* 0x000fe60000100800 */
[----:B0-----:R-:W3:Y:S01]  /*a0060*/  LDL.LU R5, [R1+0xeb4] ;  /* 0x000eb40001057983 */ /* 0x001ee20000300800 */
[----:B------:R-:W-:-:S05]  /*a0070*/  IADD3 R3, P5, R3, UR8, RZ ;  /* 0x0000000803037c10 */ /* 0x000fca000ffbe0ff */
[----:B------:R-:W-:Y:S01]  /*a0080*/  STL [R1+0x12b0], R3 ;  /* 0x0012b00301007387 */ /* 0x000fe20000100800 */
        /* <DEDUP_REMOVED lines=31> */
[----:B--2---:R-:W-:-:S05]  /*a0280*/  IADD3 R5, P6, R5, UR8, RZ ;  /* 0x0000000805057c10 */ /* 0x004fca000ffde0ff */
[----:B------:R0:W-:Y:S04]  /*a0290*/  STL [R1+0x2184], R5 ;  /* 0x0021840501007387 */ /* 0x0001e80000100800 */
[----:B0-----:R-:W2:Y:S02]  /*a02a0*/  LDL.LU R5, [R1+0x2c00] ;  /* 0x002c000001057983 */ /* 0x001ea40000300800 */
[----:B--2---:R-:W-:-:S05]  /*a02b0*/  IMAD.X R5, R5, 0x1, R0, P1 ;  /* 0x0000000105057824 */ /* 0x004fca00008e0600 */
[----:B------:R0:W-:Y:S04]  /*a02c0*/  STL [R1+0xeb4], R5 ;  /* 0x000eb40501007387 */ /* 0x0001e80000100800 */
[----:B0-----:R-:W2:Y:S01]  /*a02d0*/  LDL.LU R5, [R1+0x2bfc] ;  /* 0x002bfc0001057983 */ /* 0x001ea20000300800 */
[--C-:B---3--:R-:W-:Y:S01]  /*a02e0*/  IMAD.X R4, R4, 0x1, R0.reuse, P2 ;  /* 0x0000000104047824 */ /* 0x108fe200010e0600 */
[----:B----4-:R-:W-:Y:S01]  /*a02f0*/  IADD3 R20, P2, R20, UR8, RZ ;  /* 0x0000000814147c10 */ /* 0x010fe2000ff5e0ff */
[----:B------:R-:W-:Y:S01]  /*a0300*/  IMAD.X R21, R21, 0x1, R0, P3 ;  /* 0x0000000115157824 */ /* 0x000fe200018e0600 */
[----:B------:R-:W-:Y:S02]  /*a0310*/  IADD3 R22, P3, R22, UR8, RZ ;  /* 0x0000000816167c10 */ /* 0x000fe4000ff7e0ff */
[----:B------:R-:W-:Y:S01]  /*a0320*/  IADD3.X R23, R23, UR5, RZ, P4, !PT ;  /* 0x0000000517177c10 */ /* 0x000fe2000a7fe4ff */
[----:B------:R-:W-:Y:S01]  /*a0330*/  IADD3 R10, P4, R10, UR8, RZ ;  /* 0x000000080a0a7c10 */ /* 0x000fe2000ff9e0ff */
        /* <DEDUP_REMOVED lines=14> */
[----:B--2---:R-:W-:-:S05]  /*a0420*/  IADD3 R5, P1, R5, UR8, RZ ;  /* 0x0000000805057c10 */ /* 0x004fca000ff3e0ff */
[----:B------:R-:W-:Y:S01]  /*a0430*/  STL [R1+0x2180], R5 ;  /* 0x0021800501007387 */ /* 0x000fe20000100800 */
[----:B------:R0:W-:Y:S02]  /*a0440*/  STL [R1+0x2af8], R0 ;  /* 0x002af80001007387 */ /* 0x0001e40000100800 */
[----:B------:R-:W-:Y:S02]  /*a0450*/  STL [R1+0xeac], R4 ;  /* 0x000eac0401007387 */ /* 0x000fe40000100800 */
[----:B------:R-:W-:Y:S01]  /*a0460*/  STL [R1+0x217c], R20 ;  /* 0x00217c1401007387 */ /* 0x000fe20000100800 */
[----:B------:R-:W-:Y:S01]  /*a0470*/  STL [R1+0xea4], R21 ;  /* 0x000ea41501007387 */ /* 0x000fe20000100800 */
[----:B------:R-:W-:Y:S02]  /*a0480*/  STL [R1+0x2178], R22 ;  /* 0x0021781601007387 */ /* 0x000fe40000100800 */
[----:B------:R-:W-:Y:S02]  /*a0490*/  STL [R1+0x12b4], R23 ;  /* 0x0012b41701007387 */ /* 0x000fe40000100800 */
[----:B------:R-:W-:Y:S01]  /*a04a0*/  STL [R1+0x2174], R10 ;  /* 0x0021740a01007387 */ /* 0x000fe20000100800 */
[----:B------:R-:W-:Y:S01]  /*a04b0*/  IADD3.X R19, R19, UR5, RZ, P1, !PT ;  /* 0x0000000513137c10 */ /* 0x000fe20008ffe4ff */
[----:B------:R-:W-:Y:S01]  /*a04c0*/  STL [R1+0xea0], R11 ;  /* 0x000ea00b01007387 */ /* 0x000fe20000100800 */
[----:B------:R-:W-:Y:S01]  /*a04d0*/  IADD3 R24, P1, R24, UR8, RZ ;  /* 0x0000000818187c10 */ /* 0x000fe2000ff3e0ff */
        /* <DEDUP_REMOVED lines=11> */
[----:B------:R-:W-:Y:S01]  /*a0590*/  IADD3.X R16, R16, UR5, RZ, P1, !PT ;  /* 0x0000000510107c10 */ /* 0x000fe20008ffe4ff */
[----:B------:R-:W-:Y:S01]  /*a05a0*/  STL [R1+0x216c], R8 ;  /* 0x00216c0801007387 */ /* 0x000fe20000100800 */
[----:B------:R-:W-:Y:S01]  /*a05b0*/  IADD3 R29, P1, R29, UR8, RZ ;  /* 0x000000081d1d7c10 */ /* 0x000fe2000ff3e0ff */
[----:B------:R-:W-:Y:S01]  /*a05c0*/  STL [R1+0x2140], R13 ;  /* 0x0021400d01007387 */ /* 0x000fe20000100800 */
[----:B------:R-:W-:Y:S02]  /*a05d0*/  STL [R1+0x2164], R17 ;  /* 0x0021641101007387 */ /* 0x000fe40000100800 */
[----:B------:R-:W-:Y:S02]  /*a05e0*/  STL [R1+0x2138], R12 ;  /* 0x0021380c01007387 */ /* 0x000fe40000100800 */
[----:B------:R-:W-:Y:S01]  /*a05f0*/  STL [R1+0x215c], R16 ;  /* 0x00215c1001007387 */ /* 0x000fe20000100800 */
[----:B------:R-:W-:Y:S01]  /*a0600*/  STL [R1+0x2130], R29 ;  /* 0x0021301d01007387 */ /* 0x000fe20000100800 */
[----:B0-----:R-:W2:Y:S01]  /*a0610*/  LDL.LU R0, [R1+0x2118] ;  /* 0x0021180001007983 */ /* 0x001ea20000300800 */
[----:B------:R-:W-:Y:S01]  /*a0620*/  IADD3.X R28, R28, UR5, RZ, P2, !PT ;  /* 0x000000051c1c7c10 */ /* 0x000fe200097fe4ff */
[----:B------:R-:W-:-:S04]  /*a0630*/  IADD3 R3, P2, R3, UR8, RZ ;  /* 0x0000000803037c10 */ /* 0x000fc8000ff5e0ff */
[----:B------:R-:W-:Y:S04]  /*a0640*/  STL [R1+0x2154], R28 ;  /* 0x0021541c01007387 */ /* 0x000fe80000100800 */
[----:B--2---:R0:W-:Y:S01]  /*a0650*/  STL [R1+0x2bf4], R0 ;  /* 0x002bf40001007387 */ /* 0x0041e20000100800 */
[----:B------:R-:W-:Y:S03]  /*a0660*/  STL [R1+0x2128], R3 ;  /* 0x0021280301007387 */ /* 0x000fe60000100800 */
[----:B0-----:R-:W2:Y:S01]  /*a0670*/  LDL.LU R0, [R1+0x2144] ;  /* 0x0021440001007983 */ /* 0x001ea20000300800 */
[----:B------:R-:W-:-:S05]  /*a0680*/  IADD3.X R2, R2, UR5, RZ, P3, !PT ;  /* 0x0000000502027c10 */ /* 0x000fca0009ffe4ff */
[----:B------:R-:W-:Y:S04]  /*a0690*/  STL [R1+0x214c], R2 ;  /* 0x00214c0201007387 */ /* 0x000fe80000100800 */
        /* <DEDUP_REMOVED lines=30> */
[----:B--2---:R-:W-:-:S05]  /*a0880*/  IADD3 R0, P3, R0, UR8, RZ ;  /* 0x0000000800007c10 */ /* 0x004fca000ff7e0ff */
[----:B------:R0:W-:Y:S04]  /*a0890*/  STL [R1+0x2120], R0 ;  /* 0x0021200001007387 */ /* 0x0001e80000100800 */
[----:B0-----:R-:W2:Y:S02]  /*a08a0*/  LDL.LU R0, [R1+0x2bf8] ;  /* 0x002bf80001007983 */ /* 0x001ea40000300800 */
[----:B--2---:R-:W-:-:S05]  /*a08b0*/  IADD3.X R0, R0, UR5, RZ, P4, !PT ;  /* 0x0000000500007c10 */ /* 0x004fca000a7fe4ff */
[----:B------:R0:W-:Y:S04]  /*a08c0*/  STL [R1+0x2144], R0 ;  /* 0x0021440001007387 */ /* 0x0001e80000100800 */
[----:B0-----:R-:W2:Y:S01]  /*a08d0*/  LDL.LU R0, [R1+0x2bf4] ;  /* 0x002bf40001007983 */ /* 0x001ea20000300800 */
[----:B---3--:R-:W-:Y:S01]  /*a08e0*/  IADD3.X R5, R5, UR5, RZ, P5, !PT ;  /* 0x0000000505057c10 */ /* 0x008fe2000affe4ff */
[----:B----4-:R-:W-:Y:S01]  /*a08f0*/  IADD3 R4, P5, R4, UR8, RZ ;  /* 0x0000000804047c10 */ /* 0x010fe2000ffbe0ff */
        /* <DEDUP_REMOVED lines=18> */
[----:B------:R-:W-:-:S02]  /*a0a20*/  IADD3.X R29, R29, UR5, RZ, P5, !PT ;  /* 0x000000051d1d7c10 */ /* 0x000fc4000affe4ff */
[----:B--2---:R-:W-:-:S05]  /*a0a30*/  IADD3 R0, P4, R0, UR8, RZ ;  /* 0x0000000800007c10 */ /* 0x004fca000ff9e0ff */
[----:B------:R0:W-:Y:S01]  /*a0a40*/  STL [R1+0x2118], R0 ;  /* 0x0021180001007387 */ /* 0x0001e20000100800 */
[----:B------:R-:W-:Y:S02]  /*a0a50*/  STL [R1+0x213c], R5 ;  /* 0x00213c0501007387 */ /* 0x000fe40000100800 */
[----:B------:R-:W-:Y:S02]  /*a0a60*/  STL [R1+0x2110], R4 ;  /* 0x0021100401007387 */ /* 0x000fe40000100800 */
[----:B------:R-:W-:Y:S01]  /*a0a70*/  STL [R1+0x2134], R20 ;  /* 0x0021341401007387 */ /* 0x000fe20000100800 */
[----:B------:R-:W-:Y:S01]  /*a0a80*/  STL [R1+0x2108], R21 ;  /* 0x0021081501007387 */ /* 0x000fe20000100800 */
        /* <DEDUP_REMOVED lines=24> */
[----:B------:R-:W-:Y:S02]  /*a0c10*/  STL [R1+0x20dc], R29 ;  /* 0x0020dc1d01007387 */ /* 0x000fe40000100800 */
[----:B0-----:R-:W2:Y:S01]  /*a0c20*/  LDL.LU R0, [R1+0x20c4] ;  /* 0x0020c40001007983 */ /* 0x001ea20000300800 */
[----:B------:R-:W-:-:S02]  /*a0c30*/  IADD3 R28, P5, R28, UR8, RZ ;  /* 0x000000081c1c7c10 */ /* 0x000fc4000ffbe0ff */
[----:B------:R-:W-:-:S03]  /*a0c40*/  IADD3.X R3, R3, UR5, RZ, P6, !PT ;  /* 0x0000000503037c10 */ /* 0x000fc6000b7fe4ff */
[----:B------:R-:W-:Y:S04]  /*a0c50*/  STL [R1+0x20b0], R28 ;  /* 0x0020b01c01007387 */ /* 0x000fe80000100800 */
[----:B--2---:R0:W-:Y:S01]  /*a0c60*/  STL [R1+0x2bec], R0 ;  /* 0x002bec0001007387 */ /* 0x0041e20000100800 */
[----:B------:R-:W-:Y:S03]  /*a0c70*/  STL [R1+0x20d4], R3 ;  /* 0x0020d40301007387 */ /* 0x000fe60000100800 */
[----:B0-----:R-:W2:Y:S01]  /*a0c80*/  LDL.LU R0, [R1+0x20a0] ;  /* 0x0020a00001007983 */ /* 0x001ea20000300800 */
[----:B------:R-:W-:-:S05]  /*a0c90*/  IADD3 R2, P6, R2, UR8, RZ ;  /* 0x0000000802027c10 */ /* 0x000fca000ffde0ff */
        /* <DEDUP_REMOVED lines=31> */
[----:B--2---:R-:W-:-:S05]  /*a0e90*/  IADD3.X R0, R0, UR5, RZ, P1, !PT ;  /* 0x0000000500007c10 */ /* 0x004fca0008ffe4ff */
[----:B------:R0:W-:Y:S04]  /*a0ea0*/  STL [R1+0x20cc], R0 ;  /* 0x0020cc0001007387 */ /* 0x0001e80000100800 */
[----:B0-----:R-:W2:Y:S02]  /*a0eb0*/  LDL.LU R0, [R1+0x2bf0] ;  /* 0x002bf00001007983 */ /* 0x001ea40000300800 */
[----:B--2---:R-:W-:-:S05]  /*a0ec0*/  IADD3 R0, P1, R0, UR8, RZ ;  /* 0x0000000800007c10 */ /* 0x004fca000ff3e0ff */
[----:B------:R0:W-:Y:S04]  /*a0ed0*/  STL [R1+0x20a0], R0 ;  /* 0x0020a00001007387 */ /* 0x0001e80000100800 */
[----:B0-----:R-:W2:Y:S01]  /*a0ee0*/  LDL.LU R0, [R1+0x2bec] ;  /* 0x002bec0001007983 */ /* 0x001ea20000300800 */
[----:B----4-:R-:W-:Y:S01]  /*a0ef0*/  IADD3.X R4, R4, UR5, RZ, P3, !PT ;  /* 0x0000000504047c10 */ /* 0x010fe20009ffe4ff */
[----:B---3--:R-:W-:Y:S01]  /*a0f00*/  IADD3 R20, P3, R20, UR8, RZ ;  /* 0x0000000814147c10 */ /* 0x008fe2000ff7e0ff */
        /* <DEDUP_REMOVED lines=18> */
[----:B--2---:R-:W-:Y:S01]  /*a1030*/  IADD3.X R0, R0, UR5, RZ, P2, !PT ;  /* 0x0000000500007c10 */ /* 0x004fe200097fe4ff */
[----:B------:R-:W-:-:S04]  /*a1040*/  IADD3 R5, P2, R5, UR8, RZ ;  /* 0x0000000805057c10 */ /* 0x000fc8000ff5e0ff */
[----:B------:R0:W-:Y:S01]  /*a1050*/  STL [R1+0x20c4], R0 ;  /* 0x0020c40001007387 */ /* 0x0001e20000100800 */
[----:B------:R-:W-:Y:S02]  /*a1060*/  STL [R1+0x2098], R5 ;  /* 0x0020980501007387 */ /* 0x000fe40000100800 */
        /* <DEDUP_REMOVED lines=2898> */
[----:B------:R0:W-:Y:S04]  /*ac590*/  STL [R1+0x21e4], R0 ;  /* 0x0021e40001007387 */ /* 0x0001e80000100800 */
[----:B0-----:R0:W5:Y:S01]  /*ac5a0*/  LDL.LU R0, [R1+0x2af8] ;  /* 0x002af80001007983 */ /* 0x0011620000300800 */
[----:B------:R1:W-:Y:S03]  /*ac5b0*/  STL [R1+0x2250], R4 ;  /* 0x0022500401007387 */ /* 0x0003e60000100800 */
[----:B-1----:R0:W5:Y:S01]  /*ac5c0*/  LDL.LU R4, [R1+0x2af4] ;  /* 0x002af40001047983 */ /* 0x0021620000300800 */
[----:B------:R1:W-:Y:S03]  /*ac5d0*/  STL [R1+0x21ec], R5 ;  /* 0x0021ec0501007387 */ /* 0x0003e60000100800 */
[----:B-1----:R0:W5:Y:S01]  /*ac5e0*/  LDL.LU R5, [R1+0x2af0] ;  /* 0x002af00001057983 */ /* 0x0021620000300800 */
[----:B------:R1:W-:Y:S03]  /*ac5f0*/  STL [R1+0x2258], R9 ;  /* 0x0022580901007387 */ /* 0x0003e60000100800 */
[----:B-1----:R0:W5:Y:S01]  /*ac600*/  LDL.LU R9, [R1+0x2aec] ;  /* 0x002aec0001097983 */ /* 0x0021620000300800 */
[----:B------:R1:W-:Y:S03]  /*ac610*/  STL [R1+0x21f4], R8 ;  /* 0x0021f40801007387 */ /* 0x0003e60000100800 */
[----:B-1----:R0:W5:Y:S01]  /*ac620*/  LDL.LU R8, [R1+0x2ae8] ;  /* 0x002ae80001087983 */ /* 0x0021620000300800 */
[----:B------:R1:W-:Y:S01]  /*ac630*/  STL [R1+0x2260], R17 ;  /* 0x0022601101007387 */ /* 0x0003e20000100800 */
[----:B------:R-:W-:-:S02]  /*ac640*/  IADD3.X R2, R2, UR5, RZ, P5, !PT ;  /* 0x0000000502027c10 */ /* 0x000fc4000affe4ff */
[----:B-1----:R0:W5:Y:S01]  /*ac650*/  LDL.LU R17, [R1+0x2ae4] ;  /* 0x002ae40001117983 */ /* 0x0021620000300800 */
        /* <DEDUP_REMOVED lines=13> */
[----:B-1----:R-:W2:Y:S01]  /*ac730*/  LDL.LU R2, [R1+0x2ac8] ;  /* 0x002ac80001027983 */ /* 0x002ea20000300800 */
[----:B------:R-:W-:-:S02]  /*ac740*/  IADD3 R20, P5, R20, UR8, RZ ;  /* 0x0000000814147c10 */ /* 0x000fc4000ffbe0ff */
[----:B------:R-:W-:Y:S01]  /*ac750*/  IADD3.X R21, R21, UR5, RZ, P6, !PT ;  /* 0x0000000515157c10 */ /* 0x000fe2000b7fe4ff */
[----:B------:R-:W-:Y:S01]  /*ac760*/  IADD3 R22, P6, R22, UR8, RZ ;  /* 0x0000000816167c10 */ /* 0x000fe2000ffde0ff */
[----:B------:R-:W-:Y:S01]  /*ac770*/  IADD3.X R23, R23, UR5, RZ, P1, !PT ;  /* 0x0000000517177c10 */ /* 0x000fe20008ffe4ff */
[----:B------:R-:W-:Y:S01]  /*ac780*/  IADD3 R10, P1, R10, UR8, RZ ;  /* 0x000000080a0a7c10 */ /* 0x000fe2000ff3e0ff */
[----:B------:R-:W-:Y:S01]  /*ac790*/  STL [R1+0x2294], R20 ;  /* 0x0022941401007387 */ /* 0x000fe20000100800 */
[----:B------:R-:W-:Y:S01]  /*ac7a0*/  IADD3.X R11, R11, UR5, RZ, P2, !PT ;  /* 0x000000050b0b7c10 */ /* 0x000fe200097fe4ff */
[----:B------:R-:W-:Y:S01]  /*ac7b0*/  STL [R1+0x221c], R21 ;  /* 0x00221c1501007387 */ /* 0x000fe20000100800 */
        /* <DEDUP_REMOVED lines=15> */
[----:B------:R-:W-:Y:S02]  /*ac8b0*/  STL [R1+0x223c], R19 ;  /* 0x00223c1301007387 */ /* 0x000fe40000100800 */
[----:B------:R-:W-:Y:S01]  /*ac8c0*/  STL [R1+0x2280], R24 ;  /* 0x0022801801007387 */ /* 0x000fe20000100800 */
[----:B------:R-:W-:Y:S01]  /*ac8d0*/  STL [R1+0x2244], R25 ;  /* 0x0022441901007387 */ /* 0x000fe20000100800 */
[----:B------:R-:W-:Y:S02]  /*ac8e0*/  STL [R1+0x227c], R26 ;  /* 0x00227c1a01007387 */ /* 0x000fe40000100800 */
[----:B------:R-:W-:Y:S01]  /*ac8f0*/  STL [R1+0x224c], R27 ;  /* 0x00224c1b01007387 */ /* 0x000fe20000100800 */
[----:B------:R-:W-:-:S02]  /*ac900*/  IADD3.X R6, R6, UR5, RZ, P1, !PT ;  /* 0x0000000506067c10 */ /* 0x000fc40008ffe4ff */
[----:B------:R-:W-:Y:S02]  /*ac910*/  IADD3.X R7, R7, UR5, RZ, P2, !PT ;  /* 0x0000000507077c10 */ /* 0x000fe400097fe4ff */
[----:B--2---:R-:W-:-:S05]  /*ac920*/  IADD3.X R2, R2, UR5, RZ, P3, !PT ;  /* 0x0000000502027c10 */ /* 0x004fca0009ffe4ff */
[----:B------:R1:W-:Y:S01]  /*ac930*/  STL [R1+0x2264], R2 ;  /* 0x0022640201007387 */ /* 0x0003e20000100800 */
[----:B------:R0:W-:Y:S03]  /*ac940*/  STL [R1+0x2254], R6 ;  /* 0x0022540601007387 */ /* 0x0001e60000100800 */
[----:B-1----:R-:W1:Y:S01]  /*ac950*/  S2R R2, SR_TID.X ;  /* 0x0000000000027919 */ /* 0x002e620000002100 */
[----:B------:R0:W-:Y:S01]  /*ac960*/  STL [R1+0x225c], R7 ;  /* 0x00225c0701007387 */ /* 0x0001e20000100800 */
[----:B-1----:R-:W-:-:S05]  /*ac970*/  LOP3.LUT R2, R2, 0x7f, RZ, 0xc0, !PT ;  /* 0x0000007f02027812 */ /* 0x002fca00078ec0ff */
[----:B------:R-:W-:Y:S02]  /*ac980*/  IMAD.SHL.U32 R2, R2, 0x2, RZ ;  /* 0x0000000202027824 */ /* 0x000fe400078e00ff */
[----:B0-----:R-:W2:Y:S04]  /*ac990*/  LDL.LU R6, [R1+0x226c] ;  /* 0x00226c0001067983 */ /* 0x001ea80000300800 */
[----:B------:R-:W3:Y:S01]  /*ac9a0*/  LDL.LU R7, [R1+0x2274] ;  /* 0x0022740001077983 */ /* 0x000ee20000300800 */
[----:B--2---:R-:W-:Y:S02]  /*ac9b0*/  IADD3.X R6, R6, UR5, RZ, P4, !PT ;  /* 0x0000000506067c10 */ /* 0x004fe4000a7fe4ff */
[----:B---3--:R-:W-:-:S05]  /*ac9c0*/  IADD3.X R7, R7, UR5, RZ, P5, !PT ;  /* 0x0000000507077c10 */ /* 0x008fca000affe4ff */
[----:B------:R0:W-:Y:S04]  /*ac9d0*/  STL [R1+0x2274], R7 ;  /* 0x0022740701007387 */ /* 0x0001e80000100800 */
[----:B------:R0:W-:Y:S01]  /*ac9e0*/  STL [R1+0x226c], R6 ;  /* 0x00226c0601007387 */ /* 0x0001e20000100800 */
[----:B------:R-:W-:Y:S01]  /*ac9f0*/  @!P0 CALL.REL.NOINC `(.L_x_2) ;  /* 0x0000001000008944 */ /* 0x000fe20003c00000 */
[----:B------:R-:W-:Y:S05]  /*aca00*/  BRA `(.L_x_3) ;  /* 0xfff9616000007947 */ /* 0x000fea000383ffff */
.L_x_2:
[----:B------:R-:W2:Y:S04]  /*aca10*/  LDL.LU R2, [R1+0x344] ;  /* 0x0003440001027983 */ /* 0x000ea80000300800 */
[----:B--2---:R1:W-:Y:S04]  /*aca20*/  STL [R1+0x2e9c], R2 ;  /* 0x002e9c0201007387 */ /* 0x0043e80000100800 */
[----:B-1----:R-:W2:Y:S04]  /*aca30*/  LDL.LU R2, [R1+0x33c] ;  /* 0x00033c0001027983 */ /* 0x002ea80000300800 */
        /* <DEDUP_REMOVED lines=33> */
[----:B-----5:R-:W2:Y:S01]  /*acc50*/  LDL.LU R0, [R1+0x340] ;  /* 0x0003400001007983 */ /* 0x020ea20000300800 */
[----:B-1----:R-:W-:-:S03]  /*acc60*/  IMAD.MOV.U32 R2, RZ, RZ, R5 ;  /* 0x000000ffff027224 */ /* 0x002fc600078e0005 */
        /* <DEDUP_REMOVED lines=33> */
[----:B------:R-:W2:Y:S04]  /*ace80*/  LDL.LU R20, [R1+0x504] ;  /* 0x0005040001147983 */ /* 0x000ea80000300800 */
[----:B------:R-:W2:Y:S04]  /*ace90*/  LDL.LU R21, [R1+0x500] ;  /* 0x0005000001157983 */ /* 0x000ea80000300800 */
[----:B------:R-:W3:Y:S04]  /*acea0*/  LDL.LU R22, [R1+0x2ec] ;  /* 0x0002ec0001167983 */ /* 0x000ee80000300800 */
[----:B------:R-:W3:Y:S04]  /*aceb0*/  LDL.LU R23, [R1+0x2e8] ;  /* 0x0002e80001177983 */ /* 0x000ee80000300800 */
[----:B------:R-:W4:Y:S04]  /*acec0*/  LDL.LU R10, [R1+0x54c] ;  /* 0x00054c00010a7983 */ /* 0x000f280000300800 */
[----:B------:R-:W4:Y:S04]  /*aced0*/  LDL.LU R11, [R1+0x548] ;  /* 0x00054800010b7983 */ /* 0x000f280000300800 */
[----:B------:R-:W2:Y:S04]  /*acee0*/  LDL.LU R14, [R1+0x55c] ;  /* 0x00055c00010e7983 */ /* 0x000ea80000300800 */
[----:B------:R-:W2:Y:S04]  /*acef0*/  LDL.LU R15, [R1+0x558] ;  /* 0x00055800010f7983 */ /* 0x000ea80000300800 */
[----:B------:R-:W2:Y:S04]  /*acf00*/  LDL.LU R18, [R1+0x56c] ;  /* 0x00056c0001127983 */ /* 0x000ea80000300800 */
[----:B------:R-:W2:Y:S01]  /*acf10*/  LDL.LU R19, [R1+0x568] ;  /* 0x0005680001137983 */ /* 0x000ea20000300800 */
[----:B-1----:R-:W-:-:S03]  /*acf20*/  IMAD.MOV.U32 R0, RZ, RZ, R4 ;  /* 0x000000ffff007224 */ /* 0x002fc600078e0004 */
[----:B------:R-:W2:Y:S04]  /*acf30*/  LDL.LU R24, [R1+0x2e4] ;  /* 0x0002e40001187983 */ /* 0x000ea80000300800 */
[----:B------:R-:W2:Y:S04]  /*acf40*/  LDL.LU R25, [R1+0x2e0] ;  /* 0x0002e00001197983 */ /* 0x000ea80000300800 */
[----:B------:R-:W2:Y:S04]  /*acf50*/  LDL.LU R26, [R1+0x544] ;  /* 0x00054400011a7983 */ /* 0x000ea80000300800 */
[----:B------:R-:W2:Y:S04]  /*acf60*/  LDL.LU R27, [R1+0x540] ;  /* 0x00054000011b7983 */ /* 0x000ea80000300800 */
[----:B------:R-:W2:Y:S04]  /*acf70*/  LDL.LU R4, [R1+0x554] ;  /* 0x0005540001047983 */ /* 0x000ea80000300800 */
[----:B------:R-:W2:Y:S04]  /*acf80*/  LDL.LU R5, [R1+0x550] ;  /* 0x0005500001057983 */ /* 0x000ea80000300800 */
[----:B0-----:R-:W2:Y:S04]  /*acf90*/  LDL.LU R6, [R1+0x564] ;  /* 0x0005640001067983 */ /* 0x001ea80000300800 */
[----:B------:R-:W2:Y:S04]  /*acfa0*/  LDL.LU R7, [R1+0x560] ;  /* 0x0005600001077983 */ /* 0x000ea80000300800 */
[----:B------:R0:W-:Y:S04]  /*acfb0*/  STL [R1+0x2afc], R9 ;  /* 0x002afc0901007387 */ /* 0x0001e80000100800 */
[----:B0-----:R-:W2:Y:S04]  /*acfc0*/  LDL.LU R9, [R1+0x330] ;  /* 0x0003300001097983 */ /* 0x001ea80000300800 */
[----:B------:R0:W-:Y:S04]  /*acfd0*/  STL [R1+0x2af8], R8 ;  /* 0x002af80801007387 */ /* 0x0001e80000100800 */
[----:B0-----:R-:W2:Y:S04]  /*acfe0*/  LDL.LU R8, [R1+0x334] ;  /* 0x0003340001087983 */ /* 0x001ea80000300800 */
[----:B------:R0:W-:Y:S01]  /*acff0*/  STL [R1+0x2aec], R13 ;  /* 0x002aec0d01007387 */ /* 0x0001e20000100800 */
[----:B------:R-:W-:-:S03]  /*ad000*/  F2FP.BF16.PACK_AB R2, R0, R2 ;  /* 0x000000020002723e */ /* 0x000fc600000010ff */
[----:B0-----:R-:W2:Y:S04]  /*ad010*/  LDL.LU R13, [R1+0x2c0] ;  /* 0x0002c000010d7983 */ /* 0x001ea80000300800 */
[----:B------:R0:W-:Y:S04]  /*ad020*/  STL [R1+0x2ae8], R12 ;  /* 0x002ae80c01007387 */ /* 0x0001e80000100800 */
        /* <DEDUP_REMOVED lines=11> */
[----:B------:R-:W2:Y:S04]  /*ad0e0*/  LDL.LU R0, [R1+0x2f24] ;  /* 0x002f240001007983 */ /* 0x000ea80000300800 */
[----:B------:R0:W-:Y:S04]  /*ad0f0*/  STL [R1+0x3ac], R2 ;  /* 0x0003ac0201007387 */ /* 0x0001e80000100800 */
[----:B0-----:R-:W2:Y:S02]  /*ad100*/  LDL.LU R2, [R1+0x2f20] ;  /* 0x002f200001027983 */ /* 0x001ea40000300800 */
[----:B--2---:R-:W-:-:S02]  /*ad110*/  F2FP.BF16.PACK_AB R2, R0, R2 ;  /* 0x000000020002723e */ /* 0x004fc400000010ff */
        /* <DEDUP_REMOVED lines=62> */
[----:B0-----:R-:W2:Y:S01]  /*ad500*/  LDL.LU R2, [R1+0x2ea0] ;  /* 0x002ea00001027983 */ /* 0x001ea20000300800 */
[----:B------:R-:W-:Y:S02]  /*ad510*/  F2FP.BF16.PACK_AB R16, R16, R17 ;  /* 0x000000111010723e */ /* 0x000fe400000010ff */
[----:B--2---:R-:W-:-:S02]  /*ad520*/  F2FP.BF16.PACK_AB R28, R2, R28 ;  /* 0x0000001c021c723e */ /* 0x004fc400000010ff */
[----:B------:R-:W2:Y:S04]  /*ad530*/  LDL.LU R2, [R1+0x2e9c] ;  /* 0x002e9c0001027983 */ /* 0x000ea80000300800 */
[----:B------:R0:W-:Y:S01]  /*ad540*/  STL [R1+0x368], R28 ;  /* 0x0003681c01007387 */ /* 0x0001e20000100800 */
[----:B------:R-:W-:Y:S02]  /*ad550*/  F2FP.BF16.PACK_AB R8, R8, R9 ;  /* 0x000000090808723e */ /* 0x000fe400000010ff */
[----:B0-----:R-:W-:Y:S02]  /*ad560*/  F2FP.BF16.PACK_AB R28, R3, R29 ;  /* 0x0000001d031c723e */ /* 0x001fe400000010ff */
[----:B------:R-:W-:-:S03]  /*ad570*/  F2FP.BF16.PACK_AB R3, R12, R13 ;  /* 0x0000000d0c03723e */ /* 0x000fc600000010ff */
[----:B------:R-:W-:Y:S04]  /*ad580*/  STL [R1+0x364], R28 ;  /* 0x0003641c01007387 */ /* 0x000fe80000100800 */
[----:B------:R-:W-:Y:S04]  /*ad590*/  STL [R1+0x360], R16 ;  /* 0x0003601001007387 */ /* 0x000fe80000100800 */
[----:B------:R0:W-:Y:S04]  /*ad5a0*/  STL [R1+0x35c], R3 ;  /* 0x00035c0301007387 */ /* 0x0001e80000100800 */
[----:B------:R-:W-:Y:S01]  /*ad5b0*/  STL [R1+0x358], R8 ;  /* 0x0003580801007387 */ /* 0x000fe20000100800 */
[----:B0-----:R-:W-:-:S02]  /*ad5c0*/  F2FP.BF16.PACK_AB R3, R20, R21 ;  /* 0x000000151403723e */ /* 0x001fc400000010ff */
[----:B--2---:R-:W-:Y:S02]  /*ad5d0*/  F2FP.BF16.PACK_AB R0, R2, R0 ;  /* 0x000000000200723e */ /* 0x004fe400000010ff */
[----:B---3--:R-:W-:-:S03]  /*ad5e0*/  F2FP.BF16.PACK_AB R2, R22, R23 ;  /* 0x000000171602723e */ /* 0x008fc600000010ff */
[----:B------:R4:W-:Y:S04]  /*ad5f0*/  STL [R1+0x354], R0 ;  /* 0x0003540001007387 */ /* 0x0009e80000100800 */
[----:B------:R0:W-:Y:S01]  /*ad600*/  STL [R1+0x350], R3 ;  /* 0x0003500301007387 */ /* 0x0001e20000100800 */
[----:B----4-:R-:W-:-:S03]  /*ad610*/  F2FP.BF16.PACK_AB R0, R10, R11 ;  /* 0x0000000b0a00723e */ /* 0x010fc600000010ff */
[----:B------:R1:W-:Y:S01]  /*ad620*/  STL [R1+0x34c], R2 ;  /* 0x00034c0201007387 */ /* 0x0003e20000100800 */
[----:B0-----:R-:W-:-:S03]  /*ad630*/  F2FP.BF16.PACK_AB R3, R14, R15 ;  /* 0x0000000f0e03723e */ /* 0x001fc600000010ff */
[----:B------:R0:W-:Y:S04]  /*ad640*/  STL [R1+0x348], R0 ;  /* 0x0003480001007387 */ /* 0x0001e80000100800 */
[----:B------:R2:W-:Y:S01]  /*ad650*/  STL [R1+0x344], R3 ;  /* 0x0003440301007387 */ /* 0x0005e20000100800 */
[----:B-1----:R-:W-:Y:S02]  /*ad660*/  F2FP.BF16.PACK_AB R2, R18, R19 ;  /* 0x000000131202723e */ /* 0x002fe400000010ff */
[----:B0-----:R-:W-:-:S03]  /*ad670*/  F2FP.BF16.PACK_AB R0, R24, R25 ;  /* 0x000000191800723e */ /* 0x001fc600000010ff */
[----:B------:R0:W-:Y:S01]  /*ad680*/  STL [R1+0x340], R2 ;  /* 0x0003400201007387 */ /* 0x0001e20000100800 */
[----:B--2---:R-:W-:-:S03]  /*ad690*/  F2FP.BF16.PACK_AB R3, R26, R27 ;  /* 0x0000001b1a03723e */ /* 0x004fc600000010ff */
[----:B------:R1:W-:Y:S04]  /*ad6a0*/  STL [R1+0x33c], R0 ;  /* 0x00033c0001007387 */ /* 0x0003e80000100800 */
[----:B------:R-:W-:Y:S04]  /*ad6b0*/  STL [R1+0x338], R3 ;  /* 0x0003380301007387 */ /* 0x000fe80000100800 */
[----:B------:R-:W2:Y:S01]  /*ad6c0*/  LDL.LU R28, [R1+0x588] ;  /* 0x00058800011c7983 */ /* 0x000ea20000300800 */
[----:B0-----:R-:W-:Y:S02]  /*ad6d0*/  F2FP.BF16.PACK_AB R2, R4, R5 ;  /* 0x000000050402723e */ /* 0x001fe400000010ff */
[----:B-1----:R-:W-:-:S03]  /*ad6e0*/  F2FP.BF16.PACK_AB R0, R6, R7 ;  /* 0x000000070600723e */ /* 0x002fc600000010ff */
[----:B------:R-:W-:Y:S04]  /*ad6f0*/  STL [R1+0x334], R2 ;  /* 0x0003340201007387 */ /* 0x000fe80000100800 */
[----:B--2---:R0:W-:Y:S04]  /*ad700*/  STL [R1+0x2e14], R28 ;  /* 0x002e141c01007387 */ /* 0x0041e80000100800 */
[----:B------:R-:W-:Y:S04]  /*ad710*/  STL [R1+0x330], R0 ;  /* 0x0003300001007387 */ /* 0x000fe80000100800 */
[----:B0-----:R-:W2:Y:S04]  /*ad720*/  LDL.LU R28, [R1+0x2f8] ;  /* 0x0002f800011c7983 */ /* 0x001ea80000300800 */
[----:B--2---:R0:W-:Y:S04]  /*ad730*/  STL [R1+0x2e1c], R28 ;  /* 0x002e1c1c01007387 */ /* 0x0041e80000100800 */
        /* <DEDUP_REMOVED lines=31> */
[----:B------:R-:W3:Y:S04]  /*ad930*/  LDL.LU R3, [R1+0x59c] ;  /* 0x00059c0001037983 */ /* 0x000ee80000300800 */
[----:B---3--:R0:W-:Y:S04]  /*ad940*/  STL [R1+0x2e10], R3 ;  /* 0x002e100301007387 */ /* 0x0081e80000100800 */
[----:B0-----:R-:W3:Y:S04]  /*ad950*/  LDL.LU R3, [R1+0x58c] ;  /* 0x00058c0001037983 */ /* 0x001ee80000300800 */
        /* <DEDUP_REMOVED lines=33> */
[----:B0-----:R-:W2:Y:S04]  /*adb70*/  LDL.LU R3, [R1+0x83c] ;  /* 0x00083c0001037983 */ /* 0x001ea80000300800 */
[----:B------:R-:W3:Y:S04]  /*adb80*/  LDL.LU R29, [R1+0x598] ;  /* 0x00059800011d7983 */ /* 0x000ee80000300800 */
[----:B------:R-:W4:Y:S04]  /*adb90*/  LDL.LU R16, [R1+0x5ac] ;  /* 0x0005ac0001107983 */ /* 0x000f280000300800 */
[----:B------:R-:W4:Y:S04]  /*adba0*/  LDL.LU R17, [R1+0x5a8] ;  /* 0x0005a80001117983 */ /* 0x000f280000300800 */
[----:B------:R-:W3:Y:S04]  /*adbb0*/  LDL.LU R12, [R1+0x2f4] ;  /* 0x0002f400010c7983 */ /* 0x000ee80000300800 */
        /* <DEDUP_REMOVED lines=22> */
[----:B------:R-:W3:Y:S01]  /*add20*/  LDL.LU R7, [R1+0x900] ;  /* 0x0009000001077983 */ /* 0x000ee20000300800 */
[----:B--2---:R-:W-:-:S03]  /*add30*/  F2FP.BF16.PACK_AB R28, R3, R28 ;  /* 0x0000001c031c723e */ /* 0x004fc600000010ff */
        /* <DEDUP_REMOVED lines=68> */
[----:B------:R-:W2:Y:S01]  /*ae180*/  LDL.LU R3, [R1+0x2e10] ;  /* 0x002e100001037983 */ /* 0x000ea20000300800 */
[----:B----4-:R-:W-:-:S03]  /*ae190*/  F2FP.BF16.PACK_AB R16, R16, R17 ;  /* 0x000000111010723e */ /* 0x010fc600000010ff */
[----:B------:R2:W-:Y:S01]  /*ae1a0*/  STL [R1+0x2d8], R28 ;  /* 0x0002d81c01007387 */ /* 0x0005e20000100800 */
[----:B---3--:R-:W-:Y:S02]  /*ae1b0*/  F2FP.BF16.PACK_AB R8, R8, R9 ;  /* 0x000000090808723e */ /* 0x008fe400000010ff */
[----:B------:R-:W-:Y:S02]  /*ae1c0*/  F2FP.BF16.PACK_AB R0, R2, R0 ;  /* 0x000000000200723e */ /* 0x000fe400000010ff */
[----:B------:R-:W-:Y:S02]  /*ae1d0*/  F2FP.BF16.PACK_AB R2, R22, R23 ;  /* 0x000000171602723e */ /* 0x000fe400000010ff */
[----:B--2---:R-:W-:Y:S02]  /*ae1e0*/  F2FP.BF16.PACK_AB R28, R3, R29 ;  /* 0x0000001d031c723e */ /* 0x004fe400000010ff */
[----:B------:R-:W-:-:S03]  /*ae1f0*/  F2FP.BF16.PACK_AB R3, R12, R13 ;  /* 0x0000000d0c03723e */ /* 0x000fc600000010ff */
[----:B------:R-:W-:Y:S04]  /*ae200*/  STL [R1+0x2d4], R28 ;  /* 0x0002d41c01007387 */ /* 0x000fe80000100800 */
[----:B------:R-:W-:Y:S04]  /*ae210*/  STL [R1+0x2d0], R16 ;  /* 0x0002d01001007387 */ /* 0x000fe80000100800 */
[----:B------:R0:W-:Y:S04]  /*ae220*/  STL [R1+0x2cc], R3 ;  /* 0x0002cc0301007387 */ /* 0x0001e80000100800 */
[----:B------:R-:W-:Y:S01]  /*ae230*/  STL [R1+0x2c8], R8 ;  /* 0x0002c80801007387 */ /* 0x000fe20000100800 */
[----:B0-----:R-:W-:-:S03]  /*ae240*/  F2FP.BF16.PACK_AB R3, R20, R21 ;  /* 0x000000151403723e */ /* 0x001fc600000010ff */
[----:B------:R0:W-:Y:S04]  /*ae250*/  STL [R1+0x2c4], R0 ;  /* 0x0002c40001007387 */ /* 0x0001e80000100800 */
[----:B------:R1:W-:Y:S01]  /*ae260*/  STL [R1+0x2c0], R3 ;  /* 0x0002c00301007387 */ /* 0x0003e20000100800 */
[----:B0-----:R-:W-:-:S03]  /*ae270*/  F2FP.BF16.PACK_AB R0, R10, R11 ;  /* 0x0000000b0a00723e */ /* 0x001fc600000010ff */
[----:B------:R0:W-:Y:S01]  /*ae280*/  STL [R1+0x2bc], R2 ;  /* 0x0002bc0201007387 */ /* 0x0001e20000100800 */
[----:B-1----:R-:W-:-:S03]  /*ae290*/  F2FP.BF16.PACK_AB R3, R14, R15 ;  /* 0x0000000f0e03723e */ /* 0x002fc600000010ff */
[----:B------:R1:W-:Y:S04]  /*ae2a0*/  STL [R1+0x2b8], R0 ;  /* 0x0002b80001007387 */ /* 0x0003e80000100800 */
[----:B------:R2:W-:Y:S01]  /*ae2b0*/  STL [R1+0x2b4], R3 ;  /* 0x0002b40301007387 */ /* 0x0005e20000100800 */
[----:B0-----:R-:W-:Y:S02]  /*ae2c0*/  F2FP.BF16.PACK_AB R2, R18, R19 ;  /* 0x000000131202723e */ /* 0x001fe400000010ff */
[----:B-1----:R-:W-:-:S03]  /*ae2d0*/  F2FP.BF16.PACK_AB R0, R24, R25 ;  /* 0x000000191800723e */ /* 0x002fc600000010ff */
        /* <DEDUP_REMOVED lines=762> */
[----:B------:R-:W2:Y:S03]  /*b1280*/  LDL.LU R3, [R1+0x2bf0] ;  /* 0x002bf00001037983 */ /* 0x000ea60000300800 */
[----:B------:R0:W-:Y:S02]  /*b1290*/  STL [R1+0xe0], R28 ;  /* 0x0000e01c01007387 */ /* 0x0001e40000100800 */
[----:B0-----:R-:W2:Y:S02]  /*b12a0*/  LDL.LU R28, [R1+0x2bec] ;  /* 0x002bec00011c7983 */ /* 0x001ea40000300800 */
[----:B--2---:R-:W-:Y:S02]  /*b12b0*/  F2FP.BF16.PACK_AB R28, R3, R28 ;  /* 0x0000001c031c723e */ /* 0x004fe400000010ff */
[----:B------:R-:W2:Y:S03]  /*b12c0*/  LDL.LU R3, [R1+0x2be8] ;  /* 0x002be80001037983 */ /* 0x000ea60000300800 */
[----:B------:R0:W-:Y:S02]  /*b12d0*/  STL [R1+0xdc], R28 ;  /* 0x0000dc1c01007387 */ /* 0x0001e40000100800 */
[----:B0-----:R-:W2:Y:S02]  /*b12e0*/  LDL.LU R28, [R1+0x2be4] ;  /* 0x002be400011c7983 */ /* 0x001ea40000300800 */
[----:B--2---:R-:W-:-:S02]  /*b12f0*/  F2FP.BF16.PACK_AB R28, R3, R28 ;  /* 0x0000001c031c723e */ /* 0x004fc400000010ff */
[----:B------:R-:W2:Y:S03]  /*b1300*/  LDL.LU R3, [R1+0x2be0] ;  /* 0x002be00001037983 */ /* 0x000ea60000300800 */
[----:B------:R2:W-:Y:S01]  /*b1310*/  STL [R1+0xd8], R28 ;  /* 0x0000d81c01007387 */ /* 0x0005e20000100800 */
[----:B----4-:R-:W-:Y:S02]  /*b1320*/  F2FP.BF16.PACK_AB R16, R16, R17 ;  /* 0x000000111010723e */ /* 0x010fe400000010ff */
[----:B---3--:R-:W-:Y:S02]  /*b1330*/  F2FP.BF16.PACK_AB R8, R8, R9 ;  /* 0x000000090808723e */ /* 0x008fe400000010ff */
[----:B------:R-:W-:Y:S01]  /*b1340*/  F2FP.BF16.PACK_AB R0, R2, R0 ;  /* 0x000000000200723e */ /* 0x000fe200000010ff */
[----:B------:R-:W-:Y:S01]  /*b1350*/  F2FP.BF16.PACK_AB R2, R22, R23 ;  /* 0x000000171602723e */ /* 0x000fe200000010ff */
[----:B--2---:R-:W-:Y:S01]  /*b1360*/  F2FP.BF16.PACK_AB R28, R3, R29 ;  /* 0x0000001d031c723e */ /* 0x004fe200000010ff */
[----:B------:R-:W-:-:S04]  /*b1370*/  F2FP.BF16.PACK_AB R3, R12, R13 ;  /* 0x0000000d0c03723e */ /* 0x000fc800000010ff */
[----:B------:R-:W-:Y:S01]  /*b1380*/  STL [R1+0xd4], R28 ;  /* 0x0000d41c01007387 */ /* 0x000fe20000100800 */
[----:B------:R-:W-:Y:S02]  /*b1390*/  STL [R1+0xd0], R16 ;  /* 0x0000d01001007387 */ /* 0x000fe40000100800 */
[----:B------:R0:W-:Y:S02]  /*b13a0*/  STL [R1+0xcc], R3 ;  /* 0x0000cc0301007387 */ /* 0x0001e40000100800 */
[----:B------:R-:W-:Y:S01]  /*b13b0*/  STL [R1+0xc8], R8 ;  /* 0x0000c80801007387 */ /* 0x000fe20000100800 */
[----:B------:R1:W-:Y:S01]  /*b13c0*/  STL [R1+0xc4], R0 ;  /* 0x0000c40001007387 */ /* 0x0003e20000100800 */
[----:B0-----:R-:W-:Y:S02]  /*b13d0*/  F2FP.BF16.PACK_AB R3, R20, R21 ;  /* 0x000000151403723e */ /* 0x001fe400000010ff */
[----:B-1----:R-:W-:-:S03]  /*b13e0*/  F2FP.BF16.PACK_AB R0, R10, R11 ;  /* 0x0000000b0a00723e */ /* 0x002fc600000010ff */
[----:B------:R0:W-:Y:S01]  /*b13f0*/  STL [R1+0xc0], R3 ;  /* 0x0000c00301007387 */ /* 0x0001e20000100800 */
[----:B------:R1:W-:Y:S02]  /*b1400*/  STL [R1+0xbc], R2 ;  /* 0x0000bc0201007387 */ /* 0x0003e40000100800 */
[----:B------:R2:W-:Y:S01]  /*b1410*/  STL [R1+0xb8], R0 ;  /* 0x0000b80001007387 */ /* 0x0005e20000100800 */
[----:B0-----:R-:W-:Y:S02]  /*b1420*/  F2FP.BF16.PACK_AB R3, R14, R15 ;  /* 0x0000000f0e03723e */ /* 0x001fe400000010ff */
[----:B-1----:R-:W-:Y:S02]  /*b1430*/  F2FP.BF16.PACK_AB R2, R18, R19 ;  /* 0x000000131202723e */ /* 0x002fe400000010ff */
[----:B--2---:R-:W-:Y:S01]  /*b1440*/  F2FP.BF16.PACK_AB R0, R24, R25 ;  /* 0x000000191800723e */ /* 0x004fe200000010ff */
[----:B------:R0:W-:Y:S02]  /*b1450*/  STL [R1+0xb4], R3 ;  /* 0x0000b40301007387 */ /* 0x0001e40000100800 */
[----:B------:R1:W-:Y:S02]  /*b1460*/  STL [R1+0xb0], R2 ;  /* 0x0000b00201007387 */ /* 0x0003e40000100800 */
[----:B------:R2:W-:Y:S01]  /*b1470*/  STL [R1+0xac], R0 ;  /* 0x0000ac0001007387 */ /* 0x0005e20000100800 */
[----:B0-----:R-:W-:-:S05]  /*b1480*/  F2FP.BF16.PACK_AB R3, R26, R27 ;  /* 0x0000001b1a03723e */ /* 0x001fca00000010ff */
[----:B------:R-:W-:Y:S01]  /*b1490*/  STL [R1+0xa8], R3 ;  /* 0x0000a80301007387 */ /* 0x000fe20000100800 */
[----:B------:R-:W3:Y:S01]  /*b14a0*/  LDL.LU R28, [R1+0xcd8] ;  /* 0x000cd800011c7983 */ /* 0x000ee20000300800 */
[----:B-1----:R-:W-:Y:S02]  /*b14b0*/  F2FP.BF16.PACK_AB R2, R4, R5 ;  /* 0x000000050402723e */ /* 0x002fe400000010ff */
[----:B--2---:R-:W-:-:S03]  /*b14c0*/  F2FP.BF16.PACK_AB R0, R6, R7 ;  /* 0x000000070600723e */ /* 0x004fc600000010ff */
[----:B------:R-:W-:Y:S04]  /*b14d0*/  STL [R1+0xa4], R2 ;  /* 0x0000a40201007387 */ /* 0x000fe80000100800 */
[----:B---3--:R0:W-:Y:S01]  /*b14e0*/  STL [R1+0x2b58], R28 ;  /* 0x002b581c01007387 */ /* 0x0081e20000100800 */
[----:B------:R-:W-:Y:S03]  /*b14f0*/  STL [R1+0xa0], R0 ;  /* 0x0000a00001007387 */ /* 0x000fe60000100800 */
        /* <DEDUP_REMOVED lines=32> */
[----:B0-----:R-:W2:Y:S01]  /*b1700*/  LDL.LU R28, [R1+0xbb8] ;  /* 0x000bb800011c7983 */ /* 0x001ea20000300800 */
[----:B------:R-:W3:Y:S03]  /*b1710*/  LDL.LU R3, [R1+0xcec] ;  /* 0x000cec0001037983 */ /* 0x000ee60000300800 */
        /* <DEDUP_REMOVED lines=35> */
[----:B0-----:R-:W2:Y:S01]  /*b1950*/  LDL.LU R3, [R1+0xbbc] ;  /* 0x000bbc0001037983 */ /* 0x001ea20000300800 */
[----:B------:R-:W3:Y:S02]  /*b1960*/  LDL.LU R29, [R1+0xce8] ;  /* 0x000ce800011d7983 */ /* 0x000ee40000300800 */
[----:B------:R-:W4:Y:S02]  /*b1970*/  LDL.LU R16, [R1+0xcfc] ;  /* 0x000cfc0001107983 */ /* 0x000f240000300800 */
[----:B------:R-:W4:Y:S01]  /*b1980*/  LDL.LU R17, [R1+0xcf8] ;  /* 0x000cf80001117983 */ /* 0x000f220000300800 */
        /* <DEDUP_REMOVED lines=94> */
[----:B------:R2:W-:Y:S01]  /*b1f70*/  STL [R1+0x58], R28 ;  /* 0x0000581c01007387 */ /* 0x0005e20000100800 */
[----:B----4-:R-:W-:-:S02]  /*b1f80*/  F2FP.BF16.PACK_AB R16, R16, R17 ;  /* 0x000000111010723e */ /* 0x010fc400000010ff */
        /* <DEDUP_REMOVED lines=19> */
[----:B------:R-:W-:Y:S02]  /*b20c0*/  STL [R1+0x30], R2 ;  /* 0x0000300201007387 */ /* 0x000fe40000100800 */
[----:B------:R1:W-:Y:S01]  /*b20d0*/  STL [R1+0x2c], R0 ;  /* 0x00002c0001007387 */ /* 0x0003e20000100800 */
[----:B0-----:R-:W-:-:S02]  /*b20e0*/  F2FP.BF16.PACK_AB R3, R26, R27 ;  /* 0x0000001b1a03723e */ /* 0x001fc400000010ff */
[----:B-1----:R-:W-:-:S03]  /*b20f0*/  F2FP.BF16.PACK_AB R0, R6, R7 ;  /* 0x000000070600723e */ /* 0x002fc600000010ff */
[----:B------:R-:W-:Y:S01]  /*b2100*/  STL [R1+0x28], R3 ;  /* 0x0000280301007387 */ /* 0x000fe20000100800 */
[----:B------:R-:W2:Y:S01]  /*b2110*/  LDL.LU R7, [R1+0xd88] ;  /* 0x000d880001077983 */ /* 0x000ea20000300800 */
[----:B------:R-:W-:-:S05]  /*b2120*/  F2FP.BF16.PACK_AB R2, R4, R5 ;  /* 0x000000050402723e */ /* 0x000fca00000010ff */
[----:B------:R-:W-:Y:S04]  /*b2130*/  STL [R1+0x24], R2 ;  /* 0x0000240201007387 */ /* 0x000fe80000100800 */
[----:B--2---:R0:W-:Y:S01]  /*b2140*/  STL [R1+0x2b14], R7 ;  /* 0x002b140701007387 */ /* 0x0041e20000100800 */
        /* <DEDUP_REMOVED lines=35> */
[----:B------:R-:W3:Y:S03]  /*b2380*/  LDL.LU R5, [R1+0xda8] ;  /* 0x000da80001057983 */ /* 0x000ee60000300800 */
[----:B---3--:R0:W-:Y:S04]  /*b2390*/  STL [R1+0x2b0c], R5 ;  /* 0x002b0c0501007387 */ /* 0x0081e80000100800 */
[----:B0-----:R-:W3:Y:S01]  /*b23a0*/  LDL.LU R5, [R1+0xd9c] ;  /* 0x000d9c0001057983 */ /* 0x001ee20000300800 */
[----:B------:R-:W4:Y:S03]  /*b23b0*/  LDL.LU R4, [R1+0xdb8] ;  /* 0x000db80001047983 */ /* 0x000f260000300800 */
[----:B----4-:R0:W-:Y:S04]  /*b23c0*/  STL [R1+0x2b08], R4 ;  /* 0x002b080401007387 */ /* 0x0101e80000100800 */
[----:B0-----:R-:W4:Y:S01]  /*b23d0*/  LDL.LU R4, [R1+0xdac] ;  /* 0x000dac0001047983 */ /* 0x001f220000300800 */
[----:B------:R-:W2:Y:S03]  /*b23e0*/  LDL.LU R11, [R1+0xd80] ;  /* 0x000d8000010b7983 */ /* 0x000ea60000300800 */
[----:B--2---:R0:W-:Y:S04]  /*b23f0*/  STL [R1+0x2b04], R11 ;  /* 0x002b040b01007387 */ /* 0x0041e80000100800 */
[----:B0-----:R-:W2:Y:S01]  /*b2400*/  LDL.LU R11, [R1+0xdbc] ;  /* 0x000dbc00010b7983 */ /* 0x001ea20000300800 */
[----:B------:R-:W2:Y:S03]  /*b2410*/  LDL.LU R9, [R1+0xd94] ;  /* 0x000d940001097983 */ /* 0x000ea60000300800 */
[----:B--2---:R0:W-:Y:S04]  /*b2420*/  STL [R1+0x2b00], R9 ;  /* 0x002b000901007387 */ /* 0x0041e80000100800 */
[----:B0-----:R-:W2:Y:S01]  /*b2430*/  LDL.LU R9, [R1+0xd84] ;  /* 0x000d840001097983 */ /* 0x001ea20000300800 */
[----:B------:R-:W2:Y:S02]  /*b2440*/  LDL.LU R10, [R1+0xd90] ;  /* 0x000d9000010a7983 */ /* 0x000ea40000300800 */
[----:B------:R-:W2:Y:S02]  /*b2450*/  LDL.LU R8, [R1+0xda4] ;  /* 0x000da40001087983 */ /* 0x000ea40000300800 */
[----:B------:R-:W2:Y:S02]  /*b2460*/  LDL.LU R15, [R1+0xdc8] ;  /* 0x000dc800010f7983 */ /* 0x000ea40000300800 */
        /* <DEDUP_REMOVED lines=15> */
[----:B------:R-:W2:Y:S01]  /*b2560*/  LDL.LU R29, [R1+0xe0c] ;  /* 0x000e0c00011d7983 */ /* 0x000ea20000300800 */
[----:B------:R-:W-:Y:S01]  /*b2570*/  F2FP.BF16.PACK_AB R7, R6, R7 ;  /* 0x000000070607723e */ /* 0x000fe200000010ff */
        /* <DEDUP_REMOVED lines=43> */
[----:B------:R0:W-:Y:S02]  /*b2830*/  STL [R1], R7 ;  /* 0x0000000701007387 */ /* 0x0001e40000100800 */
[----:B0-----:R-:W2:Y:S02]  /*b2840*/  LDL.LU R7, [R1+0x2b14] ;  /* 0x002b140001077983 */ /* 0x001ea40000300800 */
[----:B--2---:R-:W-:Y:S02]  /*b2850*/  F2FP.BF16.PACK_AB R7, R6, R7 ;  /* 0x000000070607723e */ /* 0x004fe400000010ff */
[----:B------:R-:W3:Y:S02]  /*b2860*/  LDL.LU R6, [R1+0x2b10] ;  /* 0x002b100001067983 */ /* 0x000ee40000300800 */
[----:B---3--:R-:W-:-:S02]  /*b2870*/  F2FP.BF16.PACK_AB R6, R5, R6 ;  /* 0x000000060506723e */ /* 0x008fc400000010ff */
[----:B------:R-:W4:Y:S02]  /*b2880*/  LDL.LU R5, [R1+0x2b0c] ;  /* 0x002b0c0001057983 */ /* 0x000f240000300800 */
[----:B----4-:R-:W-:Y:S02]  /*b2890*/  F2FP.BF16.PACK_AB R5, R4, R5 ;  /* 0x000000050405723e */ /* 0x010fe400000010ff */
[----:B------:R-:W2:Y:S02]  /*b28a0*/  LDL.LU R4, [R1+0x2b08] ;  /* 0x002b080001047983 */ /* 0x000ea40000300800 */
[----:B--2---:R-:W-:Y:S02]  /*b28b0*/  F2FP.BF16.PACK_AB R4, R11, R4 ;  /* 0x000000040b04723e */ /* 0x004fe400000010ff */
[----:B------:R-:W2:Y:S02]  /*b28c0*/  LDL.LU R11, [R1+0x2b04] ;  /* 0x002b0400010b7983 */ /* 0x000ea40000300800 */
[----:B--2---:R-:W-:-:S02]  /*b28d0*/  F2FP.BF16.PACK_AB R11, R9, R11 ;  /* 0x0000000b090b723e */ /* 0x004fc400000010ff */
[----:B------:R-:W2:Y:S02]  /*b28e0*/  LDL.LU R9, [R1+0x2b00] ;  /* 0x002b000001097983 */ /* 0x000ea40000300800 */
[----:B--2---:R-:W-:Y:S02]  /*b28f0*/  F2FP.BF16.PACK_AB R10, R9, R10 ;  /* 0x0000000a090a723e */ /* 0x004fe400000010ff */
        /* <DEDUP_REMOVED lines=20> */
[----:B------:R-:W2:Y:S01]  /*b2a40*/  LDL.LU R29, [R1+0x2ad4] ;  /* 0x002ad400011d7983 */ /* 0x000ea20000300800 */
[----:B------:R-:W-:Y:S02]  /*b2a50*/  F2FP.BF16.PACK_AB R22, R3, R22 ;  /* 0x000000160316723e */ /* 0x000fe400000010ff */
[----:B------:R-:W-:-:S02]  /*b2a60*/  F2FP.BF16.PACK_AB R21, R28, R21 ;  /* 0x000000151c15723e */ /* 0x000fc400000010ff */
[----:B--2---:R-:W-:Y:S02]  /*b2a70*/  F2FP.BF16.PACK_AB R23, R29, R23 ;  /* 0x000000171d17723e */ /* 0x004fe400000010ff */
[----:B------:R-:W2:Y:S01]  /*b2a80*/  LDL.LU R29, [R1+0x2ad0] ;  /* 0x002ad000011d7983 */ /* 0x000ea20000300800 */
[----:B------:R-:W3:Y:S02]  /*b2a90*/  LDL.LU R3, [R1+0x2acc] ;  /* 0x002acc0001037983 */ /* 0x000ee40000300800 */
[----:B------:R-:W3:Y:S01]  /*b2aa0*/  LDL.LU R28, [R1+0x2ac8] ;  /* 0x002ac800011c7983 */ /* 0x000ee20000300800 */
[----:B------:R-:W-:Y:S02]  /*b2ab0*/  F2FP.BF16.PACK_AB R26, R24, R26 ;  /* 0x0000001a181a723e */ /* 0x000fe400000010ff */
[----:B------:R-:W-:Y:S02]  /*b2ac0*/  F2FP.BF16.PACK_AB R20, R2, R20 ;  /* 0x000000140214723e */ /* 0x000fe400000010ff */
[----:B------:R-:W-:-:S02]  /*b2ad0*/  F2FP.BF16.PACK_AB R27, R0, R27 ;  /* 0x0000001b001b723e */ /* 0x000fc400000010ff */
[----:B--2---:R-:W-:Y:S02]  /*b2ae0*/  F2FP.BF16.PACK_AB R25, R25, R29 ;  /* 0x0000001d1919723e */ /* 0x004fe400000010ff */
[----:B---3--:R-:W-:Y:S02]  /*b2af0*/  F2FP.BF16.PACK_AB R24, R28, R3 ;  /* 0x000000031c18723e */ /* 0x008fe400000010ff */
.L_x_1:
[----:B------:R-:W2:Y:S04]  /*b2b00*/  LDL.LU R2, [R1+0x22c8] ;  /* 0x0022c80001027983 */ /* 0x000ea80000300800 */
[----:B------:R-:W0:Y:S04]  /*b2b10*/  S2R R28, SR_TID.X ;  /* 0x00000000001c7919 */ /* 0x000e280000002100 */
[----:B------:R-:W-:Y:S01]  /*b2b20*/  STL [R1+0x2d88], R26 ;  /* 0x002d881a01007387 */ /* 0x000fe20000100800 */
[----:B0-----:R-:W-:-:S02]  /*b2b30*/  IMAD.SHL.U32 R3, R28, 0x20, RZ ;  /* 0x000000201c037824 */ /* 0x001fc400078e00ff */
[----:B-1----:R-:W-:-:S03]  /*b2b40*/  IMAD.SHL.U32 R0, R28, 0x4, RZ ;  /* 0x000000041c007824 */ /* 0x002fc600078e00ff */
[----:B------:R-:W-:-:S04]  /*b2b50*/  LOP3.LUT R3, R3, 0x60, RZ, 0xc0, !PT ;  /* 0x0000006003037812 */ /* 0x000fc800078ec0ff */
[----:B------:R-:W-:Y:S01]  /*b2b60*/  LOP3.LUT R3, R3, 0x70, R0, 0x78, !PT ;  /* 0x0000007003037812 */ /* 0x000fe200078e7800 */
[----:B------:R-:W-:-:S05]  /*b2b70*/  IMAD.SHL.U32 R0, R28, 0x400, RZ ;  /* 0x000004001c007824 */ /* 0x000fca00078e00ff */
[----:B------:R-:W-:Y:S01]  /*b2b80*/  LOP3.LUT R0, R0, 0x6000, RZ, 0xc0, !PT ;  /* 0x0000600000007812 */ /* 0x000fe200078ec0ff */
[----:B------:R-:W-:Y:S03]  /*b2b90*/  BAR.SYNC.DEFER_BLOCKING 0x0 ;  /* 0x0000000000007b1d */ /* 0x000fe60000010000 */
[----:B--2---:R-:W-:-:S05]  /*b2ba0*/  IADD3 R3, R3, R0, R2 ;  /* 0x0000000003037210 */ /* 0x004fca0007ffe002 */
[----:B------:R0:W-:Y:S04]  /*b2bb0*/  STS.128 [R3], R24 ;  /* 0x0000001803007388 */ /* 0x0001e80000000c00 */
[----:B0-----:R-:W2:Y:S04]  /*b2bc0*/  LDL.LU R24, [R1+0x50] ;  /* 0x0000500001187983 */ /* 0x001ea80000300800 */
[----:B------:R-:W2:Y:S04]  /*b2bd0*/  LDL.LU R25, [R1+0x54] ;  /* 0x0000540001197983 */ /* 0x000ea80000300800 */
[----:B------:R-:W3:Y:S04]  /*b2be0*/  LDL.LU R26, [R1+0x58] ;  /* 0x00005800011a7983 */ /* 0x000ee80000300800 */
[----:B------:R-:W3:Y:S04]  /*b2bf0*/  LDL.LU R27, [R1+0x5c] ;  /* 0x00005c00011b7983 */ /* 0x000ee80000300800 */
[----:B---3--:R-:W-:Y:S04]  /*b2c00*/  STL.64 [R1+0x2d98], R26 ;  /* 0x002d981a01007387 */ /* 0x008fe80000100a00 */
[----:B--2---:R0:W-:Y:S04]  /*b2c10*/  STL.64 [R1+0x2d90], R24 ;  /* 0x002d901801007387 */ /* 0x0041e80000100a00 */
        /* <DEDUP_REMOVED lines=16> */
[----:B------:R-:W-:Y:S04]  /*b2d20*/  STS.128 [R3+0x80], R20 ;  /* 0x0000801403007388 */ /* 0x000fe80000000c00 */
[----:B------:R-:W-:Y:S04]  /*b2d30*/  STS.128 [R3+0x100], R16 ;  /* 0x0001001003007388 */ /* 0x000fe80000000c00 */
[----:B---3--:R-:W-:Y:S04]  /*b2d40*/  STL.64 [R1+0x2dc8], R26 ;  /* 0x002dc81a01007387 */ /* 0x008fe80000100a00 */
[----:B--2---:R0:W-:Y:S04]  /*b2d50*/  STL.64 [R1+0x2dc0], R24 ;  /* 0x002dc01801007387 */ /* 0x0041e80000100a00 */
[----:B0-----:R-:W2:Y:S04]  /*b2d60*/  LDL.LU R24, [R1] ;  /* 0x0000000001187983 */ /* 0x001ea80000300800 */
[----:B------:R-:W2:Y:S04]  /*b2d70*/  LDL.LU R25, [R1+0x4] ;  /* 0x0000040001197983 */ /* 0x000ea80000300800 */
[----:B------:R-:W2:Y:S04]  /*b2d80*/  LDL.LU R26, [R1+0x8] ;  /* 0x00000800011a7983 */ /* 0x000ea80000300800 */
[----:B------:R-:W2:Y:S04]  /*b2d90*/  LDL.LU R27, [R1+0xc] ;  /* 0x00000c00011b7983 */ /* 0x000ea80000300800 */
[----:B------:R-:W3:Y:S04]  /*b2da0*/  LDL.LU R20, [R1+0x40] ;  /* 0x0000400001147983 */ /* 0x000ee80000300800 */
[----:B------:R-:W3:Y:S04]  /*b2db0*/  LDL.LU R21, [R1+0x44] ;  /* 0x0000440001157983 */ /* 0x000ee80000300800 */
[----:B------:R-:W3:Y:S04]  /*b2dc0*/  LDL.LU R22, [R1+0x48] ;  /* 0x0000480001167983 */ /* 0x000ee80000300800 */
[----:B------:R-:W3:Y:S04]  /*b2dd0*/  LDL.LU R23, [R1+0x4c] ;  /* 0x00004c0001177983 */ /* 0x000ee80000300800 */
[----:B------:R-:W4:Y:S04]  /*b2de0*/  LDL.LU R16, [R1+0x90] ;  /* 0x0000900001107983 */ /* 0x000f280000300800 */
[----:B------:R-:W4:Y:S04]  /*b2df0*/  LDL.LU R17, [R1+0x94] ;  /* 0x0000940001117983 */ /* 0x000f280000300800 */
[----:B------:R-:W4:Y:S04]  /*b2e00*/  LDL.LU R18, [R1+0x98] ;  /* 0x0000980001127983 */ /* 0x000f280000300800 */
[----:B------:R-:W4:Y:S04]  /*b2e10*/  LDL.LU R19, [R1+0x9c] ;  /* 0x00009c0001137983 */ /* 0x000f280000300800 */
[----:B------:R0:W-:Y:S04]  /*b2e20*/  STS.128 [R3+0x180], R12 ;  /* 0x0001800c03007388 */ /* 0x0001e80000000c00 */
[----:B------:R1:W-:Y:S04]  /*b2e30*/  STS.128 [R3+0x200], R8 ;  /* 0x0002000803007388 */ /* 0x0003e80000000c00 */
[----:B------:R5:W-:Y:S04]  /*b2e40*/  STS.128 [R3+0x280], R4 ;  /* 0x0002800403007388 */ /* 0x000be80000000c00 */
[----:B0-----:R-:W3:Y:S04]  /*b2e50*/  LDL.LU R12, [R1+0x80] ;  /* 0x00008000010c7983 */ /* 0x001ee80000300800 */
[----:B------:R-:W3:Y:S04]  /*b2e60*/  LDL.LU R13, [R1+0x84] ;  /* 0x00008400010d7983 */ /* 0x000ee80000300800 */
[----:B------:R-:W3:Y:S04]  /*b2e70*/  LDL.LU R14, [R1+0x88] ;  /* 0x00008800010e7983 */ /* 0x000ee80000300800 */
[----:B------:R-:W3:Y:S04]  /*b2e80*/  LDL.LU R15, [R1+0x8c] ;  /* 0x00008c00010f7983 */ /* 0x000ee80000300800 */
[----:B-1----:R-:W3:Y:S04]  /*b2e90*/  LDL.LU R8, [R1+0x70] ;  /* 0x0000700001087983 */ /* 0x002ee80000300800 */
[----:B------:R-:W3:Y:S04]  /*b2ea0*/  LDL.LU R9, [R1+0x74] ;  /* 0x0000740001097983 */ /* 0x000ee80000300800 */
[----:B------:R-:W3:Y:S04]  /*b2eb0*/  LDL.LU R10, [R1+0x78] ;  /* 0x00007800010a7983 */ /* 0x000ee80000300800 */
[----:B------:R-:W3:Y:S04]  /*b2ec0*/  LDL.LU R11, [R1+0x7c] ;  /* 0x00007c00010b7983 */ /* 0x000ee80000300800 */
[----:B-----5:R-:W5:Y:S04]  /*b2ed0*/  LDL.LU R4, [R1+0x60] ;  /* 0x0000600001047983 */ /* 0x020f680000300800 */
[----:B------:R-:W5:Y:S04]  /*b2ee0*/  LDL.LU R5, [R1+0x64] ;  /* 0x0000640001057983 */ /* 0x000f680000300800 */
[----:B------:R-:W5:Y:S04]  /*b2ef0*/  LDL.LU R6, [R1+0x68] ;  /* 0x0000680001067983 */ /* 0x000f680000300800 */
[----:B------:R-:W5:Y:S04]  /*b2f00*/  LDL.LU R7, [R1+0x6c] ;  /* 0x00006c0001077983 */ /* 0x000f680000300800 */
[----:B--2---:R0:W-:Y:S04]  /*b2f10*/  STS.128 [R3+0x300], R24 ;  /* 0x0003001803007388 */ /* 0x0041e80000000c00 */
[----:B0-----:R-:W2:Y:S04]  /*b2f20*/  LDL.LU.64 R26, [R1+0x2dc8] ;  /* 0x002dc800011a7983 */ /* 0x001ea80000300a00 */
[----:B------:R-:W2:Y:S04]  /*b2f30*/  LDL.LU.64 R24, [R1+0x2dc0] ;  /* 0x002dc00001187983 */ /* 0x000ea80000300a00 */
        /* <DEDUP_REMOVED lines=8> */
[----:B------:R-:W2:Y:S01]  /*b2fc0*/  LDL.LU.64 R24, [R1+0x2d90] ;  /* 0x002d900001187983 */ /* 0x000ea20000300a00 */
[----:B------:R-:W-:-:S03]  /*b2fd0*/  LOP3.LUT R2, R28, 0x7f, RZ, 0xc0, !PT ;  /* 0x0000007f1c027812 */ /* 0x000fc600078ec0ff */
[----:B---3--:R0:W-:Y:S04]  /*b2fe0*/  STS.128 [R3+0x500], R20 ;  /* 0x0005001403007388 */ /* 0x0081e80000000c00 */
[----:B-----5:R-:W-:Y:S04]  /*b2ff0*/  STS.128 [R3+0x600], R4 ;  /* 0x0006000403007388 */ /* 0x020fe80000000c00 */
[----:B------:R-:W-:Y:S04]  /*b3000*/  STS.128 [R3+0x680], R8 ;  /* 0x0006800803007388 */ /* 0x000fe80000000c00 */
[----:B------:R-:W-:Y:S04]  /*b3010*/  STS.128 [R3+0x700], R12 ;  /* 0x0007000c03007388 */ /* 0x000fe80000000c00 */
[----:B----4-:R-:W-:Y:S01]  /*b3020*/  STS.128 [R3+0x780], R16 ;  /* 0x0007801003007388 */ /* 0x010fe20000000c00 */
[----:B0-----:R-:W-:-:S05]  /*b3030*/  IMAD.SHL.U32 R20, R28, 0x1000, RZ ;  /* 0x000010001c147824 */ /* 0x001fca00078e00ff */
[----:B------:R-:W-:-:S05]  /*b3040*/  LOP3.LUT R20, R20, 0x6000, RZ, 0xc0, !PT ;  /* 0x0000600014147812 */ /* 0x000fca00078ec0ff */
[----:B------:R-:W-:Y:S01]  /*b3050*/  IMAD R20, R2, 0x10, R20 ;  /* 0x0000001002147824 */ /* 0x000fe200078e0214 */
[----:B--2---:R0:W-:Y:S04]  /*b3060*/  STS.128 [R3+0x580], R24 ;  /* 0x0005801803007388 */ /* 0x0041e80000000c00 */
[----:B------:R-:W-:Y:S06]  /*b3070*/  BAR.SYNC.DEFER_BLOCKING 0x0 ;  /* 0x0000000000007b1d */ /* 0x000fec0000010000 */
[----:B0-----:R-:W2:Y:S01]  /*b3080*/  LDL.LU R26, [R1+0x2d88] ;  /* 0x002d8800011a7983 */ /* 0x001ea20000300800 */
[----:B------:R-:W-:-:S02]  /*b3090*/  LOP3.LUT R27, R20, 0x20, RZ, 0x3c, !PT ;  /* 0x00000020141b7812 */ /* 0x000fc400078e3cff */
[C---:B------:R-:W-:Y:S01]  /*b30a0*/  LOP3.LUT R28, R20.reuse, 0x40, RZ, 0x3c, !PT ;  /* 0x00000040141c7812 */ /* 0x040fe200078e3cff */
[----:B------:R-:W3:Y:S01]  /*b30b0*/  LDL.LU R12, [R1+0x180] ;  /* 0x00018000010c7983 */ /* 0x000ee20000300800 */
[----:B------:R-:W-:-:S03]  /*b30c0*/  LOP3.LUT R29, R20, 0x60, RZ, 0x3c, !PT ;  /* 0x00000060141d7812 */ /* 0x000fc600078e3cff */
[----:B------:R-:W0:Y:S04]  /*b30d0*/  LDS.128 R8, [R20] ;  /* 0x0000000014087984 */ /* 0x000e280000000c00 */
[----:B------:R-:W1:Y:S04]  /*b30e0*/  LDS.128 R4, [R20+0x800] ;  /* 0x0008000014047984 */ /* 0x000e680000000c00 */
[----:B0-----:R0:W-:Y:S04]  /*b30f0*/  STL.64 [R1], R8 ;  /* 0x0000000801007387 */ /* 0x0011e80000100a00 */
[----:B------:R4:W-:Y:S04]  /*b3100*/  STL.64 [R1+0x8], R10 ;  /* 0x0000080a01007387 */ /* 0x0009e80000100a00 */
[----:B-1----:R1:W-:Y:S04]  /*b3110*/  STL.64 [R1+0x40], R4 ;  /* 0x0000400401007387 */ /* 0x0023e80000100a00 */
[----:B------:R5:W-:Y:S04]  /*b3120*/  STL.64 [R1+0x48], R6 ;  /* 0x0000480601007387 */ /* 0x000be80000100a00 */
[----:B------:R-:W3:Y:S04]  /*b3130*/  LDL.LU R13, [R1+0x184] ;  /* 0x00018400010d7983 */ /* 0x000ee80000300800 */
[----:B------:R-:W2:Y:S04]  /*b3140*/  LDL.LU R14, [R1+0x188] ;  /* 0x00018800010e7983 */ /* 0x000ea80000300800 */
[----:B------:R-:W2:Y:S04]  /*b3150*/  LDL.LU R15, [R1+0x18c] ;  /* 0x00018c00010f7983 */ /* 0x000ea80000300800 */
[----:B--2---:R-:W-:Y:S04]  /*b3160*/  STL.64 [R1+0x2cc0], R14 ;  /* 0x002cc00e01007387 */ /* 0x004fe80000100a00 */
[----:B---3--:R-:W-:Y:S04]  /*b3170*/  STL.64 [R1+0x2cb8], R12 ;  /* 0x002cb80c01007387 */ /* 0x008fe80000100a00 */
[----:B0-----:R-:W2:Y:S04]  /*b3180*/  LDL.LU R8, [R1+0x170] ;  /* 0x0001700001087983 */ /* 0x001ea80000300800 */
[----:B------:R-:W2:Y:S04]  /*b3190*/  LDL.LU R9, [R1+0x174] ;  /* 0x0001740001097983 */ /* 0x000ea80000300800 */
[----:B----4-:R-:W3:Y:S04]  /*b31a0*/  LDL.LU R10, [R1+0x178] ;  /* 0x00017800010a7983 */ /* 0x010ee80000300800 */
[----:B------:R-:W3:Y:S04]  /*b31b0*/  LDL.LU R11, [R1+0x17c] ;  /* 0x00017c00010b7983 */ /* 0x000ee80000300800 */
[----:B---3--:R-:W-:Y:S04]  /*b31c0*/  STL.64 [R1+0x2cd0], R10 ;  /* 0x002cd00a01007387 */ /* 0x008fe80000100a00 */
[----:B--2---:R0:W-:Y:S04]  /*b31d0*/  STL.64 [R1+0x2cc8], R8 ;  /* 0x002cc80801007387 */ /* 0x0041e80000100a00 */
[----:B-1----:R-:W2:Y:S04]  /*b31e0*/  LDL.LU R4, [R1+0x160] ;  /* 0x0001600001047983 */ /* 0x002ea80000300800 */
[----:B------:R-:W2:Y:S04]  /*b31f0*/  LDL.LU R5, [R1+0x164] ;  /* 0x0001640001057983 */ /* 0x000ea80000300800 */
[----:B-----5:R-:W3:Y:S04]  /*b3200*/  LDL.LU R6, [R1+0x168] ;  /* 0x0001680001067983 */ /* 0x020ee80000300800 */
        /* <DEDUP_REMOVED lines=9> */
[----:B-1----:R-:W2:Y:S04]  /*b32a0*/  LDL.LU R4, [R1+0x130] ;  /* 0x0001300001047983 */ /* 0x002ea80000300800 */
[----:B------:R-:W2:Y:S04]  /*b32b0*/  LDL.LU R5, [R1+0x134] ;  /* 0x0001340001057983 */ /* 0x000ea80000300800 */
[----:B------:R-:W3:Y:S04]  /*b32c0*/  LDL.LU R6, [R1+0x138] ;  /* 0x0001380001067983 */ /* 0x000ee80000300800 */
[----:B------:R-:W3:Y:S04]  /*b32d0*/  LDL.LU R7, [R1+0x13c] ;  /* 0x00013c0001077983 */ /* 0x000ee80000300800 */
[----:B---3--:R-:W-:Y:S04]  /*b32e0*/  STL.64 [R1+0x2d00], R6 ;  /* 0x002d000601007387 */ /* 0x008fe80000100a00 */
[----:B--2---:R-:W-:Y:S04]  /*b32f0*/  STL.64 [R1+0x2cf8], R4 ;  /* 0x002cf80401007387 */ /* 0x004fe80000100a00 */
        /* <DEDUP_REMOVED lines=47> */
[----:B--2---:R-:W-:Y:S04]  /*b35f0*/  STL.64 [R1+0x2d78], R8 ;  /* 0x002d780801007387 */ /* 0x004fe80000100a00 */
[----:B------:R-:W0:Y:S04]  /*b3600*/  LDS.128 R8, [R20+0x1000] ;  /* 0x0010000014087984 */ /* 0x000e280000000c00 */
[----:B------:R-:W2:Y:S04]  /*b3610*/  LDL.LU R4, [R1+0x110] ;  /* 0x0001100001047983 */ /* 0x000ea80000300800 */
        /* <DEDUP_REMOVED lines=11> */
[----:B0-----:R-:W-:Y:S04]  /*b36d0*/  STL.64 [R1+0x80], R8 ;  /* 0x0000800801007387 */ /* 0x001fe80000100a00 */
[----:B------:R-:W-:Y:S04]  /*b36e0*/  STL.64 [R1+0x88], R10 ;  /* 0x0000880a01007387 */ /* 0x000fe80000100a00 */
[----:B------:R-:W0:Y:S04]  /*b36f0*/  LDS.128 R8, [R20+0x1800] ;  /* 0x0018000014087984 */ /* 0x000e280000000c00 */
[----:B0-----:R-:W-:Y:S04]  /*b3700*/  STL.64 [R1+0x3c0], R8 ;  /* 0x0003c00801007387 */ /* 0x001fe80000100a00 */
[----:B------:R-:W-:Y:S04]  /*b3710*/  STL.64 [R1+0x3c8], R10 ;  /* 0x0003c80a01007387 */ /* 0x000fe80000100a00 */
[----:B------:R-:W0:Y:S04]  /*b3720*/  LDS.128 R8, [R27] ;  /* 0x000000001b087984 */ /* 0x000e280000000c00 */
[----:B0-----:R-:W-:Y:S04]  /*b3730*/  STL.64 [R1+0x10], R8 ;  /* 0x0000100801007387 */ /* 0x001fe80000100a00 */
[----:B------:R-:W-:Y:S04]  /*b3740*/  STL.64 [R1+0x18], R10 ;  /* 0x0000180a01007387 */ /* 0x000fe80000100a00 */
[----:B------:R-:W0:Y:S04]  /*b3750*/  LDS.128 R8, [R27+0x800] ;  /* 0x000800001b087984 */ /* 0x000e280000000c00 */
        /* <DEDUP_REMOVED lines=30> */
[----:B------:R-:W-:Y:S06]  /*b3940*/  BAR.SYNC.DEFER_BLOCKING 0x0 ;  /* 0x0000000000007b1d */ /* 0x000fec0000010000 */
[----:B0-----:R-:W-:Y:S04]  /*b3950*/  STL.64 [R1+0x3f0], R8 ;  /* 0x0003f00801007387 */ /* 0x001fe80000100a00 */
[----:B------:R0:W-:Y:S04]  /*b3960*/  STL.64 [R1+0x3f8], R10 ;  /* 0x0003f80a01007387 */ /* 0x0001e80000100a00 */
[----:B0-----:R-:W5:Y:S04]  /*b3970*/  LDL.LU.64 R10, [R1+0x2d80] ;  /* 0x002d8000010a7983 */ /* 0x001f680000300a00 */
[----:B------:R-:W5:Y:S04]  /*b3980*/  LDL.LU.64 R8, [R1+0x2d78] ;  /* 0x002d780001087983 */ /* 0x000f680000300a00 */
[----:B-----5:R0:W-:Y:S04]  /*b3990*/  STS.128 [R3], R8 ;  /* 0x0000000803007388 */ /* 0x0201e80000000c00 */
[----:B0-----:R-:W5:Y:S04]  /*b39a0*/  LDL.LU.64 R10, [R1+0x2d70] ;  /* 0x002d7000010a7983 */ /* 0x001f680000300a00 */
[----:B------:R-:W5:Y:S04]  /*b39b0*/  LDL.LU.64 R8, [R1+0x2d68] ;  /* 0x002d680001087983 */ /* 0x000f680000300a00 */
[----:B-----5:R0:W-:Y:S04]  /*b39c0*/  STS.128 [R3+0x80], R8 ;  /* 0x0000800803007388 */ /* 0x0201e80000000c00 */
        /* <DEDUP_REMOVED lines=17> */
[----:B--2---:R0:W-:Y:S04]  /*b3ae0*/  STS.128 [R3+0x380], R4 ;  /* 0x0003800403007388 */ /* 0x0041e80000000c00 */
[----:B0-----:R-:W2:Y:S04]  /*b3af0*/  LDL.LU.64 R6, [R1+0x2d00] ;  /* 0x002d000001067983 */ /* 0x001ea80000300a00 */
[----:B------:R-:W2:Y:S04]  /*b3b00*/  LDL.LU.64 R4, [R1+0x2cf8] ;  /* 0x002cf80001047983 */ /* 0x000ea80000300a00 */
[----:B-----5:R0:W-:Y:S04]  /*b3b10*/  STS.128 [R3+0x400], R8 ;  /* 0x0004000803007388 */ /* 0x0201e80000000c00 */
[----:B0-----:R-:W5:Y:S04]  /*b3b20*/  LDL.LU.64 R10, [R1+0x2cf0] ;  /* 0x002cf000010a7983 */ /* 0x001f680000300a00 */
[----:B------:R-:W5:Y:S04]  /*b3b30*/  LDL.LU.64 R8, [R1+0x2ce8] ;  /* 0x002ce80001087983 */ /* 0x000f680000300a00 */
[----:B--2---:R0:W-:Y:S04]  /*b3b40*/  STS.128 [R3+0x480], R4 ;  /* 0x0004800403007388 */ /* 0x0041e80000000c00 */
[----:B---3--:R-:W-:Y:S04]  /*b3b50*/  STS.128 [R3+0x580], R12 ;  /* 0x0005800c03007388 */ /* 0x008fe80000000c00 */
[----:B0-----:R-:W2:Y:S04]  /*b3b60*/  LDL.LU.64 R6, [R1+0x2ce0] ;  /* 0x002ce00001067983 */ /* 0x001ea80000300a00 */
[----:B------:R-:W2:Y:S04]  /*b3b70*/  LDL.LU.64 R4, [R1+0x2cd8] ;  /* 0x002cd80001047983 */ /* 0x000ea80000300a00 */
[----:B-----5:R0:W-:Y:S04]  /*b3b80*/  STS.128 [R3+0x500], R8 ;  /* 0x0005000803007388 */ /* 0x0201e80000000c00 */
[----:B0-----:R-:W3:Y:S04]  /*b3b90*/  LDL.LU.64 R10, [R1+0x2cd0] ;  /* 0x002cd000010a7983 */ /* 0x001ee80000300a00 */
[----:B------:R-:W3:Y:S04]  /*b3ba0*/  LDL.LU.64 R8, [R1+0x2cc8] ;  /* 0x002cc80001087983 */ /* 0x000ee80000300a00 */
[----:B------:R-:W5:Y:S04]  /*b3bb0*/  LDL.LU.64 R14, [R1+0x2cc0] ;  /* 0x002cc000010e7983 */ /* 0x000f680000300a00 */
[----:B------:R-:W5:Y:S04]  /*b3bc0*/  LDL.LU.64 R12, [R1+0x2cb8] ;  /* 0x002cb800010c7983 */ /* 0x000f680000300a00 */
[----:B--2---:R-:W-:Y:S04]  /*b3bd0*/  STS.128 [R3+0x600], R4 ;  /* 0x0006000403007388 */ /* 0x004fe80000000c00 */
[----:B----4-:R-:W-:Y:S04]  /*b3be0*/  STS.128 [R3+0x780], R16 ;  /* 0x0007801003007388 */ /* 0x010fe80000000c00 */
[----:B---3--:R-:W-:Y:S04]  /*b3bf0*/  STS.128 [R3+0x680], R8 ;  /* 0x0006800803007388 */ /* 0x008fe80000000c00 */
[----:B-----5:R0:W-:Y:S04]  /*b3c00*/  STS.128 [R3+0x700], R12 ;  /* 0x0007000c03007388 */ /* 0x0201e80000000c00 */
[----:B------:R-:W-:Y:S06]  /*b3c10*/  BAR.SYNC.DEFER_BLOCKING 0x0 ;  /* 0x0000000000007b1d */ /* 0x000fec0000010000 */
[----:B0-----:R-:W2:Y:S04]  /*b3c20*/  LDL.LU R12, [R1+0x280] ;  /* 0x00028000010c7983 */ /* 0x001ea80000300800 */
[----:B------:R-:W0:Y:S04]  /*b3c30*/  LDS.128 R8, [R20] ;  /* 0x0000000014087984 */ /* 0x000e280000000c00 */
[----:B------:R-:W1:Y:S04]  /*b3c40*/  LDS.128 R4, [R20+0x800] ;  /* 0x0008000014047984 */ /* 0x000e680000000c00 */
[----:B0-----:R0:W-:Y:S04]  /*b3c50*/  STL.64 [R1+0xa0], R8 ;  /* 0x0000a00801007387 */ /* 0x0011e80000100a00 */
[----:B------:R3:W-:Y:S04]  /*b3c60*/  STL.64 [R1+0xa8], R10 ;  /* 0x0000a80a01007387 */ /* 0x0007e80000100a00 */
[----:B-1----:R1:W-:Y:S04]  /*b3c70*/  STL.64 [R1+0xe0], R4 ;  /* 0x0000e00401007387 */ /* 0x0023e80000100a00 */
[----:B------:R4:W-:Y:S04]  /*b3c80*/  STL.64 [R1+0xe8], R6 ;  /* 0x0000e80601007387 */ /* 0x0009e80000100a00 */
[----:B------:R-:W2:Y:S04]  /*b3c90*/  LDL.LU R13, [R1+0x284] ;  /* 0x00028400010d7983 */ /* 0x000ea80000300800 */
[----:B------:R-:W5:Y:S04]  /*b3ca0*/  LDL.LU R14, [R1+0x288] ;  /* 0x00028800010e7983 */ /* 0x000f680000300800 */
[----:B------:R-:W5:Y:S04]  /*b3cb0*/  LDL.LU R15, [R1+0x28c] ;  /* 0x00028c00010f7983 */ /* 0x000f680000300800 */
[----:B-----5:R-:W-:Y:S04]  /*b3cc0*/  STL.64 [R1+0x2bf0], R14 ;  /* 0x002bf00e01007387 */ /* 0x020fe80000100a00 */
[----:B--2---:R-:W-:Y:S04]  /*b3cd0*/  STL.64 [R1+0x2be8], R12 ;  /* 0x002be80c01007387 */ /* 0x004fe80000100a00 */
[----:B0-----:R-:W2:Y:S04]  /*b3ce0*/  LDL.LU R8, [R1+0x270] ;  /* 0x0002700001087983 */ /* 0x001ea80000300800 */
[----:B------:R-:W2:Y:S04]  /*b3cf0*/  LDL.LU R9, [R1+0x274] ;  /* 0x0002740001097983 */ /* 0x000ea80000300800 */
[----:B---3--:R-:W3:Y:S04]  /*b3d00*/  LDL.LU R10, [R1+0x278] ;  /* 0x00027800010a7983 */ /* 0x008ee80000300800 */
[----:B------:R-:W3:Y:S04]  /*b3d10*/  LDL.LU R11, [R1+0x27c] ;  /* 0x00027c00010b7983 */ /* 0x000ee80000300800 */
[----:B---3--:R-:W-:Y:S04]  /*b3d20*/  STL.64 [R1+0x2c00], R10 ;  /* 0x002c000a01007387 */ /* 0x008fe80000100a00 */
[----:B--2---:R0:W-:Y:S04]  /*b3d30*/  STL.64 [R1+0x2bf8], R8 ;  /* 0x002bf80801007387 */ /* 0x0041e80000100a00 */
[----:B-1----:R-:W2:Y:S04]  /*b3d40*/  LDL.LU R4, [R1+0x260] ;  /* 0x0002600001047983 */ /* 0x002ea80000300800 */
[----:B------:R-:W2:Y:S04]  /*b3d50*/  LDL.LU R5, [R1+0x264] ;  /* 0x0002640001057983 */ /* 0x000ea80000300800 */
[----:B----4-:R-:W3:Y:S04]  /*b3d60*/  LDL.LU R6, [R1+0x268] ;  /* 0x0002680001067983 */ /* 0x010ee80000300800 */
        /* <DEDUP_REMOVED lines=159> */
[----:B-----5:R-:W-:Y:S04]  /*b4760*/  STS.128 [R3+0x700], R12 ;  /* 0x0007000c03007388 */ /* 0x020fe80000000c00 */
[----:B------:R-:W-:Y:S06]  /*b4770*/  BAR.SYNC.DEFER_BLOCKING 0x0 ;  /* 0x0000000000007b1d */ /* 0x000fec0000010000 */
[----:B------:R-:W0:Y:S04]  /*b4780*/  LDS.128 R4, [R20] ;  /* 0x0000000014047984 */ /* 0x000e280000000c00 */
[----:B------:R-:W1:Y:S04]  /*b4790*/  LDS.128 R12, [R20+0x800] ;  /* 0x00080000140c7984 */ /* 0x000e680000000c00 */
[----:B------:R-:W2:Y:S04]  /*b47a0*/  LDS.128 R8, [R20+0x1000] ;  /* 0x0010000014087984 */ /* 0x000ea80000000c00 */
[----:B------:R-:W-:Y:S04]  /*b47b0*/  LDS.128 R16, [R29+0x1000] ;  /* 0x001000001d107984 */ /* 0x000fe80000000c00 */
[----:B0-----:R-:W-:Y:S04]  /*b47c0*/  STL.64 [R1+0x1f0], R4 ;  /* 0x0001f00401007387 */ /* 0x001fe80000100a00 */
[----:B------:R-:W-:Y:S04]  /*b47d0*/  STL.64 [R1+0x1f8], R6 ;  /* 0x0001f80601007387 */ /* 0x000fe80000100a00 */
[----:B------:R-:W0:Y:S04]  /*b47e0*/  LDS.128 R4, [R20+0x1800] ;  /* 0x0018000014047984 */ /* 0x000e280000000c00 */
[----:B-1----:R-:W-:Y:S04]  /*b47f0*/  STL.64 [R1+0x220], R12 ;  /* 0x0002200c01007387 */ /* 0x002fe80000100a00 */
[----:B------:R-:W-:Y:S04]  /*b4800*/  STL.64 [R1+0x228], R14 ;  /* 0x0002280e01007387 */ /* 0x000fe80000100a00 */
[----:B------:R-:W-:Y:S04]  /*b4810*/  STL [R1+0x2af4], R20 ;  /* 0x002af41401007387 */ /* 0x000fe80000100800 */
[----:B--2---:R-:W-:Y:S04]  /*b4820*/  STL.64 [R1+0x210], R8 ;  /* 0x0002100801007387 */ /* 0x004fe80000100a00 */
[----:B------:R-:W-:Y:S04]  /*b4830*/  STL.64 [R1+0x218], R10 ;  /* 0x0002180a01007387 */ /* 0x000fe80000100a00 */
[----:B------:R-:W1:Y:S04]  /*b4840*/  LDS.128 R12, [R27] ;  /* 0x000000001b0c7984 */ /* 0x000e680000000c00 */
[----:B------:R-:W-:Y:S04]  /*b4850*/  LDS.128 R8, [R27+0x800] ;  /* 0x000800001b087984 */ /* 0x000fe80000000c00 */
[----:B0-----:R-:W-:Y:S04]  /*b4860*/  STL.64 [R1+0x200], R4 ;  /* 0x0002000401007387 */ /* 0x001fe80000100a00 */
[----:B------:R-:W-:Y:S04]  /*b4870*/  STL.64 [R1+0x208], R6 ;  /* 0x0002080601007387 */ /* 0x000fe80000100a00 */
[----:B------:R-:W0:Y:S04]  /*b4880*/  LDS.128 R4, [R27+0x1000] ;  /* 0x001000001b047984 */ /* 0x000e280000000c00 */
[----:B-1----:R-:W-:Y:S04]  /*b4890*/  STL.64 [R1+0x1e0], R12 ;  /* 0x0001e00c01007387 */ /* 0x002fe80000100a00 */
[----:B------:R-:W-:Y:S04]  /*b48a0*/  STL.64 [R1+0x1e8], R14 ;  /* 0x0001e80e01007387 */ /* 0x000fe80000100a00 */
[----:B------:R-:W-:Y:S04]  /*b48b0*/  LDS.128 R12, [R29+0x800] ;  /* 0x000800001d0c7984 */ /* 0x000fe80000000c00 */
[----:B0-----:R-:W-:Y:S01]  /*b48c0*/  STL.64 [R1+0x1c0], R4 ;  /* 0x0001c00401007387 */ /* 0x001fe20000100a00 */
[----:B------:R-:W-:-:S03]  /*b48d0*/  IMAD.MOV.U32 R20, RZ, RZ, R7 ;  /* 0x000000ffff147224 */ /* 0x000fc600078e0007 */
[----:B------:R-:W-:Y:S04]  /*b48e0*/  STL.64 [R1+0x1d0], R8 ;  /* 0x0001d00801007387 */ /* 0x000fe80000100a00 */
[----:B------:R-:W-:Y:S04]  /*b48f0*/  STL.64 [R1+0x1d8], R10 ;  /* 0x0001d80a01007387 */ /* 0x000fe80000100a00 */
[----:B------:R-:W-:Y:S04]  /*b4900*/  STL [R1+0x1c8], R6 ;  /* 0x0001c80601007387 */ /* 0x000fe80000100800 */
[----:B------:R-:W0:Y:S04]  /*b4910*/  LDS.128 R4, [R27+0x1800] ;  /* 0x001800001b047984 */ /* 0x000e280000000c00 */
[----:B------:R-:W-:Y:S04]  /*b4920*/  STL [R1+0x2af8], R20 ;  /* 0x002af81401007387 */ /* 0x000fe80000100800 */
[----:B------:R-:W-:Y:S04]  /*b4930*/  STL [R1+0x2afc], R27 ;  /* 0x002afc1b01007387 */ /* 0x000fe80000100800 */
[----:B------:R-:W-:Y:S04]  /*b4940*/  LDS.128 R8, [R28] ;  /* 0x000000001c087984 */ /* 0x000fe80000000c00 */
[----:B0-----:R-:W-:Y:S04]  /*b4950*/  STL.64 [R1+0x230], R4 ;  /* 0x0002300401007387 */ /* 0x001fe80000100a00 */
[----:B------:R-:W-:Y:S04]  /*b4960*/  STL.64 [R1+0x238], R6 ;  /* 0x0002380601007387 */ /* 0x000fe80000100a00 */
[----:B------:R-:W0:Y:S04]  /*b4970*/  LDS.128 R4, [R28+0x800] ;  /* 0x000800001c047984 */ /* 0x000e280000000c00 */
[----:B0-----:R-:W-:Y:S01]  /*b4980*/  STL.64 [R1+0x1a0], R4 ;  /* 0x0001a00401007387 */ /* 0x001fe20000100a00 */
[----:B------:R-:W-:-:S03]  /*b4990*/  IMAD.MOV.U32 R20, RZ, RZ, R7 ;  /* 0x000000ffff147224 */ /* 0x000fc600078e0007 */
[----:B------:R-:W-:Y:S04]  /*b49a0*/  STL.64 [R1+0x1b0], R8 ;  /* 0x0001b00801007387 */ /* 0x000fe80000100a00 */
[----:B------:R-:W-:Y:S04]  /*b49b0*/  STL.64 [R1+0x1b8], R10 ;  /* 0x0001b80a01007387 */ /* 0x000fe80000100a00 */
[----:B------:R-:W-:Y:S04]  /*b49c0*/  STL [R1+0x1a8], R6 ;  /* 0x0001a80601007387 */ /* 0x000fe80000100800 */
[----:B------:R-:W0:Y:S04]  /*b49d0*/  LDS.128 R4, [R28+0x1000] ;  /* 0x001000001c047984 */ /* 0x000e280000000c00 */
[----:B------:R-:W-:Y:S04]  /*b49e0*/  STL [R1+0x2b00], R20 ;  /* 0x002b001401007387 */ /* 0x000fe80000100800 */
[----:B------:R-:W-:Y:S04]  /*b49f0*/  LDS.128 R8, [R29] ;  /* 0x000000001d087984 */ /* 0x000fe80000000c00 */
[----:B0-----:R-:W-:Y:S04]  /*b4a00*/  STL [R1+0x2b10], R4 ;  /* 0x002b100401007387 */ /* 0x001fe80000100800 */
[----:B------:R-:W-:Y:S04]  /*b4a10*/  STL [R1+0x2b0c], R5 ;  /* 0x002b0c0501007387 */ /* 0x000fe80000100800 */
[----:B------:R-:W-:Y:S04]  /*b4a20*/  STL [R1+0x2b08], R6 ;  /* 0x002b080601007387 */ /* 0x000fe80000100800 */
[----:B------:R-:W-:Y:S04]  /*b4a30*/  STL [R1+0x2b04], R7 ;  /* 0x002b040701007387 */ /* 0x000fe80000100800 */
[----:B------:R-:W0:Y:S04]  /*b4a40*/  LDS.128 R4, [R28+0x1800] ;  /* 0x001800001c047984 */ /* 0x000e280000000c00 */
[----:B------:R-:W-:Y:S04]  /*b4a50*/  STL [R1+0x2b14], R28 ;  /* 0x002b141c01007387 */ /* 0x000fe80000100800 */
[----:B0-----:R-:W-:Y:S04]  /*b4a60*/  STL.64 [R1+0x240], R4 ;  /* 0x0002400401007387 */ /* 0x001fe80000100a00 */
[----:B------:R-:W-:Y:S04]  /*b4a70*/  STL.64 [R1+0x248], R6 ;  /* 0x0002480601007387 */ /* 0x000fe80000100a00 */
[----:B------:R-:W-:Y:S04]  /*b4a80*/  STL [R1+0x2b1c], R10 ;  /* 0x002b1c0a01007387 */ /* 0x000fe80000100800 */
[----:B------:R-:W-:Y:S04]  /*b4a90*/  STL [R1+0x2b18], R11 ;  /* 0x002b180b01007387 */ /* 0x000fe80000100800 */
[----:B------:R0:W-:Y:S04]  /*b4aa0*/  STL.64 [R1+0x2bc0], R8 ;  /* 0x002bc00801007387 */ /* 0x0001e80000100a00 */
[----:B0-----:R-:W2:Y:S04]  /*b4ab0*/  LDL.LU R8, [R1+0x2b0] ;  /* 0x0002b00001087983 */ /* 0x001ea80000300800 */
[----:B------:R-:W2:Y:S04]  /*b4ac0*/  LDL.LU R9, [R1+0x2b4] ;  /* 0x0002b40001097983 */ /* 0x000ea80000300800 */
[----:B------:R-:W2:Y:S04]  /*b4ad0*/  LDL.LU R10, [R1+0x2b8] ;  /* 0x0002b800010a7983 */ /* 0x000ea80000300800 */
[----:B------:R-:W2:Y:S04]  /*b4ae0*/  LDL.LU R11, [R1+0x2bc] ;  /* 0x0002bc00010b7983 */ /* 0x000ea80000300800 */
[----:B------:R-:W-:Y:S04]  /*b4af0*/  STL.64 [R1+0x2b28], R14 ;  /* 0x002b280e01007387 */ /* 0x000fe80000100a00 */
[----:B------:R0:W-:Y:S04]  /*b4b00*/  STL.64 [R1+0x2b20], R12 ;  /* 0x002b200c01007387 */ /* 0x0001e80000100a00 */
[----:B0-----:R-:W3:Y:S04]  /*b4b10*/  LDL.LU R12, [R1+0x2a0] ;  /* 0x0002a000010c7983 */ /* 0x001ee80000300800 */
[----:B------:R-:W3:Y:S04]  /*b4b20*/  LDL.LU R13, [R1+0x2a4] ;  /* 0x0002a400010d7983 */ /* 0x000ee80000300800 */
[----:B------:R-:W3:Y:S04]  /*b4b30*/  LDL.LU R14, [R1+0x2a8] ;  /* 0x0002a800010e7983 */ /* 0x000ee80000300800 */
[----:B------:R-:W3:Y:S04]  /*b4b40*/  LDL.LU R15, [R1+0x2ac] ;  /* 0x0002ac00010f7983 */ /* 0x000ee80000300800 */
[----:B------:R-:W-:Y:S04]  /*b4b50*/  STL.64 [R1+0x2b38], R18 ;  /* 0x002b381201007387 */ /* 0x000fe80000100a00 */
[----:B------:R-:W-:Y:S04]  /*b4b60*/  STL.64 [R1+0x2b30], R16 ;  /* 0x002b301001007387 */ /* 0x000fe80000100a00 */
[----:B------:R-:W0:Y:S04]  /*b4b70*/  LDS.128 R16, [R29+0x1800] ;  /* 0x001800001d107984 */ /* 0x000e280000000c00 */
[----:B------:R-:W-:Y:S01]  /*b4b80*/  BAR.SYNC.DEFER_BLOCKING 0x0 ;  /* 0x0000000000007b1d */ /* 0x000fe20000010000 */
[----:B0-----:R-:W-:-:S02]  /*b4b90*/  IMAD.MOV.U32 R7, RZ, RZ, R16 ;  /* 0x000000ffff077224 */ /* 0x001fc400078e0010 */
[----:B------:R-:W-:-:S03]  /*b4ba0*/  IMAD.MOV.U32 R27, RZ, RZ, R18 ;  /* 0x000000ffff1b7224 */ /* 0x000fc600078e0012 */
[----:B------:R-:W-:Y:S04]  /*b4bb0*/  STL [R1+0x25c], R19 ;  /* 0x00025c1301007387 */ /* 0x000fe80000100800 */
[----:B------:R-:W-:Y:S04]  /*b4bc0*/  STL [R1+0x2b58], R7 ;  /* 0x002b580701007387 */ /* 0x000fe80000100800 */
[----:B------:R0:W-:Y:S04]  /*b4bd0*/  STL.64 [R1+0x2b40], R26 ;  /* 0x002b401a01007387 */ /* 0x0001e80000100a00 */
[----:B------:R-:W4:Y:S04]  /*b4be0*/  LDL.LU R24, [R1+0x380] ;  /* 0x0003800001187983 */ /* 0x000f280000300800 */
[----:B------:R-:W4:Y:S04]  /*b4bf0*/  LDL.LU R25, [R1+0x384] ;  /* 0x0003840001197983 */ /* 0x000f280000300800 */
[----:B0-----:R-:W5:Y:S04]  /*b4c00*/  LDL.LU R26, [R1+0x388] ;  /* 0x00038800011a7983 */ /* 0x001f680000300800 */
[----:B------:R-:W5:Y:S04]  /*b4c10*/  LDL.LU R27, [R1+0x38c] ;  /* 0x00038c00011b7983 */ /* 0x000f680000300800 */
[----:B------:R-:W2:Y:S04]  /*b4c20*/  LDL.LU R4, [R1+0x360] ;  /* 0x0003600001047983 */ /* 0x000ea80000300800 */
[----:B------:R-:W2:Y:S04]  /*b4c30*/  LDL.LU R5, [R1+0x364] ;  /* 0x0003640001057983 */ /* 0x000ea80000300800 */
[----:B------:R-:W2:Y:S04]  /*b4c40*/  LDL.LU R6, [R1+0x368] ;  /* 0x0003680001067983 */ /* 0x000ea80000300800 */
[----:B------:R-:W2:Y:S04]  /*b4c50*/  LDL.LU R7, [R1+0x36c] ;  /* 0x00036c0001077983 */ /* 0x000ea80000300800 */
[----:B--2---:R-:W-:Y:S04]  /*b4c60*/  STL.64 [R1+0x2b68], R6 ;  /* 0x002b680601007387 */ /* 0x004fe80000100a00 */
[----:B------:R0:W-:Y:S04]  /*b4c70*/  STL.64 [R1+0x2b60], R4 ;  /* 0x002b600401007387 */ /* 0x0001e80000100a00 */
[----:B0-----:R-:W2:Y:S04]  /*b4c80*/  LDL.LU R4, [R1+0x350] ;  /* 0x0003500001047983 */ /* 0x001ea80000300800 */
        /* <DEDUP_REMOVED lines=15> */
[----:B------:R-:W-:Y:S04]  /*b4d80*/  STS.128 [R3+0x80], R8 ;  /* 0x0000800803007388 */ /* 0x000fe80000000c00 */
[----:B--2---:R-:W-:Y:S04]  /*b4d90*/  STL.64 [R1+0x2b98], R6 ;  /* 0x002b980601007387 */ /* 0x004fe80000100a00 */
[----:B------:R0:W-:Y:S04]  /*b4da0*/  STL.64 [R1+0x2b90], R4 ;  /* 0x002b900401007387 */ /* 0x0001e80000100a00 */
[----:B0-----:R-:W2:Y:S04]  /*b4db0*/  LDL.LU R4, [R1+0x320] ;  /* 0x0003200001047983 */ /* 0x001ea80000300800 */
[----:B------:R-:W2:Y:S04]  /*b4dc0*/  LDL.LU R5, [R1+0x324] ;  /* 0x0003240001057983 */ /* 0x000ea80000300800 */
[----:B------:R-:W2:Y:S04]  /*b4dd0*/  LDL.LU R6, [R1+0x328] ;  /* 0x0003280001067983 */ /* 0x000ea80000300800 */
[----:B------:R-:W2:Y:S04]  /*b4de0*/  LDL.LU R7, [R1+0x32c] ;  /* 0x00032c0001077983 */ /* 0x000ea80000300800 */
        /* <DEDUP_REMOVED lines=16> */
[----:B------:R-:W-:Y:S04]  /*b4ef0*/  STL.64 [R1+0x2ba8], R6 ;  /* 0x002ba80601007387 */ /* 0x000fe80000100a00 */
[----:B------:R0:W-:Y:S04]  /*b4f00*/  STL.64 [R1+0x2ba0], R4 ;  /* 0x002ba00401007387 */ /* 0x0001e80000100a00 */
[----:B0-----:R-:W4:Y:S04]  /*b4f10*/  LDL.LU R4, [R1+0x310] ;  /* 0x0003100001047983 */ /* 0x001f280000300800 */
[----:B------:R-:W4:Y:S04]  /*b4f20*/  LDL.LU R5, [R1+0x314] ;  /* 0x0003140001057983 */ /* 0x000f280000300800 */
[----:B------:R-:W4:Y:S04]  /*b4f30*/  LDL.LU R6, [R1+0x318] ;  /* 0x0003180001067983 */ /* 0x000f280000300800 */
[----:B------:R-:W4:Y:S01]  /*b4f40*/  LDL.LU R7, [R1+0x31c] ;  /* 0x00031c0001077983 */ /* 0x000f220000300800 */
[----:B------:R-:W-:-:S03]  /*b4f50*/  IMAD.MOV.U32 R20, RZ, RZ, R17 ;  /* 0x000000ffff147224 */ /* 0x000fc600078e0011 */
[----:B---3--:R-:W-:Y:S04]  /*b4f60*/  STS.128 [R3], R12 ;  /* 0x0000000c03007388 */ /* 0x008fe80000000c00 */
[----:B--2---:R-:W-:Y:S04]  /*b4f70*/  STS.128 [R3+0x100], R8 ;  /* 0x0001000803007388 */ /* 0x004fe80000000c00 */
[----:B----4-:R-:W-:Y:S04]  /*b4f80*/  STL.64 [R1+0x2bb8], R6 ;  /* 0x002bb80601007387 */ /* 0x010fe80000100a00 */
[----:B------:R0:W-:Y:S04]  /*b4f90*/  STL.64 [R1+0x2bb0], R4 ;  /* 0x002bb00401007387 */ /* 0x0001e80000100a00 */
[----:B0-----:R-:W2:Y:S04]  /*b4fa0*/  LDL.LU R4, [R1+0x300] ;  /* 0x0003000001047983 */ /* 0x001ea80000300800 */
[----:B------:R-:W2:Y:S04]  /*b4fb0*/  LDL.LU R5, [R1+0x304] ;  /* 0x0003040001057983 */ /* 0x000ea80000300800 */
[----:B------:R-:W2:Y:S04]  /*b4fc0*/  LDL.LU R6, [R1+0x308] ;  /* 0x0003080001067983 */ /* 0x000ea80000300800 */
[----:B------:R-:W2:Y:S04]  /*b4fd0*/  LDL.LU R7, [R1+0x30c] ;  /* 0x00030c0001077983 */ /* 0x000ea80000300800 */
[----:B-----5:R-:W-:Y:S04]  /*b4fe0*/  STL.64 [R1+0x2b50], R26 ;  /* 0x002b501a01007387 */ /* 0x020fe80000100a00 */
[----:B------:R0:W-:Y:S04]  /*b4ff0*/  STL.64 [R1+0x2b48], R24 ;  /* 0x002b481801007387 */ /* 0x0001e80000100a00 */
[----:B0-----:R-:W3:Y:S04]  /*b5000*/  LDL.LU R24, [R1+0x370] ;  /* 0x0003700001187983 */ /* 0x001ee80000300800 */
[----:B------:R-:W3:Y:S04]  /*b5010*/  LDL.LU R25, [R1+0x374] ;  /* 0x0003740001197983 */ /* 0x000ee80000300800 */
[----:B------:R-:W3:Y:S04]  /*b5020*/  LDL.LU R26, [R1+0x378] ;  /* 0x00037800011a7983 */ /* 0x000ee80000300800 */
[----:B------:R-:W3:Y:S04]  /*b5030*/  LDL.LU R27, [R1+0x37c] ;  /* 0x00037c00011b7983 */ /* 0x000ee80000300800 */
[----:B------:R-:W4:Y:S04]  /*b5040*/  LDL.LU R16, [R1+0x390] ;  /* 0x0003900001107983 */ /* 0x000f280000300800 */
[----:B------:R-:W4:Y:S04]  /*b5050*/  LDL.LU R17, [R1+0x394] ;  /* 0x0003940001117983 */ /* 0x000f280000300800 */
[----:B------:R-:W4:Y:S04]  /*b5060*/  LDL.LU R18, [R1+0x398] ;  /* 0x0003980001127983 */ /* 0x000f280000300800 */
[----:B------:R-:W4:Y:S04]  /*b5070*/  LDL.LU R19, [R1+0x39c] ;  /* 0x00039c0001137983 */ /* 0x000f280000300800 */
[----:B------:R-:W5:Y:S04]  /*b5080*/  LDL.LU R12, [R1+0x3a0] ;  /* 0x0003a000010c7983 */ /* 0x000f680000300800 */
[----:B------:R-:W5:Y:S04]  /*b5090*/  LDL.LU R13, [R1+0x3a4] ;  /* 0x0003a400010d7983 */ /* 0x000f680000300800 */
[----:B------:R-:W5:Y:S04]  /*b50a0*/  LDL.LU R14, [R1+0x3a8] ;  /* 0x0003a800010e7983 */ /* 0x000f680000300800 */
[----:B------:R-:W5:Y:S04]  /*b50b0*/  LDL.LU R15, [R1+0x3ac] ;  /* 0x0003ac00010f7983 */ /* 0x000f680000300800 */
[----:B------:R-:W2:Y:S04]  /*b50c0*/  LDL.LU R2, [R1+0x22c4] ;  /* 0x0022c40001027983 */ /* 0x000ea80000300800 */
[----:B------:R-:W2:Y:S04]  /*b50d0*/  LDL.LU R23, [R1+0x22cc] ;  /* 0x0022cc0001177983 */ /* 0x000ea80000300800 */
[----:B------:R-:W2:Y:S04]  /*b50e0*/  LDL.LU R22, [R1+0x22d0] ;  /* 0x0022d00001167983 */ /* 0x000ea80000300800 */
[----:B------:R-:W2:Y:S04]  /*b50f0*/  LDL.LU R0, [R1+0x22d4] ;  /* 0x0022d40001007983 */ /* 0x000ea80000300800 */
[----:B------:R-:W2:Y:S04]  /*b5100*/  LDL.LU.64 R10, [R1+0x2be0] ;  /* 0x002be000010a7983 */ /* 0x000ea80000300a00 */
[----:B------:R-:W2:Y:S04]  /*b5110*/  LDL.LU.64 R8, [R1+0x2bd8] ;  /* 0x002bd80001087983 */ /* 0x000ea80000300a00 */
[----:B--2---:R0:W-:Y:S04]  /*b5120*/  STS.128 [R3+0x180], R8 ;  /* 0x0001800803007388 */ /* 0x0041e80000000c00 */
[----:B0-----:R-:W2:Y:S04]  /*b5130*/  LDL.LU.64 R10, [R1+0x2bd0] ;  /* 0x002bd000010a7983 */ /* 0x001ea80000300a00 */
[----:B------:R-:W2:Y:S04]  /*b5140*/  LDL.LU.64 R8, [R1+0x2bc8] ;  /* 0x002bc80001087983 */ /* 0x000ea80000300a00 */
[----:B------:R-:W3:Y:S04]  /*b5150*/  LDL.LU R21, [R1+0xbdc] ;  /* 0x000bdc0001157983 */ /* 0x000ee80000300800 */
[----:B------:R-:W-:Y:S04]  /*b5160*/  STS.128 [R3+0x280], R4 ;  /* 0x0002800403007388 */ /* 0x000fe80000000c00 */
[----:B--2---:R0:W-:Y:S04]  /*b5170*/  STS.128 [R3+0x200], R8 ;  /* 0x0002000803007388 */ /* 0x0041e80000000c00 */
[----:B0-----:R-:W2:Y:S04]  /*b5180*/  LDL.LU.64 R8, [R1+0x2bc0] ;  /* 0x002bc00001087983 */ /* 0x001ea80000300a00 */
[----:B------:R-:W2:Y:S04]  /*b5190*/  LDL.LU R11, [R1+0x22d8] ;  /* 0x0022d800010b7983 */ /* 0x000ea80000300800 */
[----:B------:R-:W2:Y:S04]  /*b51a0*/  LDL.LU.64 R6, [R1+0x2bb8] ;  /* 0x002bb80001067983 */ /* 0x000ea80000300a00 */
[----:B------:R-:W2:Y:S04]  /*b51b0*/  LDL.LU.64 R4, [R1+0x2bb0] ;  /* 0x002bb00001047983 */ /* 0x000ea80000300a00 */
[----:B--2---:R0:W-:Y:S04]  /*b51c0*/  STS.128 [R3+0x300], R4 ;  /* 0x0003000403007388 */ /* 0x0041e80000000c00 */
[----:B0-----:R-:W2:Y:S04]  /*b51d0*/  LDL.LU.64 R6, [R1+0x2ba8] ;  /* 0x002ba80001067983 */ /* 0x001ea80000300a00 */
[----:B------:R-:W2:Y:S04]  /*b51e0*/  LDL.LU.64 R4, [R1+0x2ba0] ;  /* 0x002ba00001047983 */ /* 0x000ea80000300a00 */
[----:B------:R-:W3:Y:S04]  /*b51f0*/  LDL.LU R10, [R1] ;  /* 0x00000000010a7983 */ /* 0x000ee80000300800 */
        /* <DEDUP_REMOVED lines=12> */
[----:B------:R-:W4:Y:S04]  /*b52c0*/  LDL.LU R28, [R1+0x10] ;  /* 0x00001000011c7983 */ /* 0x000f280000300800 */
[----:B---3--:R-:W-:Y:S04]  /*b52d0*/  STS.128 [R3+0x600], R24 ;  /* 0x0006001803007388 */ /* 0x008fe80000000c00 */
[----:B--2---:R0:W-:Y:S04]  /*b52e0*/  STS.128 [R3+0x580], R4 ;  /* 0x0005800403007388 */ /* 0x0041e80000000c00 */
[----:B0-----:R-:W2:Y:S04]  /*b52f0*/  LDL.LU R7, [R1+0x2b58] ;  /* 0x002b580001077983 */ /* 0x001ea80000300800 */
[----:B------:R-:W3:Y:S04]  /*b5300*/  LDL.LU R5, [R1+0x22dc] ;  /* 0x0022dc0001057983 */ /* 0x000ee80000300800 */
[----:B------:R-:W2:Y:S04]  /*b5310*/  LDL.LU.64 R26, [R1+0x2b50] ;  /* 0x002b5000011a7983 */ /* 0x000ea80000300a00 */
[----:B------:R-:W2:Y:S04]  /*b5320*/  LDL.LU.64 R24, [R1+0x2b48] ;  /* 0x002b480001187983 */ /* 0x000ea80000300a00 */
[----:B----4-:R-:W-:Y:S01]  /*b5330*/  STS.128 [R3+0x700], R16 ;  /* 0x0007001003007388 */ /* 0x010fe20000000c00 */
[----:B------:R-:W-:-:S03]  /*b5340*/  ISETP.GE.AND P0, PT, R2, c[0x0][0x178], PT ;  /* 0x00005e0002007a0c */ /* 0x000fc60003f06270 */
[----:B-----5:R-:W-:Y:S01]  /*b5350*/  STS.128 [R3+0x780], R12 ;  /* 0x0007800c03007388 */ /* 0x020fe20000000c00 */
[----:B------:R-:W-:Y:S01]  /*b5360*/  IMAD R2, R2, c[0x0][0x194], RZ ;  /* 0x0000650002027a24 */ /* 0x000fe200078e02ff */
[----:B------:R-:W-:Y:S01]  /*b5370*/  ISETP.LT.AND P4, PT, R23, c[0x0][0x17c], !P0 ;  /* 0x00005f0017007a0c */ /* 0x000fe20004781270 */
[----:B------:R-:W-:Y:S01]  /*b5380*/  IMAD R23, R21, c[0x0][0x198], RZ ;  /* 0x0000660015177a24 */ /* 0x000fe200078e02ff */
[----:B------:R-:W-:Y:S01]  /*b5390*/  ISETP.LT.AND P2, PT, R0, c[0x0][0x17c], !P0 ;  /* 0x00005f0000007a0c */ /* 0x000fe20004741270 */
[----:B--2---:R0:W-:Y:S04]  /*b53a0*/  STS.128 [R3+0x680], R24 ;  /* 0x0006801803007388 */ /* 0x0041e80000000c00 */
[----:B0-----:R-:W2:Y:S04]  /*b53b0*/  LDL.LU.64 R26, [R1+0x2b40] ;  /* 0x002b4000011a7983 */ /* 0x001ea80000300a00 */
[----:B------:R-:W4:Y:S04]  /*b53c0*/  LDL.LU.64 R18, [R1+0x2b38] ;  /* 0x002b380001127983 */ /* 0x000f280000300a00 */
[----:B------:R-:W5:Y:S04]  /*b53d0*/  LDL.LU.64 R16, [R1+0x2b30] ;  /* 0x002b300001107983 */ /* 0x000f680000300a00 */
[----:B------:R-:W4:Y:S04]  /*b53e0*/  LDL.LU R4, [R1+0x22e0] ;  /* 0x0022e00001047983 */ /* 0x000f280000300800 */
[----:B------:R-:W-:Y:S01]  /*b53f0*/  BAR.SYNC.DEFER_BLOCKING 0x0 ;  /* 0x0000000000007b1d */ /* 0x000fe20000010000 */
[----:B------:R-:W-:-:S02]  /*b5400*/  LEA R0, P6, R2, c[0x0][0x170], 0x1 ;  /* 0x00005c0002007a11 */ /* 0x000fc400078c08ff */
[----:B------:R-:W-:Y:S02]  /*b5410*/  ISETP.LT.AND P1, PT, R22, c[0x0][0x17c], !P0 ;  /* 0x00005f0016007a0c */ /* 0x000fe40004721270 */
[----:B------:R-:W-:Y:S01]  /*b5420*/  ISETP.LT.AND P5, PT, R21, c[0x0][0x17c], !P0 ;  /* 0x00005f0015007a0c */ /* 0x000fe200047a1270 */
[----:B------:R-:W5:Y:S01]  /*b5430*/  LDL.LU.64 R14, [R1+0x2b28] ;  /* 0x002b2800010e7983 */ /* 0x000f620000300a00 */
[----:B------:R-:W-:Y:S02]  /*b5440*/  LEA.HI.X.SX32 R2, R2, c[0x0][0x174], 0x1, P6 ;  /* 0x00005d0002027a11 */ /* 0x000fe400030f0eff */
[C---:B------:R-:W-:Y:S01]  /*b5450*/  LEA R22, P6, R23.reuse, R0, 0x1 ;  /* 0x0000000017167211 */ /* 0x040fe200078c08ff */
[----:B------:R-:W5:Y:S01]  /*b5460*/  LDL.LU.64 R12, [R1+0x2b20] ;  /* 0x002b2000010c7983 */ /* 0x000f620000300a00 */
[C---:B------:R-:W-:Y:S02]  /*b5470*/  IADD3 R21, R23.reuse, c[0x0][0x198], RZ ;  /* 0x0000660017157a10 */ /* 0x040fe40007ffe0ff */
[----:B------:R-:W-:-:S02]  /*b5480*/  LEA.HI.X.SX32 R23, R23, R2, 0x1, P6 ;  /* 0x0000000217177211 */ /* 0x000fc400030f0eff */
[----:B------:R-:W-:Y:S02]  /*b5490*/  LEA R24, P6, R21, R0, 0x1 ;  /* 0x0000000015187211 */ /* 0x000fe400078c08ff */
[----:B------:R-:W-:Y:S02]  /*b54a0*/  ISETP.LT.AND P3, PT, R11, c[0x0][0x17c], !P0 ;  /* 0x00005f000b007a0c */ /* 0x000fe40004761270 */
[----:B------:R-:W-:Y:S01]  /*b54b0*/  LEA.HI.X.SX32 R25, R21, R2, 0x1, P6 ;  /* 0x0000000215197211 */ /* 0x000fe200030f0eff */
[----:B------:R-:W5:Y:S04]  /*b54c0*/  LDL.LU R11, [R1+0x22e4] ;  /* 0x0022e400010b7983 */ /* 0x000f680000300800 */
[----:B------:R0:W-:Y:S01]  /*b54d0*/  @P5 STG.E.U16 [R22.64], R10 ;  /* 0x0000000a16005986 */ /* 0x0001e2000c101506 */
[----:B---3--:R-:W-:-:S03]  /*b54e0*/  ISETP.LT.AND P5, PT, R5, c[0x0][0x17c], !P0 ;  /* 0x00005f0005007a0c */ /* 0x008fc600047a1270 */
[----:B------:R-:W3:Y:S04]  /*b54f0*/  LDL.LU R6, [R1+0x20] ;  /* 0x0000200001067983 */ /* 0x000ee80000300800 */
[----:B------:R-:W3:Y:S01]  /*b5500*/  LDL.LU R5, [R1+0x22e8] ;  /* 0x0022e80001057983 */ /* 0x000ee20000300800 */
[----:B--2---:R-:W-:-:S03]  /*b5510*/  PRMT R26, R10, 0x7632, R26 ;  /* 0x000076320a1a7816 */ /* 0x004fc6000000001a */
[----:B0-----:R-:W2:Y:S04]  /*b5520*/  LDL.LU R10, [R1+0x30] ;  /* 0x00003000010a7983 */ /* 0x001ea80000300800 */
[----:B------:R0:W-:Y:S01]  /*b5530*/  @P2 STG.E.U16 [R24.64], R26 ;  /* 0x0000001a18002986 */ /* 0x0001e2000c101506 */
[----:B----4-:R-:W-:-:S03]  /*b5540*/  ISETP.LT.AND P2, PT, R4, c[0x0][0x17c], !P0 ;  /* 0x00005f0004007a0c */ /* 0x010fc60004741270 */
[----:B------:R-:W4:Y:S01]  /*b5550*/  LDL.LU R4, [R1+0x22ec] ;  /* 0x0022ec0001047983 */ /* 0x000f220000300800 */
[----:B------:R-:W-:-:S04]  /*b5560*/  IADD3 R3, R21, c[0x0][0x198], RZ ;  /* 0x0000660015037a10 */ /* 0x000fc80007ffe0ff */
[C---:B------:R-:W-:Y:S02]  /*b5570*/  LEA R22, P6, R3.reuse, R0, 0x1 ;  /* 0x0000000003167211 */ /* 0x040fe400078c08ff */
[C---:B------:R-:W-:Y:S02]  /*b5580*/  IADD3 R21, R3.reuse, c[0x0][0x198], RZ ;  /* 0x0000660003157a10 */ /* 0x040fe40007ffe0ff */
[----:B------:R-:W-:Y:S02]  /*b5590*/  LEA.HI.X.SX32 R23, R3, R2, 0x1, P6 ;  /* 0x0000000203177211 */ /* 0x000fe400030f0eff */
[C---:B0-----:R-:W-:Y:S02]  /*b55a0*/  LEA R24, P6, R21.reuse, R0, 0x1 ;  /* 0x0000000015187211 */ /* 0x041fe400078c08ff */
[C---:B------:R-:W-:Y:S01]  /*b55b0*/  IADD3 R3, R21.reuse, c[0x0][0x198], RZ ;  /* 0x0000660015037a10 */ /* 0x040fe20007ffe0ff */
[----:B------:R0:W-:Y:S01]  /*b55c0*/  @P3 STG.E.U16 [R22.64], R28 ;  /* 0x0000001c16003986 */ /* 0x0001e2000c101506 */
[----:B------:R-:W-:-:S02]  /*b55d0*/  LEA.HI.X.SX32 R25, R21, R2, 0x1, P6 ;  /* 0x0000000215197211 */ /* 0x000fc400030f0eff */
[----:B------:R-:W-:Y:S02]  /*b55e0*/  PRMT R26, R28, 0x7632, R26 ;  /* 0x000076321c1a7816 */ /* 0x000fe4000000001a */
[----:B0-----:R-:W-:-:S03]  /*b55f0*/  LEA R22, P6, R3, R0, 0x1 ;  /* 0x0000000003167211 */ /* 0x001fc600078c08ff */
[----:B------:R0:W-:Y:S01]  /*b5600*/  @P5 STG.E.U16 [R24.64], R26 ;  /* 0x0000001a18005986 */ /* 0x0001e2000c101506 */
[----:B-----5:R-:W-:Y:S02]  /*b5610*/  ISETP.LT.AND P3, PT, R11, c[0x0][0x17c], !P0 ;  /* 0x00005f000b007a0c */ /* 0x020fe40004761270 */
[----:B------:R-:W-:Y:S01]  /*b5620*/  LEA.HI.X.SX32 R23, R3, R2, 0x1, P6 ;  /* 0x0000000203177211 */ /* 0x000fe200030f0eff */
[----:B------:R-:W5:Y:S01]  /*b5630*/  LDL.LU R11, [R1+0x22f0] ;  /* 0x0022f000010b7983 */ /* 0x000f620000300800 */
[----:B---3--:R-:W-:-:S03]  /*b5640*/  ISETP.LT.AND P5, PT, R5, c[0x0][0x17c], !P0 ;  /* 0x00005f0005007a0c */ /* 0x008fc600047a1270 */
[----:B------:R-:W3:Y:S04]  /*b5650*/  LDL.LU R28, [R1+0x40] ;  /* 0x00004000011c7983 */ /* 0x000ee80000300800 */
[----:B------:R-:W3:Y:S04]  /*b5660*/  LDL.LU R5, [R1+0x22f4] ;  /* 0x0022f40001057983 */ /* 0x000ee80000300800 */
[----:B------:R1:W-:Y:S01]  /*b5670*/  @P2 STG.E.U16 [R22.64], R6 ;  /* 0x0000000616002986 */ /* 0x0003e2000c101506 */
[----:B----4-:R-:W-:-:S03]  /*b5680*/  ISETP.LT.AND P2, PT, R4, c[0x0][0x17c], !P0 ;  /* 0x00005f0004007a0c */ /* 0x010fc60004741270 */
[----:B------:R-:W4:Y:S01]  /*b5690*/  LDL.LU R4, [R1+0x22f8] ;  /* 0x0022f80001047983 */ /* 0x000f220000300800 */
[----:B------:R-:W-:-:S04]  /*b56a0*/  IADD3 R21, R3, c[0x0][0x198], RZ ;  /* 0x0000660003157a10 */ /* 0x000fc80007ffe0ff */
[C---:B0-----:R-:W-:Y:S02]  /*b56b0*/  LEA R24, P6, R21.reuse, R0, 0x1 ;  /* 0x0000000015187211 */ /* 0x041fe400078c08ff */
[C---:B------:R-:W-:Y:S02]  /*b56c0*/  IADD3 R3, R21.reuse, c[0x0][0x198], RZ ;  /* 0x0000660015037a10 */ /* 0x040fe40007ffe0ff */
[----:B------:R-:W-:Y:S02]  /*b56d0*/  LEA.HI.X.SX32 R25, R21, R2, 0x1, P6 ;  /* 0x0000000215197211 */ /* 0x000fe400030f0eff */
[----:B------:R-:W-:Y:S02]  /*b56e0*/  PRMT R26, R6, 0x7632, R26 ;  /* 0x00007632061a7816 */ /* 0x000fe4000000001a */
[C---:B-1----:R-:W-:Y:S01]  /*b56f0*/  LEA R22, P6, R3.reuse, R0, 0x1 ;  /* 0x0000000003167211 */ /* 0x042fe200078c08ff */
[----:B------:R-:W4:Y:S01]  /*b5700*/  LDL.LU R6, [R1+0x50] ;  /* 0x0000500001067983 */ /* 0x000f220000300800 */
[----:B------:R-:W-:-:S02]  /*b5710*/  IADD3 R21, R3, c[0x0][0x198], RZ ;  /* 0x0000660003157a10 */ /* 0x000fc40007ffe0ff */
[----:B------:R-:W-:Y:S01]  /*b5720*/  LEA.HI.X.SX32 R23, R3, R2, 0x1, P6 ;  /* 0x0000000203177211 */ /* 0x000fe200030f0eff */
[----:B------:R0:W-:Y:S04]  /*b5730*/  @P3 STG.E.U16 [R24.64], R26 ;  /* 0x0000001a18003986 */ /* 0x0001e8000c101506 */
[----:B--2---:R1:W-:Y:S01]  /*b5740*/  @P5 STG.E.U16 [R22.64], R10 ;  /* 0x0000000a16005986 */ /* 0x0043e2000c101506 */
[C---:B0-----:R-:W-:Y:S02]  /*b5750*/  LEA R24, P6, R21.reuse, R0, 0x1 ;  /* 0x0000000015187211 */ /* 0x041fe400078c08ff */
[----:B------:R-:W-:Y:S02]  /*b5760*/  PRMT R26, R10, 0x7632, R26 ;  /* 0x000076320a1a7816 */ /* 0x000fe4000000001a */
[----:B------:R-:W-:-:S02]  /*b5770*/  LEA.HI.X.SX32 R25, R21, R2, 0x1, P6 ;  /* 0x0000000215197211 */ /* 0x000fc400030f0eff */
[----:B-----5:R-:W-:Y:S02]  /*b5780*/  ISETP.LT.AND P3, PT, R11, c[0x0][0x17c], !P0 ;  /* 0x00005f000b007a0c */ /* 0x020fe40004761270 */
[----:B------:R-:W2:Y:S01]  /*b5790*/  LDL.LU R11, [R1+0x22fc] ;  /* 0x0022fc00010b7983 */ /* 0x000ea20000300800 */
[----:B---3--:R-:W-:-:S03]  /*b57a0*/  ISETP.LT.AND P5, PT, R5, c[0x0][0x17c], !P0 ;  /* 0x00005f0005007a0c */ /* 0x008fc600047a1270 */
[----:B------:R-:W3:Y:S04]  /*b57b0*/  LDL.LU R5, [R1+0x2300] ;  /* 0x0023000001057983 */ /* 0x000ee80000300800 */
[----:B------:R0:W-:Y:S04]  /*b57c0*/  @P2 STG.E.U16 [R24.64], R26 ;  /* 0x0000001a18002986 */ /* 0x0001e8000c101506 */
[----:B-1----:R-:W5:Y:S01]  /*b57d0*/  LDL.LU R10, [R1+0x60] ;  /* 0x00006000010a7983 */ /* 0x002f620000300800 */
        /* <DEDUP_REMOVED lines=13> */
[----:B------:R-:W-:Y:S02]  /*b58b0*/  LEA.HI.X.SX32 R23, R3, R2, 0x1, P6 ;  /* 0x0000000203177211 */ /* 0x000fe400030f0eff */
[----:B--2---:R-:W-:Y:S02]  /*b58c0*/  ISETP.LT.AND P3, PT, R11, c[0x0][0x17c], !P0 ;  /* 0x00005f000b007a0c */ /* 0x004fe40004761270 */
[----:B------:R-:W2:Y:S01]  /*b58d0*/  LDL.LU R11, [R1+0x2308] ;  /* 0x00230800010b7983 */ /* 0x000ea20000300800 */
        /* <DEDUP_REMOVED lines=16> */
[----:B-----5:R1:W-:Y:S01]  /*b59e0*/  @P5 STG.E.U16 [R22.64], R10 ;  /* 0x0000000a16005986 */ /* 0x0203e2000c101506 */
[C---:B0-----:R-:W-:Y:S02]  /*b59f0*/  LEA R24, P6, R21.reuse, R0, 0x1 ;  /* 0x0000000015187211 */ /* 0x041fe400078c08ff */
[----:B------:R-:W-:Y:S02]  /*b5a00*/  PRMT R26, R10, 0x7632, R26 ;  /* 0x000076320a1a7816 */ /* 0x000fe4000000001a */
[----:B------:R-:W-:-:S02]  /*b5a10*/  LEA.HI.X.SX32 R25, R21, R2, 0x1, P6 ;  /* 0x0000000215197211 */ /* 0x000fc400030f0eff */
[----:B--2---:R-:W-:Y:S02]  /*b5a20*/  ISETP.LT.AND P3, PT, R11, c[0x0][0x17c], !P0 ;  /* 0x00005f000b007a0c */ /* 0x004fe40004761270 */
[----:B------:R-:W2:Y:S04]  /*b5a30*/  LDL.LU R11, [R1+0x2314] ;  /* 0x00231400010b7983 */ /* 0x000ea80000300800 */
[----:B------:R0:W-:Y:S01]  /*b5a40*/  @P2 STG.E.U16 [R24.64], R26 ;  /* 0x0000001a18002986 */ /* 0x0001e2000c101506 */
[----:B---3--:R-:W-:-:S03]  /*b5a50*/  ISETP.LT.AND P5, PT, R5, c[0x0][0x17c], !P0 ;  /* 0x00005f0005007a0c */ /* 0x008fc600047a1270 */
[----:B------:R-:W3:Y:S04]  /*b5a60*/  LDL.LU R5, [R1+0x2318] ;  /* 0x0023180001057983 */ /* 0x000ee80000300800 */
        /* <DEDUP_REMOVED lines=16> */
[----:B------:R-:W2:Y:S04]  /*b5b70*/  LDL.LU R11, [R1+0x2320] ;  /* 0x00232000010b7983 */ /* 0x000ea80000300800 */
[----:B------:R-:W2:Y:S01]  /*b5b80*/  LDL.LU R28, [R1+0x2f0] ;  /* 0x0002f000011c7983 */ /* 0x000ea20000300800 */
[----:B---3--:R-:W-:-:S03]  /*b5b90*/  ISETP.LT.AND P5, PT, R5, c[0x0][0x17c], !P0 ;  /* 0x00005f0005007a0c */ /* 0x008fc600047a1270 */
        /* <DEDUP_REMOVED lines=552> */
[C---:B-1----:R-:W-:Y:S02]  /*b7e20*/  IADD3 R23, R21.reuse, c[0x0][0x198], RZ ;  /* 0x0000660015177a10 */ /* 0x042fe40007ffe0ff */
[----:B------:R-:W-:Y:S02]  /*b7e30*/  LEA.HI.X.SX32 R25, R21, R2, 0x1, P6 ;  /* 0x0000000215197211 */ /* 0x000fe400030f0eff */
[----:B------:R-:W-:Y:S02]  /*b7e40*/  PRMT R21, R6, 0x7632, R21 ;  /* 0x0000763206157816 */ /* 0x000fe40000000015 */
[C---:B------:R-:W-:Y:S01]  /*b7e50*/  LEA R22, P6, R23.reuse, R0, 0x1 ;  /* 0x0000000017167211 */ /* 0x040fe200078c08ff */
        /* <DEDUP_REMOVED lines=39> */
[----:B------:R-:W-:Y:S02]  /*b80d0*/  PRMT R21, R6, 0x7632, R21 ;  /* 0x0000763206157816 */ /* 0x000fe40000000015 */
[----:B------:R-:W-:Y:S01]  /*b80e0*/  LEA.HI.X.SX32 R25, R3, R2, 0x1, P6 ;  /* 0x0000000203197211 */ /* 0x000fe200030f0eff */
[----:B-1----:R-:W4:Y:S01]  /*b80f0*/  LDL.LU R6, [R1+0x5c] ;  /* 0x00005c0001067983 */ /* 0x002f220000300800 */
[C---:B------:R-:W-:Y:S02]  /*b8100*/  LEA R22, P6, R26.reuse, R0, 0x1 ;  /* 0x000000001a167211 */ /* 0x040fe400078c08ff */
[C---:B------:R-:W-:Y:S01]  /*b8110*/  IADD3 R3, R26.reuse, c[0x0][0x198], RZ ;  /* 0x000066001a037a10 */ /* 0x040fe20007ffe0ff */
[----:B------:R0:W-:Y:S01]  /*b8120*/  @P3 STG.E.U16 [R24.64], R21 ;  /* 0x0000001518003986 */ /* 0x0001e2000c101506 */
[----:B------:R-:W-:-:S02]  /*b8130*/  LEA.HI.X.SX32 R23, R26, R2, 0x1, P6 ;  /* 0x000000021a177211 */ /* 0x000fc400030f0eff */
[C---:B0-----:R-:W-:Y:S02]  /*b8140*/  LEA R24, P6, R3.reuse, R0, 0x1 ;  /* 0x0000000003187211 */ /* 0x041fe400078c08ff */
[----:B-----5:R-:W-:Y:S02]  /*b8150*/  PRMT R21, R10, 0x7632, R21 ;  /* 0x000076320a157816 */ /* 0x020fe40000000015 */
[----:B------:R-:W-:Y:S01]  /*b8160*/  LEA.HI.X.SX32 R25, R3, R2, 0x1, P6 ;  /* 0x0000000203197211 */ /* 0x000fe200030f0eff */
[----:B------:R0:W-:Y:S01]  /*b8170*/  @P5 STG.E.U16 [R22.64], R10 ;  /* 0x0000000a16005986 */ /* 0x0001e2000c101506 */
[----:B--2---:R-:W-:-:S03]  /*b8180*/  ISETP.LT.AND P3, PT, R11, c[0x0][0x17c], !P0 ;  /* 0x00005f000b007a0c */ /* 0x004fc60004761270 */
[----:B------:R-:W2:Y:S04]  /*b8190*/  LDL.LU R11, [R1+0x247c] ;  /* 0x00247c00010b7983 */ /* 0x000ea80000300800 */
[----:B------:R1:W-:Y:S01]  /*b81a0*/  @P2 STG.E.U16 [R24.64], R21 ;  /* 0x0000001518002986 */ /* 0x0003e2000c101506 */
[----:B---3--:R-:W-:-:S03]  /*b81b0*/  ISETP.LT.AND P5, PT, R5, c[0x0][0x17c], !P0 ;  /* 0x00005f0005007a0c */ /* 0x008fc600047a1270 */
[----:B------:R-:W3:Y:S04]  /*b81c0*/  LDL.LU R5, [R1+0x2480] ;  /* 0x0024800001057983 */ /* 0x000ee80000300800 */
[----:B0-----:R-:W5:Y:S01]  /*b81d0*/  LDL.LU R10, [R1+0x6c] ;  /* 0x00006c00010a7983 */ /* 0x001f620000300800 */
[----:B----4-:R-:W-:-:S03]  /*b81e0*/  ISETP.LT.AND P2, PT, R4, c[0x0][0x17c], !P0 ;  /* 0x00005f0004007a0c */ /* 0x010fc60004741270 */
[----:B------:R-:W4:Y:S01]  /*b81f0*/  LDL.LU R4, [R1+0x2484] ;  /* 0x0024840001047983 */ /* 0x000f220000300800 */
[----:B------:R-:W-:-:S04]  /*b8200*/  IADD3 R26, R3, c[0x0][0x198], RZ ;  /* 0x00006600031a7a10 */ /* 0x000fc80007ffe0ff */
[C---:B------:R-:W-:Y:S02]  /*b8210*/  LEA R22, P6, R26.reuse, R0, 0x1 ;  /* 0x000000001a167211 */ /* 0x040fe400078c08ff */
[C---:B------:R-:W-:Y:S02]  /*b8220*/  IADD3 R3, R26.reuse, c[0x0][0x198], RZ ;  /* 0x000066001a037a10 */ /* 0x040fe40007ffe0ff */
[----:B------:R-:W-:Y:S02]  /*b8230*/  LEA.HI.X.SX32 R23, R26, R2, 0x1, P6 ;  /* 0x000000021a177211 */ /* 0x000fe400030f0eff */
[C---:B-1----:R-:W-:Y:S02]  /*b8240*/  LEA R24, P6, R3.reuse, R0, 0x1 ;  /* 0x0000000003187211 */ /* 0x042fe400078c08ff */
        /* <DEDUP_REMOVED lines=817> */
[C---:B-1----:R-:W-:Y:S02]  /*bb560*/  LEA R22, P6, R21.reuse, R0, 0x1 ;  /* 0x0000000015167211 */ /* 0x042fe400078c08ff */
[----:B------:R-:W-:Y:S02]  /*bb570*/  PRMT R26, R6, 0x7632, R26 ;  /* 0x00007632061a7816 */ /* 0x000fe4000000001a */
[C---:B------:R-:W-:Y:S01]  /*bb580*/  IADD3 R3, R21.reuse, c[0x0][0x198], RZ ;  /* 0x0000660015037a10 */ /* 0x040fe20007ffe0ff */
[----:B------:R-:W4:Y:S01]  /*bb590*/  LDL.LU R6, [R1+0xbc] ;  /* 0x0000bc0001067983 */ /* 0x000f220000300800 */
[----:B------:R-:W-:-:S03]  /*bb5a0*/  LEA.HI.X.SX32 R23, R21, R2, 0x1, P6 ;  /* 0x0000000215177211 */ /* 0x000fc600030f0eff */
[----:B------:R0:W-:Y:S04]  /*bb5b0*/  @P4 STG.E.U16 [R24.64], R26 ;  /* 0x0000001a18004986 */ /* 0x0001e8000c101506 */
[----:B-----5:R1:W-:Y:S01]  /*bb5c0*/  @P3 STG.E.U16 [R22.64], R10 ;  /* 0x0000000a16003986 */ /* 0x0203e2000c101506 */
[----:B0-----:R-:W-:-:S04]  /*bb5d0*/  LEA R24, P6, R3, R0, 0x1 ;  /* 0x0000000003187211 */ /* 0x001fc800078c08ff */
[----:B------:R-:W-:Y:S02]  /*bb5e0*/  LEA.HI.X.SX32 R25, R3, R2, 0x1, P6 ;  /* 0x0000000203197211 */ /* 0x000fe400030f0eff */
[----:B-1----:R-:W-:Y:S02]  /*bb5f0*/  PRMT R23, R10, 0x7632, R23 ;  /* 0x000076320a177816 */ /* 0x002fe40000000017 */
[----:B--2---:R-:W-:Y:S02]  /*bb600*/  ISETP.LT.AND P4, PT, R11, c[0x0][0x17c], !P0 ;  /* 0x00005f000b007a0c */ /* 0x004fe40004781270 */
[----:B------:R-:W2:Y:S01]  /*bb610*/  LDL.LU R11, [R1+0x265c] ;  /* 0x00265c00010b7983 */ /* 0x000ea20000300800 */
[----:B---3--:R-:W-:-:S03]  /*bb620*/  ISETP.LT.AND P3, PT, R5, c[0x0][0x17c], !P0 ;  /* 0x00005f0005007a0c */ /* 0x008fc60004761270 */
[----:B------:R-:W3:Y:S04]  /*bb630*/  LDL.LU R5, [R1+0x2660] ;  /* 0x0026600001057983 */ /* 0x000ee80000300800 */
[----:B------:R0:W-:Y:S04]  /*bb640*/  @P5 STG.E.U16 [R24.64], R23 ;  /* 0x0000001718005986 */ /* 0x0001e8000c101506 */
[----:B------:R-:W5:Y:S01]  /*bb650*/  LDL.LU R10, [R1+0xcc] ;  /* 0x0000cc00010a7983 */ /* 0x000f620000300800 */
[----:B----4-:R-:W-:-:S03]  /*bb660*/  ISETP.LT.AND P5, PT, R4, c[0x0][0x17c], !P0 ;  /* 0x00005f0004007a0c */ /* 0x010fc600047a1270 */
[----:B------:R-:W4:Y:S01]  /*bb670*/  LDL.LU R4, [R1+0x2664] ;  /* 0x0026640001047983 */ /* 0x000f220000300800 */
[----:B------:R-:W-:-:S04]  /*bb680*/  IADD3 R21, R3, c[0x0][0x198], RZ ;  /* 0x0000660003157a10 */ /* 0x000fc80007ffe0ff */
[C---:B------:R-:W-:Y:S02]  /*bb690*/  LEA R22, P6, R21.reuse, R0, 0x1 ;  /* 0x0000000015167211 */ /* 0x040fe400078c08ff */
[C---:B------:R-:W-:Y:S02]  /*bb6a0*/  IADD3 R3, R21.reuse, c[0x0][0x198], RZ ;  /* 0x0000660015037a10 */ /* 0x040fe40007ffe0ff */
[----:B0-----:R-:W-:Y:S02]  /*bb6b0*/  LEA.HI.X.SX32 R23, R21, R2, 0x1, P6 ;  /* 0x0000000215177211 */ /* 0x001fe400030f0eff */
[C---:B------:R-:W-:Y:S02]  /*bb6c0*/  LEA R24, P6, R3.reuse, R0, 0x1 ;  /* 0x0000000003187211 */ /* 0x040fe400078c08ff */
[C---:B------:R-:W-:Y:S01]  /*bb6d0*/  IADD3 R26, R3.reuse, c[0x0][0x198], RZ ;  /* 0x00006600031a7a10 */ /* 0x040fe20007ffe0ff */
[----:B------:R0:W-:Y:S01]  /*bb6e0*/  @P2 STG.E.U16 [R22.64], R28 ;  /* 0x0000001c16002986 */ /* 0x0001e2000c101506 */
[----:B------:R-:W-:-:S02]  /*bb6f0*/  LEA.HI.X.SX32 R25, R3, R2, 0x1, P6 ;  /* 0x0000000203197211 */ /* 0x000fc400030f0eff */
[----:B------:R-:W-:Y:S02]  /*bb700*/  PRMT R21, R28, 0x7632, R21 ;  /* 0x000076321c157816 */ /* 0x000fe40000000015 */
[----:B0-----:R-:W-:-:S03]  /*bb710*/  LEA R22, P6, R26, R0, 0x1 ;  /* 0x000000001a167211 */ /* 0x001fc600078c08ff */
[----:B------:R0:W-:Y:S01]  /*bb720*/  @P1 STG.E.U16 [R24.64], R21 ;  /* 0x0000001518001986 */ /* 0x0001e2000c101506 */
[----:B------:R-:W-:-:S05]  /*bb730*/  LEA.HI.X.SX32 R23, R26, R2, 0x1, P6 ;  /* 0x000000021a177211 */ /* 0x000fca00030f0eff */
[----:B------:R1:W-:Y:S01]  /*bb740*/  @P4 STG.E.U16 [R22.64], R6 ;  /* 0x0000000616004986 */ /* 0x0003e2000c101506 */
[----:B--2---:R-:W-:-:S03]  /*bb750*/  ISETP.LT.AND P2, PT, R11, c[0x0][0x17c], !P0 ;  /* 0x00005f000b007a0c */ /* 0x004fc60004741270 */
[----:B------:R-:W2:Y:S01]  /*bb760*/  LDL.LU R11, [R1+0x2668] ;  /* 0x00266800010b7983 */ /* 0x000ea20000300800 */
[----:B---3--:R-:W-:-:S03]  /*bb770*/  ISETP.LT.AND P1, PT, R5, c[0x0][0x17c], !P0 ;  /* 0x00005f0005007a0c */ /* 0x008fc60004721270 */
[----:B------:R-:W3:Y:S04]  /*bb780*/  LDL.LU R28, [R1+0xdc] ;  /* 0x0000dc00011c7983 */ /* 0x000ee80000300800 */
[----:B------:R-:W3:Y:S01]  /*bb790*/  LDL.LU R5, [R1+0x266c] ;  /* 0x00266c0001057983 */ /* 0x000ee20000300800 */
        /* <DEDUP_REMOVED lines=15> */
[----:B------:R0:W-:Y:S04]  /*bb890*/  @P5 STG.E.U16 [R22.64], R10 ;  /* 0x0000000a16005986 */ /* 0x0001e8000c101506 */
[----:B------:R1:W-:Y:S01]  /*bb8a0*/  @P2 STG.E.U16 [R24.64], R21 ;  /* 0x0000001518002986 */ /* 0x0003e2000c101506 */
[----:B--2---:R-:W-:-:S03]  /*bb8b0*/  ISETP.LT.AND P3, PT, R11, c[0x0][0x17c], !P0 ;  /* 0x00005f000b007a0c */ /* 0x004fc60004761270 */
[----:B------:R-:W2:Y:S01]  /*bb8c0*/  LDL.LU R11, [R1+0x2674] ;  /* 0x00267400010b7983 */ /* 0x000ea20000300800 */
        /* <DEDUP_REMOVED lines=19> */
[----:B------:R-:W2:Y:S04]  /*bba00*/  LDL.LU R11, [R1+0x2680] ;  /* 0x00268000010b7983 */ /* 0x000ea80000300800 */
[----:B------:R-:W2:Y:S01]  /*bba10*/  LDL.LU R28, [R1+0x10c] ;  /* 0x00010c00011c7983 */ /* 0x000ea20000300800 */
[----:B---3--:R-:W-:-:S03]  /*bba20*/  ISETP.LT.AND P4, PT, R5, c[0x0][0x17c], !P0 ;  /* 0x00005f0005007a0c */ /* 0x008fc60004781270 */
        /* <DEDUP_REMOVED lines=13> */
[----:B------:R-:W-:-:S03]  /*bbb00*/  IADD3 R26, R3, c[0x0][0x198], RZ ;  /* 0x00006600031a7a10 */ /* 0x000fc60007ffe0ff */
[----:B-----5:R1:W-:Y:S01]  /*bbb10*/  @P2 STG.E.U16 [R22.64], R10 ;  /* 0x0000000a16002986 */ /* 0x0203e2000c101506 */
[C---:B0-----:R-:W-:Y:S02]  /*bbb20*/  LEA R24, P6, R3.reuse, R0, 0x1 ;  /* 0x0000000003187211 */ /* 0x041fe400078c08ff */
[----:B------:R-:W-:Y:S02]  /*bbb30*/  PRMT R21, R10, 0x7632, R21 ;  /* 0x000076320a157816 */ /* 0x000fe40000000015 */
[----:B------:R-:W-:Y:S02]  /*bbb40*/  LEA.HI.X.SX32 R25, R3, R2, 0x1, P6 ;  /* 0x0000000203197211 */ /* 0x000fe400030f0eff */
[----:B-1----:R-:W-:-:S04]  /*bbb50*/  LEA R22, P6, R26, R0, 0x1 ;  /* 0x000000001a167211 */ /* 0x002fc800078c08ff */
[----:B------:R-:W-:Y:S02]  /*bbb60*/  LEA.HI.X.SX32 R23, R26, R2, 0x1, P6 ;  /* 0x000000021a177211 */ /* 0x000fe400030f0eff */
[----:B--2---:R-:W-:Y:S01]  /*bbb70*/  ISETP.LT.AND P5, PT, R11, c[0x0][0x17c], !P0 ;  /* 0x00005f000b007a0c */ /* 0x004fe200047a1270 */
[----:B------:R0:W-:Y:S04]  /*bbb80*/  @P1 STG.E.U16 [R24.64], R21 ;  /* 0x0000001518001986 */ /* 0x0001e8000c101506 */
[----:B------:R-:W2:Y:S01]  /*bbb90*/  LDL.LU R11, [R1+0x268c] ;  /* 0x00268c00010b7983 */ /* 0x000ea20000300800 */
[----:B---3--:R-:W-:-:S03]  /*bbba0*/  ISETP.LT.AND P2, PT, R5, c[0x0][0x17c], !P0 ;  /* 0x00005f0005007a0c */ /* 0x008fc60004741270 */
[----:B------:R-:W3:Y:S04]  /*bbbb0*/  LDL.LU R5, [R1+0x2690] ;  /* 0x0026900001057983 */ /* 0x000ee80000300800 */
[----:B------:R-:W5:Y:S01]  /*bbbc0*/  LDL.LU R10, [R1+0x12c] ;  /* 0x00012c00010a7983 */ /* 0x000f620000300800 */
[----:B0-----:R-:W-:-:S03]  /*bbbd0*/  PRMT R21, R28, 0x7632, R21 ;  /* 0x000076321c157816 */ /* 0x001fc60000000015 */
[----:B------:R0:W-:Y:S01]  /*bbbe0*/  @P4 STG.E.U16 [R22.64], R28 ;  /* 0x0000001c16004986 */ /* 0x0001e2000c101506 */
[----:B----4-:R-:W-:-:S03]  /*bbbf0*/  ISETP.LT.AND P1, PT, R4, c[0x0][0x17c], !P0 ;  /* 0x00005f0004007a0c */ /* 0x010fc60004721270 */
[----:B------:R-:W4:Y:S04]  /*bbc00*/  LDL.LU R4, [R1+0x2694] ;  /* 0x0026940001047983 */ /* 0x000f280000300800 */
[----:B0-----:R-:W5:Y:S01]  /*bbc10*/  LDL.LU R28, [R1+0x2698] ;  /* 0x00269800011c7983 */ /* 0x001f620000300800 */
[----:B------:R-:W-:-:S04]  /*bbc20*/  IADD3 R3, R26, c[0x0][0x198], RZ ;  /* 0x000066001a037a10 */ /* 0x000fc80007ffe0ff */
[C---:B------:R-:W-:Y:S02]  /*bbc30*/  LEA R24, P6, R3.reuse, R0, 0x1 ;  /* 0x0000000003187211 */ /* 0x040fe400078c08ff */
[C---:B------:R-:W-:Y:S02]  /*bbc40*/  IADD3 R26, R3.reuse, c[0x0][0x198], RZ ;  /* 0x00006600031a7a10 */ /* 0x040fe40007ffe0ff */
[----:B------:R-:W-:Y:S02]  /*bbc50*/  LEA.HI.X.SX32 R25, R3, R2, 0x1, P6 ;  /* 0x0000000203197211 */ /* 0x000fe400030f0eff */
[C---:B------:R-:W-:Y:S02]  /*bbc60*/  LEA R22, P6, R26.reuse, R0, 0x1 ;  /* 0x000000001a167211 */ /* 0x040fe400078c08ff */
[C---:B------:R-:W-:Y:S01]  /*bbc70*/  IADD3 R3, R26.reuse, c[0x0][0x198], RZ ;  /* 0x000066001a037a10 */ /* 0x040fe20007ffe0ff */
[----:B------:R0:W-:Y:S01]  /*bbc80*/  @P3 STG.E.U16 [R24.64], R21 ;  /* 0x0000001518003986 */ /* 0x0001e2000c101506 */
[----:B------:R-:W-:-:S02]  /*bbc90*/  LEA.HI.X.SX32 R23, R26, R2, 0x1, P6 ;  /* 0x000000021a177211 */ /* 0x000fc400030f0eff */
[C---:B0-----:R-:W-:Y:S02]  /*bbca0*/  LEA R24, P6, R3.reuse, R0, 0x1 ;  /* 0x0000000003187211 */ /* 0x041fe400078c08ff */
[----:B------:R-:W-:Y:S02]  /*bbcb0*/  PRMT R21, R6, 0x7632, R21 ;  /* 0x0000763206157816 */ /* 0x000fe40000000015 */
[----:B------:R-:W-:Y:S01]  /*bbcc0*/  LEA.HI.X.SX32 R25, R3, R2, 0x1, P6 ;  /* 0x0000000203197211 */ /* 0x000fe200030f0eff */
[----:B------:R0:W-:Y:S04]  /*bbcd0*/  @P5 STG.E.U16 [R22.64], R6 ;  /* 0x0000000616005986 */ /* 0x0001e8000c101506 */
[----:B------:R1:W-:Y:S01]  /*bbce0*/  @P2 STG.E.U16 [R24.64], R21 ;  /* 0x0000001518002986 */ /* 0x0003e2000c101506 */
[----:B--2---:R-:W-:-:S03]  /*bbcf0*/  ISETP.LT.AND P4, PT, R11, c[0x0][0x17c], !P0 ;  /* 0x00005f000b007a0c */ /* 0x004fc60004781270 */
[----:B------:R-:W2:Y:S01]  /*bbd00*/  LDL.LU R11, [R1+0x13c] ;  /* 0x00013c00010b7983 */ /* 0x000ea20000300800 */
[----:B---3--:R-:W-:-:S03]  /*bbd10*/  ISETP.LT.AND P3, PT, R5, c[0x0][0x17c], !P0 ;  /* 0x00005f0005007a0c */ /* 0x008fc60004761270 */
[----:B------:R-:W3:Y:S01]  /*bbd20*/  LDL.LU R5, [R1+0x269c] ;  /* 0x00269c0001057983 */ /* 0x000ee20000300800 */
[----:B----4-:R-:W-:-:S03]  /*bbd30*/  ISETP.LT.AND P5, PT, R4, c[0x0][0x17c], !P0 ;  /* 0x00005f0004007a0c */ /* 0x010fc600047a1270 */
[----:B------:R-:W4:Y:S01]  /*bbd40*/  LDL.LU R4, [R1+0x26a0] ;  /* 0x0026a00001047983 */ /* 0x000f220000300800 */
[----:B-----5:R-:W-:-:S03]  /*bbd50*/  ISETP.LT.AND P2, PT, R28, c[0x0][0x17c], !P0 ;  /* 0x00005f001c007a0c */ /* 0x020fc60004741270 */
[----:B0-----:R-:W5:Y:S04]  /*bbd60*/  LDL.LU R6, [R1+0x14c] ;  /* 0x00014c0001067983 */ /* 0x001f680000300800 */
[----:B------:R-:W5:Y:S01]  /*bbd70*/  LDL.LU R28, [R1+0x26a4] ;  /* 0x0026a400011c7983 */ /* 0x000f620000300800 */
[----:B------:R-:W-:-:S04]  /*bbd80*/  IADD3 R26, R3, c[0x0][0x198], RZ ;  /* 0x00006600031a7a10 */ /* 0x000fc80007ffe0ff */
[C---:B------:R-:W-:Y:S02]  /*bbd90*/  LEA R22, P6, R26.reuse, R0, 0x1 ;  /* 0x000000001a167211 */ /* 0x040fe400078c08ff */
[C---:B------:R-:W-:Y:S02]  /*bbda0*/  IADD3 R3, R26.reuse, c[0x0][0x198], RZ ;  /* 0x000066001a037a10 */ /* 0x040fe40007ffe0ff */
[----:B------:R-:W-:Y:S02]  /*bbdb0*/  LEA.HI.X.SX32 R23, R26, R2, 0x1, P6 ;  /* 0x000000021a177211 */ /* 0x000fe400030f0eff */
[C---:B-1----:R-:W-:Y:S02]  /*bbdc0*/  LEA R24, P6, R3.reuse, R0, 0x1 ;  /* 0x0000000003187211 */ /* 0x042fe400078c08ff */
[----:B------:R-:W-:Y:S01]  /*bbdd0*/  IADD3 R26, R3, c[0x0][0x198], RZ ;  /* 0x00006600031a7a10 */ /* 0x000fe20007ffe0ff */
[----:B------:R0:W-:Y:S01]  /*bbde0*/  @P1 STG.E.U16 [R22.64], R10 ;  /* 0x0000000a16001986 */ /* 0x0001e2000c101506 */
[----:B------:R-:W-:-:S02]  /*bbdf0*/  PRMT R21, R10, 0x7632, R21 ;  /* 0x000076320a157816 */ /* 0x000fc40000000015 */
[----:B------:R-:W-:Y:S02]  /*bbe00*/  LEA.HI.X.SX32 R25, R3, R2, 0x1, P6 ;  /* 0x0000000203197211 */ /* 0x000fe400030f0eff */
[----:B------:R-:W-:-:S03]  /*bbe10*/  IADD3 R3, R26, c[0x0][0x198], RZ ;  /* 0x000066001a037a10 */ /* 0x000fc60007ffe0ff */
[----:B------:R1:W-:Y:S01]  /*bbe20*/  @P4 STG.E.U16 [R24.64], R21 ;  /* 0x0000001518004986 */ /* 0x0003e2000c101506 */
[----:B0-----:R-:W-:-:S03]  /*bbe30*/  LEA R22, P6, R26, R0, 0x1 ;  /* 0x000000001a167211 */ /* 0x001fc600078c08ff */
[----:B------:R-:W5:Y:S01]  /*bbe40*/  LDL.LU R10, [R1+0x2b1c] ;  /* 0x002b1c00010a7983 */ /* 0x000f620000300800 */
[----:B------:R-:W-:Y:S02]  /*bbe50*/  LEA.HI.X.SX32 R23, R26, R2, 0x1, P6 ;  /* 0x000000021a177211 */ /* 0x000fe400030f0eff */
[----:B-1----:R-:W-:Y:S02]  /*bbe60*/  LEA R24, P6, R3, R0, 0x1 ;  /* 0x0000000003187211 */ /* 0x002fe400078c08ff */
[----:B--2---:R-:W-:Y:S02]  /*bbe70*/  PRMT R21, R11, 0x7632, R21 ;  /* 0x000076320b157816 */ /* 0x004fe40000000015 */
[----:B------:R-:W-:Y:S02]  /*bbe80*/  LEA.HI.X.SX32 R25, R3, R2, 0x1, P6 ;  /* 0x0000000203197211 */ /* 0x000fe400030f0eff */
[----:B---3--:R-:W-:Y:S01]  /*bbe90*/  ISETP.LT.AND P1, PT, R5, c[0x0][0x17c], !P0 ;  /* 0x00005f0005007a0c */ /* 0x008fe20004721270 */
[----:B------:R0:W-:Y:S04]  /*bbea0*/  @P3 STG.E.U16 [R22.64], R11 ;  /* 0x0000000b16003986 */ /* 0x0001e8000c101506 */
[----:B------:R-:W2:Y:S04]  /*bbeb0*/  LDL.LU R5, [R1+0x15c] ;  /* 0x00015c0001057983 */ /* 0x000ea80000300800 */
[----:B------:R1:W-:Y:S01]  /*bbec0*/  @P5 STG.E.U16 [R24.64], R21 ;  /* 0x0000001518005986 */ /* 0x0003e2000c101506 */
[----:B----4-:R-:W-:-:S03]  /*bbed0*/  ISETP.LT.AND P4, PT, R4, c[0x0][0x17c], !P0 ;  /* 0x00005f0004007a0c */ /* 0x010fc60004781270 */
[----:B------:R-:W3:Y:S04]  /*bbee0*/  LDL.LU R4, [R1+0x26ac] ;  /* 0x0026ac0001047983 */ /* 0x000ee80000300800 */
[----:B0-----:R-:W4:Y:S01]  /*bbef0*/  LDL.LU R11, [R1+0x2b18] ;  /* 0x002b1800010b7983 */ /* 0x001f220000300800 */
[----:B-----5:R-:W-:-:S03]  /*bbf00*/  ISETP.LT.AND P3, PT, R28, c[0x0][0x17c], !P0 ;  /* 0x00005f001c007a0c */ /* 0x020fc60004761270 */
[----:B------:R-:W5:Y:S04]  /*bbf10*/  LDL.LU R28, [R1+0x16c] ;  /* 0x00016c00011c7983 */ /* 0x000f680000300800 */
[----:B-1----:R-:W2:Y:S01]  /*bbf20*/  LDL.LU R25, [R1+0x26a8] ;  /* 0x0026a80001197983 */ /* 0x002ea20000300800 */
[----:B------:R-:W-:-:S04]  /*bbf30*/  IADD3 R26, R3, c[0x0][0x198], RZ ;  /* 0x00006600031a7a10 */ /* 0x000fc80007ffe0ff */
[C---:B------:R-:W-:Y:S02]  /*bbf40*/  LEA R22, P6, R26.reuse, R0, 0x1 ;  /* 0x000000001a167211 */ /* 0x040fe400078c08ff */
[C---:B------:R-:W-:Y:S02]  /*bbf50*/  IADD3 R3, R26.reuse, c[0x0][0x198], RZ ;  /* 0x000066001a037a10 */ /* 0x040fe40007ffe0ff */
[----:B------:R-:W-:Y:S02]  /*bbf60*/  LEA.HI.X.SX32 R23, R26, R2, 0x1, P6 ;  /* 0x000000021a177211 */ /* 0x000fe400030f0eff */
[----:B------:R-:W-:Y:S02]  /*bbf70*/  LEA R24, P6, R3, R0, 0x1 ;  /* 0x0000000003187211 */ /* 0x000fe400078c08ff */
[----:B------:R-:W-:Y:S01]  /*bbf80*/  PRMT R21, R6, 0x7632, R21 ;  /* 0x0000763206157816 */ /* 0x000fe20000000015 */
[----:B------:R0:W-:Y:S04]  /*bbf90*/  @P2 STG.E.U16 [R22.64], R6 ;  /* 0x0000000616002986 */ /* 0x0001e8000c101506 */
[----:B0-----:R-:W4:Y:S01]  /*bbfa0*/  LDL.LU R6, [R1+0x26b8] ;  /* 0x0026b80001067983 */ /* 0x001f220000300800 */
[----:B---3--:R-:W-:-:S03]  /*bbfb0*/  ISETP.LT.AND P2, PT, R4, c[0x0][0x17c], !P0 ;  /* 0x00005f0004007a0c */ /* 0x008fc60004741270 */
[----:B------:R-:W3:Y:S01]  /*bbfc0*/  LDL.LU R4, [R1+0x17c] ;  /* 0x00017c0001047983 */ /* 0x000ee20000300800 */
[----:B--2---:R-:W-:Y:S02]  /*bbfd0*/  ISETP.LT.AND P5, PT, R25, c[0x0][0x17c], !P0 ;  /* 0x00005f0019007a0c */ /* 0x004fe400047a1270 */
[----:B------:R-:W-:-:S05]  /*bbfe0*/  LEA.HI.X.SX32 R25, R3, R2, 0x1, P6 ;  /* 0x0000000203197211 */ /* 0x000fca00030f0eff */
[----:B------:R0:W-:Y:S04]  /*bbff0*/  @P1 STG.E.U16 [R24.64], R21 ;  /* 0x0000001518001986 */ /* 0x0001e8000c101506 */
[----:B0-----:R-:W2:Y:S01]  /*bc000*/  LDL.LU R25, [R1+0x26b0] ;  /* 0x0026b00001197983 */ /* 0x001ea20000300800 */
[----:B------:R-:W-:-:S04]  /*bc010*/  IADD3 R26, R3, c[0x0][0x198], RZ ;  /* 0x00006600031a7a10 */ /* 0x000fc80007ffe0ff */
[C---:B------:R-:W-:Y:S02]  /*bc020*/  LEA R22, P6, R26.reuse, R0, 0x1 ;  /* 0x000000001a167211 */ /* 0x040fe400078c08ff */
[C---:B------:R-:W-:Y:S02]  /*bc030*/  IADD3 R3, R26.reuse, c[0x0][0x198], RZ ;  /* 0x000066001a037a10 */ /* 0x040fe40007ffe0ff */
[----:B------:R-:W-:Y:S02]  /*bc040*/  LEA.HI.X.SX32 R23, R26, R2, 0x1, P6 ;  /* 0x000000021a177211 */ /* 0x000fe400030f0eff */
[C---:B------:R-:W-:Y:S02]  /*bc050*/  LEA R24, P6, R3.reuse, R0, 0x1 ;  /* 0x0000000003187211 */ /* 0x040fe400078c08ff */
[----:B------:R-:W-:Y:S02]  /*bc060*/  IADD3 R26, R3, c[0x0][0x198], RZ ;  /* 0x00006600031a7a10 */ /* 0x000fe40007ffe0ff */
[----:B--2---:R-:W-:-:S02]  /*bc070*/  ISETP.LT.AND P1, PT, R25, c[0x0][0x17c], !P0 ;  /* 0x00005f0019007a0c */ /* 0x004fc40004721270 */
[----:B------:R-:W-:Y:S02]  /*bc080*/  LEA.HI.X.SX32 R25, R3, R2, 0x1, P6 ;  /* 0x0000000203197211 */ /* 0x000fe400030f0eff */
[----:B------:R-:W2:Y:S01]  /*bc090*/  LDL.LU R3, [R1+0x26b4] ;  /* 0x0026b40001037983 */ /* 0x000ea20000300800 */
[----:B------:R-:W-:-:S03]  /*bc0a0*/  PRMT R21, R5, 0x7632, R21 ;  /* 0x0000763205157816 */ /* 0x000fc60000000015 */
[----:B------:R0:W-:Y:S04]  /*bc0b0*/  @P4 STG.E.U16 [R22.64], R5 ;  /* 0x0000000516004986 */ /* 0x0001e8000c101506 */
[----:B------:R5:W-:Y:S01]  /*bc0c0*/  @P3 STG.E.U16 [R24.64], R21 ;  /* 0x0000001518003986 */ /* 0x000be2000c101506 */
[----:B0-----:R-:W-:-:S03]  /*bc0d0*/  LEA R22, P6, R26, R0, 0x1 ;  /* 0x000000001a167211 */ /* 0x001fc600078c08ff */
[----:B------:R-:W3:Y:S01]  /*bc0e0*/  LDL.LU R5, [R1+0x18c] ;  /* 0x00018c0001057983 */ /* 0x000ee20000300800 */
[----:B------:R-:W-:Y:S02]  /*bc0f0*/  LEA.HI.X.SX32 R23, R26, R2, 0x1, P6 ;  /* 0x000000021a177211 */ /* 0x000fe400030f0eff */
[----:B----4-:R-:W-:Y:S02]  /*bc100*/  ISETP.LT.AND P3, PT, R6, c[0x0][0x17c], !P0 ;  /* 0x00005f0006007a0c */ /* 0x010fe40004761270 */
[----:B------:R-:W4:Y:S01]  /*bc110*/  LDL.LU R6, [R1+0x19c] ;  /* 0x00019c0001067983 */ /* 0x000f220000300800 */
[----:B-----5:R-:W-:-:S03]  /*bc120*/  PRMT R21, R28, 0x7632, R21 ;  /* 0x000076321c157816 */ /* 0x020fc60000000015 */
[----:B------:R0:W-:Y:S01]  /*bc130*/  @P5 STG.E.U16 [R22.64], R28 ;  /* 0x0000001c16005986 */ /* 0x0001e2000c101506 */
[----:B--2---:R-:W-:Y:S02]  /*bc140*/  ISETP.LT.AND P4, PT, R3, c[0x0][0x17c], !P0 ;  /* 0x00005f0003007a0c */ /* 0x004fe40004781270 */
[----:B------:R-:W-:-:S04]  /*bc150*/  IADD3 R3, R26, c[0x0][0x198], RZ ;  /* 0x000066001a037a10 */ /* 0x000fc80007ffe0ff */
[C---:B------:R-:W-:Y:S02]  /*bc160*/  LEA R24, P6, R3.reuse, R0, 0x1 ;  /* 0x0000000003187211 */ /* 0x040fe400078c08ff */
[C---:B------:R-:W-:Y:S02]  /*bc170*/  IADD3 R26, R3.reuse, c[0x0][0x198], RZ ;  /* 0x00006600031a7a10 */ /* 0x040fe40007ffe0ff */
[----:B------:R-:W-:Y:S02]  /*bc180*/  LEA.HI.X.SX32 R25, R3, R2, 0x1, P6 ;  /* 0x0000000203197211 */ /* 0x000fe400030f0eff */
[----:B------:R-:W2:Y:S04]  /*bc190*/  LDL.LU R3, [R1+0x26bc] ;  /* 0x0026bc0001037983 */ /* 0x000ea80000300800 */
[----:B0-----:R-:W5:Y:S04]  /*bc1a0*/  LDL.LU R28, [R1+0x2b14] ;  /* 0x002b1400011c7983 */ /* 0x001f680000300800 */
[----:B------:R0:W-:Y:S04]  /*bc1b0*/  @P2 STG.E.U16 [R24.64], R21 ;  /* 0x0000001518002986 */ /* 0x0001e8000c101506 */
[----:B0-----:R-:W4:Y:S01]  /*bc1c0*/  LDL.LU R25, [R1+0x26c0] ;  /* 0x0026c00001197983 */ /* 0x001f220000300800 */
[----:B------:R-:W-:-:S04]  /*bc1d0*/  LEA R22, P6, R26, R0, 0x1 ;  /* 0x000000001a167211 */ /* 0x000fc800078c08ff */
[----:B------:R-:W-:Y:S02]  /*bc1e0*/  LEA.HI.X.SX32 R23, R26, R2, 0x1, P6 ;  /* 0x000000021a177211 */ /* 0x000fe400030f0eff */
[----:B---3--:R-:W-:-:S03]  /*bc1f0*/  PRMT R21, R4, 0x7632, R21 ;  /* 0x0000763204157816 */ /* 0x008fc60000000015 */
[----:B------:R0:W-:Y:S01]  /*bc200*/  @P1 STG.E.U16 [R22.64], R4 ;  /* 0x0000000416001986 */ /* 0x0001e2000c101506 */
[----:B--2---:R-:W-:Y:S02]  /*bc210*/  ISETP.LT.AND P5, PT, R3, c[0x0][0x17c], !P0 ;  /* 0x00005f0003007a0c */ /* 0x004fe400047a1270 */
[----:B------:R-:W-:-:S04]  /*bc220*/  IADD3 R3, R26, c[0x0][0x198], RZ ;  /* 0x000066001a037a10 */ /* 0x000fc80007ffe0ff */
[C---:B------:R-:W-:Y:S02]  /*bc230*/  LEA R24, P6, R3.reuse, R0, 0x1 ;  /* 0x0000000003187211 */ /* 0x040fe400078c08ff */
[----:B------:R-:W-:Y:S02]  /*bc240*/  IADD3 R26, R3, c[0x0][0x198], RZ ;  /* 0x00006600031a7a10 */ /* 0x000fe40007ffe0ff */
[----:B----4-:R-:W-:Y:S02]  /*bc250*/  ISETP.LT.AND P2, PT, R25, c[0x0][0x17c], !P0 ;  /* 0x00005f0019007a0c */ /* 0x010fe40004741270 */
[----:B------:R-:W-:Y:S02]  /*bc260*/  LEA.HI.X.SX32 R25, R3, R2, 0x1, P6 ;  /* 0x0000000203197211 */ /* 0x000fe400030f0eff */
[----:B------:R-:W2:Y:S04]  /*bc270*/  LDL.LU R3, [R1+0x26c4] ;  /* 0x0026c40001037983 */ /* 0x000ea80000300800 */
[----:B0-----:R-:W3:Y:S04]  /*bc280*/  LDL.LU R4, [R1+0x2b10] ;  /* 0x002b100001047983 */ /* 0x001ee80000300800 */
[----:B------:R0:W-:Y:S04]  /*bc290*/  @P4 STG.E.U16 [R24.64], R21 ;  /* 0x0000001518004986 */ /* 0x0001e8000c101506 */
[----:B0-----:R-:W4:Y:S01]  /*bc2a0*/  LDL.LU R25, [R1+0x26c8] ;  /* 0x0026c80001197983 */ /* 0x001f220000300800 */
[----:B------:R-:W-:-:S04]  /*bc2b0*/  LEA R22, P6, R26, R0, 0x1 ;  /* 0x000000001a167211 */ /* 0x000fc800078c08ff */
[----:B------:R-:W-:Y:S02]  /*bc2c0*/  LEA.HI.X.SX32 R23, R26, R2, 0x1, P6 ;  /* 0x000000021a177211 */ /* 0x000fe400030f0eff */
[----:B------:R-:W-:-:S03]  /*bc2d0*/  PRMT R21, R5, 0x7632, R21 ;  /* 0x0000763205157816 */ /* 0x000fc60000000015 */
        /* <DEDUP_REMOVED lines=8> */
[----:B0-----:R-:W4:Y:S04]  /*bc360*/  LDL.LU R5, [R1+0x2b0c] ;  /* 0x002b0c0001057983 */ /* 0x001f280000300800 */
[----:B------:R0:W-:Y:S04]  /*bc370*/  @P5 STG.E.U16 [R24.64], R21 ;  /* 0x0000001518005986 */ /* 0x0001e8000c101506 */
[----:B0-----:R-:W3:Y:S01]  /*bc380*/  LDL.LU R25, [R1+0x26d0] ;  /* 0x0026d00001197983 */ /* 0x001ee20000300800 */
        /* <DEDUP_REMOVED lines=8> */
[----:B---3--:R-:W-:Y:S02]  /*bc410*/  ISETP.LT.AND P5, PT, R25, c[0x0][0x17c], !P0 ;  /* 0x00005f0019007a0c */ /* 0x008fe400047a1270 */
[----:B------:R-:W-:Y:S02]  /*bc420*/  LEA.HI.X.SX32 R25, R3, R2, 0x1, P6 ;  /* 0x0000000203197211 */ /* 0x000fe400030f0eff */
[----:B------:R-:W2:Y:S04]  /*bc430*/  LDL.LU R3, [R1+0x26d4] ;  /* 0x0026d40001037983 */ /* 0x000ea80000300800 */
[----:B0-----:R-:W3:Y:S04]  /*bc440*/  LDL.LU R6, [R1+0x2b08] ;  /* 0x002b080001067983 */ /* 0x001ee80000300800 */
[----:B------:R0:W-:Y:S04]  /*bc450*/  @P1 STG.E.U16 [R24.64], R21 ;  /* 0x0000001518001986 */ /* 0x0001e8000c101506 */
[----:B0-----:R-:W3:Y:S04]  /*bc460*/  LDL.LU R24, [R1+0x1f0] ;  /* 0x0001f00001187983 */ /* 0x001ee80000300800 */
[----:B------:R-:W4:Y:S01]  /*bc470*/  LDL.LU R25, [R1+0x26d8] ;  /* 0x0026d80001197983 */ /* 0x000f220000300800 */
[----:B------:R-:W-:-:S04]  /*bc480*/  LEA R22, P6, R26, R0, 0x1 ;  /* 0x000000001a167211 */ /* 0x000fc800078c08ff */
[C---:B------:R-:W-:Y:S02]  /*bc490*/  LEA.HI.X.SX32 R23, R26.reuse, R2, 0x1, P6 ;  /* 0x000000021a177211 */ /* 0x040fe400030f0eff */
[----:B--2---:R-:W-:Y:S02]  /*bc4a0*/  ISETP.LT.AND P2, PT, R3, c[0x0][0x17c], !P0 ;  /* 0x00005f0003007a0c */ /* 0x004fe40004741270 */
[----:B------:R-:W-:Y:S01]  /*bc4b0*/  IADD3 R3, R26, c[0x0][0x198], RZ ;  /* 0x000066001a037a10 */ /* 0x000fe20007ffe0ff */
[----:B---3--:R-:W-:Y:S01]  /*bc4c0*/  IMAD.MOV.U32 R21, RZ, RZ, R24 ;  /* 0x000000ffff157224 */ /* 0x008fe200078e0018 */
[----:B----4-:R-:W-:-:S03]  /*bc4d0*/  ISETP.LT.AND P1, PT, R25, c[0x0][0x17c], !P0 ;  /* 0x00005f0019007a0c */ /* 0x010fc60004721270 */
[----:B------:R-:W-:Y:S01]  /*bc4e0*/  IMAD.MOV.U32 R25, RZ, RZ, R21 ;  /* 0x000000ffff197224 */ /* 0x000fe200078e0015 */
[C---:B------:R-:W-:Y:S02]  /*bc4f0*/  LEA R24, P6, R3.reuse, R0, 0x1 ;  /* 0x0000000003187211 */ /* 0x040fe400078c08ff */
[C---:B------:R-:W-:Y:S02]  /*bc500*/  IADD3 R21, R3.reuse, c[0x0][0x198], RZ ;  /* 0x0000660003157a10 */ /* 0x040fe40007ffe0ff */
[----:B------:R0:W-:Y:S02]  /*bc510*/  @P4 STG.E.U16 [R22.64], R25 ;  /* 0x0000001916004986 */ /* 0x0001e4000c101506 */
[----:B0-----:R-:W-:Y:S01]  /*bc520*/  IMAD.MOV.U32 R23, RZ, RZ, R25 ;  /* 0x000000ffff177224 */ /* 0x001fe200078e0019 */
[----:B------:R-:W-:Y:S02]  /*bc530*/  LEA.HI.X.SX32 R25, R3, R2, 0x1, P6 ;  /* 0x0000000203197211 */ /* 0x000fe400030f0eff */
[----:B------:R-:W2:Y:S01]  /*bc540*/  LDL.LU R3, [R1+0x26dc] ;  /* 0x0026dc0001037983 */ /* 0x000ea20000300800 */
[----:B------:R-:W-:-:S02]  /*bc550*/  LEA R22, P6, R21, R0, 0x1 ;  /* 0x0000000015167211 */ /* 0x000fc400078c08ff */
[----:B------:R-:W-:Y:S02]  /*bc560*/  PRMT R26, R23, 0x7632, R26 ;  /* 0x00007632171a7816 */ /* 0x000fe4000000001a */
[----:B------:R-:W-:-:S03]  /*bc570*/  LEA.HI.X.SX32 R23, R21, R2, 0x1, P6 ;  /* 0x0000000215177211 */ /* 0x000fc600030f0eff */
[----:B------:R0:W-:Y:S01]  /*bc580*/  @P3 STG.E.U16 [R24.64], R26 ;  /* 0x0000001a18003986 */ /* 0x0001e2000c101506 */
[----:B--2---:R-:W-:Y:S02]  /*bc590*/  ISETP.LT.AND P4, PT, R3, c[0x0][0x17c], !P0 ;  /* 0x00005f0003007a0c */ /* 0x004fe40004781270 */
[----:B------:R-:W-:Y:S02]  /*bc5a0*/  IADD3 R3, R21, c[0x0][0x198], RZ ;  /* 0x0000660015037a10 */ /* 0x000fe40007ffe0ff */
[----:B------:R-:W2:Y:S04]  /*bc5b0*/  LDL.LU R21, [R1+0x1e0] ;  /* 0x0001e00001157983 */ /* 0x000ea80000300800 */
[----:B0-----:R-:W3:Y:S01]  /*bc5c0*/  LDL.LU R25, [R1+0x26e0] ;  /* 0x0026e00001197983 */ /* 0x001ee20000300800 */
[----:B------:R-:W-:-:S02]  /*bc5d0*/  LEA R24, P6, R3, R0, 0x1 ;  /* 0x0000000003187211 */ /* 0x000fc400078c08ff */
[----:B---3--:R-:W-:Y:S01]  /*bc5e0*/  ISETP.LT.AND P3, PT, R25, c[0x0][0x17c], !P0 ;  /* 0x00005f0019007a0c */ /* 0x008fe20004761270 */
[----:B--2---:R-:W-:Y:S01]  /*bc5f0*/  IMAD.MOV.U32 R25, RZ, RZ, R21 ;  /* 0x000000ffff197224 */ /* 0x004fe200078e0015 */
[----:B------:R-:W-:-:S04]  /*bc600*/  IADD3 R21, R3, c[0x0][0x198], RZ ;  /* 0x0000660003157a10 */ /* 0x000fc80007ffe0ff */
[----:B------:R0:W-:Y:S02]  /*bc610*/  @P5 STG.E.U16 [R22.64], R25 ;  /* 0x0000001916005986 */ /* 0x0001e4000c101506 */
[----:B0-----:R-:W-:Y:S01]  /*bc620*/  IMAD.MOV.U32 R23, RZ, RZ, R25 ;  /* 0x000000ffff177224 */ /* 0x001fe200078e0019 */
[----:B------:R-:W-:Y:S02]  /*bc630*/  LEA.HI.X.SX32 R25, R3, R2, 0x1, P6 ;  /* 0x0000000203197211 */ /* 0x000fe400030f0eff */
[----:B------:R-:W2:Y:S01]  /*bc640*/  LDL.LU R3, [R1+0x26e4] ;  /* 0x0026e40001037983 */ /* 0x000ea20000300800 */
[----:B------:R-:W-:Y:S02]  /*bc650*/  LEA R22, P6, R21, R0, 0x1 ;  /* 0x0000000015167211 */ /* 0x000fe400078c08ff */
        /* <DEDUP_REMOVED lines=17> */
[----:B------:R-:W-:-:S02]  /*bc770*/  LEA.HI.X.SX32 R23, R21, R2, 0x1, P6 ;  /* 0x0000000215177211 */ /* 0x000fc400030f0eff */
[----:B--2---:R-:W-:Y:S02]  /*bc780*/  ISETP.LT.AND P1, PT, R3, c[0x0][0x17c], !P0 ;  /* 0x00005f0003007a0c */ /* 0x004fe40004721270 */
[----:B------:R-:W-:Y:S02]  /*bc790*/  IADD3 R3, R21, c[0x0][0x198], RZ ;  /* 0x0000660015037a10 */ /* 0x000fe40007ffe0ff */
[----:B------:R-:W2:Y:S04]  /*bc7a0*/  LDL.LU R21, [R1+0x26f0] ;  /* 0x0026f00001157983 */ /* 0x000ea80000300800 */
[----:B------:R0:W-:Y:S04]  /*bc7b0*/  @P4 STG.E.U16 [R24.64], R26 ;  /* 0x0000001a18004986 */ /* 0x0001e8000c101506 */
[----:B------:R1:W-:Y:S01]  /*bc7c0*/  @P3 STG.E.U16 [R22.64], R8 ;  /* 0x0000000816003986 */ /* 0x0003e2000c101506 */
[----:B0-----:R-:W-:-:S03]  /*bc7d0*/  LEA R24, P6, R3, R0, 0x1 ;  /* 0x0000000003187211 */ /* 0x001fc600078c08ff */
[----:B------:R-:W3:Y:S01]  /*bc7e0*/  LDL.LU R26, [R1+0x1a0] ;  /* 0x0001a000011a7983 */ /* 0x000ee20000300800 */
[----:B------:R-:W-:Y:S02]  /*bc7f0*/  LEA.HI.X.SX32 R25, R3, R2, 0x1, P6 ;  /* 0x0000000203197211 */ /* 0x000fe400030f0eff */
[----:B-1----:R-:W-:-:S05]  /*bc800*/  PRMT R8, R8, 0x7632, R8 ;  /* 0x0000763208087816 */ /* 0x002fca0000000008 */
[----:B------:R0:W-:Y:S01]  /*bc810*/  @P5 STG.E.U16 [R24.64], R8 ;  /* 0x0000000818005986 */ /* 0x0001e2000c101506 */
[----:B--2---:R-:W-:Y:S02]  /*bc820*/  ISETP.LT.AND P4, PT, R21, c[0x0][0x17c], !P0 ;  /* 0x00005f0015007a0c */ /* 0x004fe40004781270 */
[----:B------:R-:W-:Y:S02]  /*bc830*/  IADD3 R21, R3, c[0x0][0x198], RZ ;  /* 0x0000660003157a10 */ /* 0x000fe40007ffe0ff */
[----:B------:R-:W2:Y:S04]  /*bc840*/  LDL.LU R3, [R1+0x26f4] ;  /* 0x0026f40001037983 */ /* 0x000ea80000300800 */
[----:B0-----:R-:W4:Y:S04]  /*bc850*/  LDL.LU R24, [R1+0x220] ;  /* 0x0002200001187983 */ /* 0x001f280000300800 */
[----:B------:R-:W3:Y:S01]  /*bc860*/  LDL.LU R25, [R1+0x26f8] ;  /* 0x0026f80001197983 */ /* 0x000ee20000300800 */
[----:B------:R-:W-:-:S04]  /*bc870*/  LEA R22, P6, R21, R0, 0x1 ;  /* 0x0000000015167211 */ /* 0x000fc800078c08ff */
[----:B------:R-:W-:Y:S02]  /*bc880*/  LEA.HI.X.SX32 R23, R21, R2, 0x1, P6 ;  /* 0x0000000215177211 */ /* 0x000fe400030f0eff */
[----:B--2---:R-:W-:Y:S01]  /*bc890*/  ISETP.LT.AND P3, PT, R3, c[0x0][0x17c], !P0 ;  /* 0x00005f0003007a0c */ /* 0x004fe20004761270 */
[----:B----4-:R-:W-:Y:S01]  /*bc8a0*/  IMAD.MOV.U32 R8, RZ, RZ, R24 ;  /* 0x000000ffff087224 */ /* 0x010fe200078e0018 */
[----:B------:R-:W-:Y:S02]  /*bc8b0*/  IADD3 R3, R21, c[0x0][0x198], RZ ;  /* 0x0000660015037a10 */ /* 0x000fe40007ffe0ff */
[----:B---3--:R-:W-:Y:S01]  /*bc8c0*/  ISETP.LT.AND P5, PT, R25, c[0x0][0x17c], !P0 ;  /* 0x00005f0019007a0c */ /* 0x008fe200047a1270 */
[----:B------:R-:W-:Y:S01]  /*bc8d0*/  IMAD.MOV.U32 R25, RZ, RZ, R8 ;  /* 0x000000ffff197224 */ /* 0x000fe200078e0008 */
[C---:B------:R-:W-:Y:S02]  /*bc8e0*/  LEA R24, P6, R3.reuse, R0, 0x1 ;  /* 0x0000000003187211 */ /* 0x040fe400078c08ff */
[----:B------:R-:W-:-:S02]  /*bc8f0*/  IADD3 R8, R3, c[0x0][0x198], RZ ;  /* 0x0000660003087a10 */ /* 0x000fc40007ffe0ff */
[----:B------:R0:W-:Y:S02]  /*bc900*/  @P2 STG.E.U16 [R22.64], R25 ;  /* 0x0000001916002986 */ /* 0x0001e4000c101506 */
[----:B0-----:R-:W-:Y:S01]  /*bc910*/  IMAD.MOV.U32 R23, RZ, RZ, R25 ;  /* 0x000000ffff177224 */ /* 0x001fe200078e0019 */
[----:B------:R-:W-:Y:S02]  /*bc920*/  LEA.HI.X.SX32 R25, R3, R2, 0x1, P6 ;  /* 0x0000000203197211 */ /* 0x000fe400030f0eff */
[----:B------:R-:W2:Y:S01]  /*bc930*/  LDL.LU R3, [R1+0x26fc] ;  /* 0x0026fc0001037983 */ /* 0x000ea20000300800 */
[C---:B------:R-:W-:Y:S02]  /*bc940*/  LEA R22, P6, R8.reuse, R0, 0x1 ;  /* 0x0000000008167211 */ /* 0x040fe400078c08ff */
        /* <DEDUP_REMOVED lines=15> */
[C---:B------:R-:W-:Y:S02]  /*bca40*/  LEA R22, P6, R8.reuse, R0, 0x1 ;  /* 0x0000000008167211 */ /* 0x040fe400078c08ff */
[----:B------:R-:W-:Y:S02]  /*bca50*/  PRMT R21, R23, 0x7632, R21 ;  /* 0x0000763217157816 */ /* 0x000fe40000000015 */
[----:B------:R-:W-:-:S02]  /*bca60*/  LEA.HI.X.SX32 R23, R8, R2, 0x1, P6 ;  /* 0x0000000208177211 */ /* 0x000fc400030f0eff */
[----:B--2---:R-:W-:Y:S02]  /*bca70*/  ISETP.LT.AND P4, PT, R3, c[0x0][0x17c], !P0 ;  /* 0x00005f0003007a0c */ /* 0x004fe40004781270 */
[----:B------:R-:W-:Y:S02]  /*bca80*/  IADD3 R3, R8, c[0x0][0x198], RZ ;  /* 0x0000660008037a10 */ /* 0x000fe40007ffe0ff */
[----:B------:R-:W2:Y:S04]  /*bca90*/  LDL.LU R8, [R1+0x2708] ;  /* 0x0027080001087983 */ /* 0x000ea80000300800 */
[----:B------:R0:W-:Y:S02]  /*bcaa0*/  @P3 STG.E.U16 [R24.64], R21 ;  /* 0x0000001518003986 */ /* 0x0001e4000c101506 */
[----:B0-----:R-:W-:-:S04]  /*bcab0*/  LEA R24, P6, R3, R0, 0x1 ;  /* 0x0000000003187211 */ /* 0x001fc800078c08ff */
[C---:B------:R-:W-:Y:S02]  /*bcac0*/  LEA.HI.X.SX32 R25, R3.reuse, R2, 0x1, P6 ;  /* 0x0000000203197211 */ /* 0x040fe400030f0eff */
[----:B--2---:R-:W-:Y:S02]  /*bcad0*/  ISETP.LT.AND P3, PT, R8, c[0x0][0x17c], !P0 ;  /* 0x00005f0008007a0c */ /* 0x004fe40004761270 */
[----:B------:R-:W-:Y:S02]  /*bcae0*/  IADD3 R8, R3, c[0x0][0x198], RZ ;  /* 0x0000660003087a10 */ /* 0x000fe40007ffe0ff */
[----:B------:R-:W2:Y:S04]  /*bcaf0*/  LDL.LU R3, [R1+0x270c] ;  /* 0x00270c0001037983 */ /* 0x000ea80000300800 */
[----:B------:R0:W-:Y:S01]  /*bcb00*/  @P5 STG.E.U16 [R22.64], R26 ;  /* 0x0000001a16005986 */ /* 0x0001e2000c101506 */
[----:B------:R-:W-:-:S02]  /*bcb10*/  PRMT R21, R26, 0x7632, R21 ;  /* 0x000076321a157816 */ /* 0x000fc40000000015 */
[C---:B0-----:R-:W-:Y:S01]  /*bcb20*/  LEA R22, P6, R8.reuse, R0, 0x1 ;  /* 0x0000000008167211 */ /* 0x041fe200078c08ff */
[----:B------:R-:W3:Y:S03]  /*bcb30*/  LDL.LU R26, [R1+0x1c0] ;  /* 0x0001c000011a7983 */ /* 0x000ee60000300800 */
[C---:B------:R-:W-:Y:S02]  /*bcb40*/  LEA.HI.X.SX32 R23, R8.reuse, R2, 0x1, P6 ;  /* 0x0000000208177211 */ /* 0x040fe400030f0eff */
[----:B--2---:R-:W-:Y:S02]  /*bcb50*/  ISETP.LT.AND P5, PT, R3, c[0x0][0x17c], !P0 ;  /* 0x00005f0003007a0c */ /* 0x004fe400047a1270 */
[----:B------:R-:W-:Y:S02]  /*bcb60*/  IADD3 R3, R8, c[0x0][0x198], RZ ;  /* 0x0000660008037a10 */ /* 0x000fe40007ffe0ff */
[----:B------:R-:W2:Y:S04]  /*bcb70*/  LDL.LU R8, [R1+0x2710] ;  /* 0x0027100001087983 */ /* 0x000ea80000300800 */
[----:B------:R0:W-:Y:S02]  /*bcb80*/  @P2 STG.E.U16 [R24.64], R21 ;  /* 0x0000001518002986 */ /* 0x0001e4000c101506 */
[----:B0-----:R-:W-:-:S02]  /*bcb90*/  LEA R24, P6, R3, R0, 0x1 ;  /* 0x0000000003187211 */ /* 0x001fc400078c08ff */
[----:B------:R-:W4:Y:S02]  /*bcba0*/  LDL.LU R21, [R1+0x2720] ;  /* 0x0027200001157983 */ /* 0x000f240000300800 */
[C---:B------:R-:W-:Y:S02]  /*bcbb0*/  LEA.HI.X.SX32 R25, R3.reuse, R2, 0x1, P6 ;  /* 0x0000000203197211 */ /* 0x040fe400030f0eff */
[----:B--2---:R-:W-:Y:S02]  /*bcbc0*/  ISETP.LT.AND P2, PT, R8, c[0x0][0x17c], !P0 ;  /* 0x00005f0008007a0c */ /* 0x004fe40004741270 */
[----:B------:R-:W-:Y:S02]  /*bcbd0*/  IADD3 R8, R3, c[0x0][0x198], RZ ;  /* 0x0000660003087a10 */ /* 0x000fe40007ffe0ff */
[----:B------:R-:W2:Y:S04]  /*bcbe0*/  LDL.LU R3, [R1+0x2714] ;  /* 0x0027140001037983 */ /* 0x000ea80000300800 */
[----:B------:R0:W-:Y:S02]  /*bcbf0*/  @P1 STG.E.U16 [R22.64], R12 ;  /* 0x0000000c16001986 */ /* 0x0001e4000c101506 */
[----:B0-----:R-:W-:-:S02]  /*bcc00*/  PRMT R12, R12, 0x7632, R12 ;  /* 0x000076320c0c7816 */ /* 0x001fc4000000000c */
[----:B------:R-:W-:-:S03]  /*bcc10*/  LEA R22, P6, R8, R0, 0x1 ;  /* 0x0000000008167211 */ /* 0x000fc600078c08ff */
[----:B------:R0:W-:Y:S01]  /*bcc20*/  @P4 STG.E.U16 [R24.64], R12 ;  /* 0x0000000c18004986 */ /* 0x0001e2000c101506 */
[C---:B------:R-:W-:Y:S02]  /*bcc30*/  LEA.HI.X.SX32 R23, R8.reuse, R2, 0x1, P6 ;  /* 0x0000000208177211 */ /* 0x040fe400030f0eff */
[----:B--2---:R-:W-:Y:S02]  /*bcc40*/  ISETP.LT.AND P1, PT, R3, c[0x0][0x17c], !P0 ;  /* 0x00005f0003007a0c */ /* 0x004fe40004721270 */
[----:B------:R-:W-:Y:S02]  /*bcc50*/  IADD3 R3, R8, c[0x0][0x198], RZ ;  /* 0x0000660008037a10 */ /* 0x000fe40007ffe0ff */
[----:B------:R-:W2:Y:S04]  /*bcc60*/  LDL.LU R8, [R1+0x210] ;  /* 0x0002100001087983 */ /* 0x000ea80000300800 */
[----:B0-----:R-:W2:Y:S01]  /*bcc70*/  LDL.LU R25, [R1+0x2718] ;  /* 0x0027180001197983 */ /* 0x001ea20000300800 */
[----:B------:R-:W-:-:S02]  /*bcc80*/  LEA R24, P6, R3, R0, 0x1 ;  /* 0x0000000003187211 */ /* 0x000fc400078c08ff */
[----:B--2---:R-:W-:Y:S01]  /*bcc90*/  ISETP.LT.AND P4, PT, R25, c[0x0][0x17c], !P0 ;  /* 0x00005f0019007a0c */ /* 0x004fe20004781270 */
[----:B------:R-:W-:Y:S01]  /*bcca0*/  IMAD.MOV.U32 R25, RZ, RZ, R8 ;  /* 0x000000ffff197224 */ /* 0x000fe200078e0008 */
[----:B------:R-:W-:-:S04]  /*bccb0*/  IADD3 R8, R3, c[0x0][0x198], RZ ;  /* 0x0000660003087a10 */ /* 0x000fc80007ffe0ff */
        /* <DEDUP_REMOVED lines=8> */
[----:B----4-:R-:W-:-:S03]  /*bcd40*/  ISETP.LT.AND P5, PT, R21, c[0x0][0x17c], !P0 ;  /* 0x00005f0015007a0c */ /* 0x010fc600047a1270 */
[----:B------:R-:W4:Y:S01]  /*bcd50*/  LDL.LU R21, [R1+0x272c] ;  /* 0x00272c0001157983 */ /* 0x000f220000300800 */
[----:B--2---:R-:W-:Y:S02]  /*bcd60*/  ISETP.LT.AND P3, PT, R3, c[0x0][0x17c], !P0 ;  /* 0x00005f0003007a0c */ /* 0x004fe40004761270 */
[----:B------:R-:W-:-:S04]  /*bcd70*/  IADD3 R3, R8, c[0x0][0x198], RZ ;  /* 0x0000660008037a10 */ /* 0x000fc80007ffe0ff */
[C---:B0-----:R-:W-:Y:S02]  /*bcd80*/  LEA R24, P6, R3.reuse, R0, 0x1 ;  /* 0x0000000003187211 */ /* 0x041fe400078c08ff */
[C---:B------:R-:W-:Y:S02]  /*bcd90*/  IADD3 R8, R3.reuse, c[0x0][0x198], RZ ;  /* 0x0000660003087a10 */ /* 0x040fe40007ffe0ff */
[----:B------:R-:W-:Y:S02]  /*bcda0*/  LEA.HI.X.SX32 R25, R3, R2, 0x1, P6 ;  /* 0x0000000203197211 */ /* 0x000fe400030f0eff */
[----:B------:R-:W2:Y:S04]  /*bcdb0*/  LDL.LU R3, [R1+0x2724] ;  /* 0x0027240001037983 */ /* 0x000ea80000300800 */
[----:B---3--:R0:W-:Y:S01]  /*bcdc0*/  @P2 STG.E.U16 [R22.64], R26 ;  /* 0x0000001a16002986 */ /* 0x0081e2000c101506 */
[----:B------:R-:W-:-:S02]  /*bcdd0*/  PRMT R12, R26, 0x7632, R12 ;  /* 0x000076321a0c7816 */ /* 0x000fc4000000000c */
[C---:B0-----:R-:W-:Y:S01]  /*bcde0*/  LEA R22, P6, R8.reuse, R0, 0x1 ;  /* 0x0000000008167211 */ /* 0x041fe200078c08ff */
[----:B------:R-:W3:Y:S03]  /*bcdf0*/  LDL.LU R26, [R1+0x2730] ;  /* 0x00273000011a7983 */ /* 0x000ee60000300800 */
[C---:B------:R-:W-:Y:S02]  /*bce00*/  LEA.HI.X.SX32 R23, R8.reuse, R2, 0x1, P6 ;  /* 0x0000000208177211 */ /* 0x040fe400030f0eff */
[----:B--2---:R-:W-:Y:S02]  /*bce10*/  ISETP.LT.AND P2, PT, R3, c[0x0][0x17c], !P0 ;  /* 0x00005f0003007a0c */ /* 0x004fe40004741270 */
[----:B------:R-:W-:Y:S02]  /*bce20*/  IADD3 R3, R8, c[0x0][0x198], RZ ;  /* 0x0000660008037a10 */ /* 0x000fe40007ffe0ff */
[----:B------:R-:W2:Y:S04]  /*bce30*/  LDL.LU R8, [R1+0x2728] ;  /* 0x0027280001087983 */ /* 0x000ea80000300800 */
[----:B------:R0:W-:Y:S04]  /*bce40*/  @P1 STG.E.U16 [R24.64], R12 ;  /* 0x0000000c18001986 */ /* 0x0001e8000c101506 */
[----:B------:R1:W-:Y:S01]  /*bce50*/  @P4 STG.E.U16 [R22.64], R4 ;  /* 0x0000000416004986 */ /* 0x0003e2000c101506 */
[----:B0-----:R-:W-:-:S04]  /*bce60*/  LEA R24, P6, R3, R0, 0x1 ;  /* 0x0000000003187211 */ /* 0x001fc800078c08ff */
[----:B------:R-:W-:Y:S02]  /*bce70*/  LEA.HI.X.SX32 R25, R3, R2, 0x1, P6 ;  /* 0x0000000203197211 */ /* 0x000fe400030f0eff */
[----:B-1----:R-:W-:Y:S02]  /*bce80*/  PRMT R4, R4, 0x7632, R4 ;  /* 0x0000763204047816 */ /* 0x002fe40000000004 */
[----:B----4-:R-:W-:Y:S02]  /*bce90*/  ISETP.LT.AND P4, PT, R21, c[0x0][0x17c], !P0 ;  /* 0x00005f0015007a0c */ /* 0x010fe40004781270 */
[----:B------:R-:W4:Y:S04]  /*bcea0*/  LDL.LU R21, [R1+0x2738] ;  /* 0x0027380001157983 */ /* 0x000f280000300800 */
[----:B------:R0:W-:Y:S01]  /*bceb0*/  @P3 STG.E.U16 [R24.64], R4 ;  /* 0x0000000418003986 */ /* 0x0001e2000c101506 */
[----:B---3--:R-:W-:-:S03]  /*bcec0*/  ISETP.LT.AND P3, PT, R26, c[0x0][0x17c], !P0 ;  /* 0x00005f001a007a0c */ /* 0x008fc60004761270 */
[----:B------:R-:W3:Y:S01]  /*bced0*/  LDL.LU R26, [R1+0x240] ;  /* 0x00024000011a7983 */ /* 0x000ee20000300800 */
[----:B--2---:R-:W-:Y:S02]  /*bcee0*/  ISETP.LT.AND P1, PT, R8, c[0x0][0x17c], !P0 ;  /* 0x00005f0008007a0c */ /* 0x004fe40004721270 */
[----:B------:R-:W-:-:S04]  /*bcef0*/  IADD3 R8, R3, c[0x0][0x198], RZ ;  /* 0x0000660003087a10 */ /* 0x000fc80007ffe0ff */
[C---:B------:R-:W-:Y:S02]  /*bcf00*/  LEA R22, P6, R8.reuse, R0, 0x1 ;  /* 0x0000000008167211 */ /* 0x040fe400078c08ff */
[C---:B------:R-:W-:Y:S02]  /*bcf10*/  IADD3 R3, R8.reuse, c[0x0][0x198], RZ ;  /* 0x0000660008037a10 */ /* 0x040fe40007ffe0ff */
[----:B------:R-:W-:Y:S02]  /*bcf20*/  LEA.HI.X.SX32 R23, R8, R2, 0x1, P6 ;  /* 0x0000000208177211 */ /* 0x000fe400030f0eff */
[C---:B0-----:R-:W-:Y:S02]  /*bcf30*/  LEA R24, P6, R3.reuse, R0, 0x1 ;  /* 0x0000000003187211 */ /* 0x041fe400078c08ff */
[C---:B------:R-:W-:Y:S02]  /*bcf40*/  IADD3 R4, R3.reuse, c[0x0][0x198], RZ ;  /* 0x0000660003047a10 */ /* 0x040fe40007ffe0ff */
[----:B------:R-:W-:-:S02]  /*bcf50*/  LEA.HI.X.SX32 R25, R3, R2, 0x1, P6 ;  /* 0x0000000203197211 */ /* 0x000fc400030f0eff */
[----:B------:R-:W2:Y:S04]  /*bcf60*/  LDL.LU R3, [R1+0x2734] ;  /* 0x0027340001037983 */ /* 0x000ea80000300800 */
[----:B------:R0:W-:Y:S02]  /*bcf70*/  @P5 STG.E.U16 [R22.64], R16 ;  /* 0x0000001016005986 */ /* 0x0001e4000c101506 */
[----:B0-----:R-:W-:-:S04]  /*bcf80*/  LEA R22, P6, R4, R0, 0x1 ;  /* 0x0000000004167211 */ /* 0x001fc800078c08ff */
[C---:B------:R-:W-:Y:S02]  /*bcf90*/  LEA.HI.X.SX32 R23, R4.reuse, R2, 0x1, P6 ;  /* 0x0000000204177211 */ /* 0x040fe400030f0eff */
[----:B--2---:R-:W-:Y:S02]  /*bcfa0*/  ISETP.LT.AND P5, PT, R3, c[0x0][0x17c], !P0 ;  /* 0x00005f0003007a0c */ /* 0x004fe400047a1270 */
[----:B------:R-:W-:Y:S02]  /*bcfb0*/  IADD3 R3, R4, c[0x0][0x198], RZ ;  /* 0x0000660004037a10 */ /* 0x000fe40007ffe0ff */
[----:B------:R-:W2:Y:S01]  /*bcfc0*/  LDL.LU R4, [R1+0x200] ;  /* 0x0002000001047983 */ /* 0x000ea20000300800 */
[----:B------:R-:W-:-:S05]  /*bcfd0*/  PRMT R8, R16, 0x7632, R8 ;  /* 0x0000763210087816 */ /* 0x000fca0000000008 */
[----:B------:R0:W-:Y:S01]  /*bcfe0*/  @P2 STG.E.U16 [R24.64], R8 ;  /* 0x0000000818002986 */ /* 0x0001e2000c101506 */
[----:B----4-:R-:W-:-:S03]  /*bcff0*/  ISETP.LT.AND P2, PT, R21, c[0x0][0x17c], !P0 ;  /* 0x00005f0015007a0c */ /* 0x010fc60004741270 */
[----:B------:R-:W4:Y:S01]  /*bd000*/  LDL.LU R21, [R1+0x2744] ;  /* 0x0027440001157983 */ /* 0x000f220000300800 */
[C---:B0-----:R-:W-:Y:S01]  /*bd010*/  LEA R24, P6, R3.reuse, R0, 0x1 ;  /* 0x0000000003187211 */ /* 0x041fe200078c08ff */
        /* <DEDUP_REMOVED lines=18> */
[----:B------:R0:W-:Y:S01]  /*bd140*/  @P3 STG.E.U16 [R22.64], R25 ;  /* 0x0000001916003986 */ /* 0x0001e2000c101506 */
[----:B----4-:R-:W-:-:S03]  /*bd150*/  ISETP.LT.AND P3, PT, R21, c[0x0][0x17c], !P0 ;  /* 0x00005f0015007a0c */ /* 0x010fc60004761270 */
[----:B------:R-:W2:Y:S01]  /*bd160*/  LDL.LU R21, [R1+0x2750] ;  /* 0x0027500001157983 */ /* 0x000ea20000300800 */
[----:B0-----:R-:W-:Y:S01]  /*bd170*/  IMAD.MOV.U32 R23, RZ, RZ, R25 ;  /* 0x000000ffff177224 */ /* 0x001fe200078e0019 */
[----:B------:R-:W-:Y:S02]  /*bd180*/  LEA.HI.X.SX32 R25, R3, R2, 0x1, P6 ;  /* 0x0000000203197211 */ /* 0x000fe400030f0eff */
[C---:B------:R-:W-:Y:S02]  /*bd190*/  LEA R22, P6, R4.reuse, R0, 0x1 ;  /* 0x0000000004167211 */ /* 0x040fe400078c08ff */
[----:B------:R-:W-:Y:S02]  /*bd1a0*/  PRMT R8, R23, 0x7632, R8 ;  /* 0x0000763217087816 */ /* 0x000fe40000000008 */
[C---:B------:R-:W-:Y:S02]  /*bd1b0*/  IADD3 R3, R4.reuse, c[0x0][0x198], RZ ;  /* 0x0000660004037a10 */ /* 0x040fe40007ffe0ff */
[----:B------:R-:W-:-:S02]  /*bd1c0*/  LEA.HI.X.SX32 R23, R4, R2, 0x1, P6 ;  /* 0x0000000204177211 */ /* 0x000fc400030f0eff */
[----:B------:R-:W4:Y:S04]  /*bd1d0*/  LDL.LU R4, [R1+0x2748] ;  /* 0x0027480001047983 */ /* 0x000f280000300800 */
[----:B------:R0:W-:Y:S02]  /*bd1e0*/  @P5 STG.E.U16 [R24.64], R8 ;  /* 0x0000000818005986 */ /* 0x0001e4000c101506 */
[----:B0-----:R-:W-:-:S04]  /*bd1f0*/  LEA R24, P6, R3, R0, 0x1 ;  /* 0x0000000003187211 */ /* 0x001fc800078c08ff */
[C---:B------:R-:W-:Y:S02]  /*bd200*/  LEA.HI.X.SX32 R25, R3.reuse, R2, 0x1, P6 ;  /* 0x0000000203197211 */ /* 0x040fe400030f0eff */
[----:B----4-:R-:W-:Y:S02]  /*bd210*/  ISETP.LT.AND P5, PT, R4, c[0x0][0x17c], !P0 ;  /* 0x00005f0004007a0c */ /* 0x010fe400047a1270 */
[----:B------:R-:W-:Y:S02]  /*bd220*/  IADD3 R4, R3, c[0x0][0x198], RZ ;  /* 0x0000660003047a10 */ /* 0x000fe40007ffe0ff */
[----:B------:R-:W4:Y:S04]  /*bd230*/  LDL.LU R3, [R1+0x274c] ;  /* 0x00274c0001037983 */ /* 0x000f280000300800 */
[----:B---3--:R0:W-:Y:S01]  /*bd240*/  @P2 STG.E.U16 [R22.64], R26 ;  /* 0x0000001a16002986 */ /* 0x0081e2000c101506 */
[----:B------:R-:W-:-:S02]  /*bd250*/  PRMT R8, R26, 0x7632, R8 ;  /* 0x000076321a087816 */ /* 0x000fc40000000008 */
[C---:B0-----:R-:W-:Y:S01]  /*bd260*/  LEA R22, P6, R4.reuse, R0, 0x1 ;  /* 0x0000000004167211 */ /* 0x041fe200078c08ff */
[----:B------:R-:W3:Y:S03]  /*bd270*/  LDL.LU R26, [R1+0x1e4] ;  /* 0x0001e400011a7983 */ /* 0x000ee60000300800 */
[C---:B------:R-:W-:Y:S01]  /*bd280*/  LEA.HI.X.SX32 R23, R4.reuse, R2, 0x1, P6 ;  /* 0x0000000204177211 */ /* 0x040fe200030f0eff */
[----:B------:R0:W-:Y:S01]  /*bd290*/  @P1 STG.E.U16 [R24.64], R8 ;  /* 0x0000000818001986 */ /* 0x0001e2000c101506 */
[----:B--2---:R-:W-:Y:S02]  /*bd2a0*/  ISETP.LT.AND P1, PT, R21, c[0x0][0x17c], !P0 ;  /* 0x00005f0015007a0c */ /* 0x004fe40004721270 */
[----:B----4-:R-:W-:Y:S02]  /*bd2b0*/  ISETP.LT.AND P2, PT, R3, c[0x0][0x17c], !P0 ;  /* 0x00005f0003007a0c */ /* 0x010fe40004741270 */
[----:B------:R-:W-:Y:S01]  /*bd2c0*/  IADD3 R3, R4, c[0x0][0x198], RZ ;  /* 0x0000660004037a10 */ /* 0x000fe20007ffe0ff */
[----:B------:R-:W-:-:S02]  /*bd2d0*/  IMAD.MOV.U32 R4, RZ, RZ, R7 ;  /* 0x000000ffff047224 */ /* 0x000fc400078e0007 */
[----:B------:R-:W2:Y:S02]  /*bd2e0*/  LDL.LU R7, [R1+0x2b04] ;  /* 0x002b040001077983 */ /* 0x000ea40000300800 */
[----:B0-----:R-:W-:Y:S01]  /*bd2f0*/  IMAD.MOV.U32 R25, RZ, RZ, R4 ;  /* 0x000000ffff197224 */ /* 0x001fe200078e0004 */
[C---:B------:R-:W-:Y:S01]  /*bd300*/  LEA R24, P6, R3.reuse, R0, 0x1 ;  /* 0x0000000003187211 */ /* 0x040fe200078c08ff */
[----:B------:R-:W4:Y:S01]  /*bd310*/  LDL.LU R21, [R1+0x275c] ;  /* 0x00275c0001157983 */ /* 0x000f220000300800 */
[----:B------:R-:W-:-:S03]  /*bd320*/  IADD3 R4, R3, c[0x0][0x198], RZ ;  /* 0x0000660003047a10 */ /* 0x000fc60007ffe0ff */
        /* <DEDUP_REMOVED lines=36> */
[C---:B------:R-:W-:Y:S02]  /*bd570*/  LEA.HI.X.SX32 R23, R4.reuse, R2, 0x1, P6 ;  /* 0x0000000204177211 */ /* 0x040fe400030f0eff */
[----:B----4-:R-:W-:Y:S02]  /*bd580*/  ISETP.LT.AND P1, PT, R3, c[0x0][0x17c], !P0 ;  /* 0x00005f0003007a0c */ /* 0x010fe40004721270 */
[----:B------:R-:W-:Y:S02]  /*bd590*/  IADD3 R3, R4, c[0x0][0x198], RZ ;  /* 0x0000660004037a10 */ /* 0x000fe40007ffe0ff */
[----:B------:R-:W4:Y:S04]  /*bd5a0*/  LDL.LU R4, [R1+0x1b4] ;  /* 0x0001b40001047983 */ /* 0x000f280000300800 */
[----:B------:R0:W-:Y:S01]  /*bd5b0*/  @P4 STG.E.U16 [R24.64], R8 ;  /* 0x0000000818004986 */ /* 0x0001e2000c101506 */
[----:B--2---:R-:W-:-:S03]  /*bd5c0*/  ISETP.LT.AND P4, PT, R21, c[0x0][0x17c], !P0 ;  /* 0x00005f0015007a0c */ /* 0x004fc60004781270 */
[----:B------:R-:W2:Y:S01]  /*bd5d0*/  LDL.LU R21, [R1+0x2774] ;  /* 0x0027740001157983 */ /* 0x000ea20000300800 */
[C---:B0-----:R-:W-:Y:S01]  /*bd5e0*/  LEA R24, P6, R3.reuse, R0, 0x1 ;  /* 0x0000000003187211 */ /* 0x041fe200078c08ff */
[----:B----4-:R-:W-:Y:S01]  /*bd5f0*/  IMAD.MOV.U32 R25, RZ, RZ, R4 ;  /* 0x000000ffff197224 */ /* 0x010fe200078e0004 */
[----:B------:R-:W-:-:S04]  /*bd600*/  IADD3 R4, R3, c[0x0][0x198], RZ ;  /* 0x0000660003047a10 */ /* 0x000fc80007ffe0ff */
[----:B------:R0:W-:Y:S02]  /*bd610*/  @P3 STG.E.U16 [R22.64], R25 ;  /* 0x0000001916003986 */ /* 0x0001e4000c101506 */
[----:B0-----:R-:W-:Y:S01]  /*bd620*/  IMAD.MOV.U32 R23, RZ, RZ, R25 ;  /* 0x000000ffff177224 */ /* 0x001fe200078e0019 */
[----:B------:R-:W-:Y:S02]  /*bd630*/  LEA.HI.X.SX32 R25, R3, R2, 0x1, P6 ;  /* 0x0000000203197211 */ /* 0x000fe400030f0eff */
[----:B------:R-:W4:Y:S01]  /*bd640*/  LDL.LU R3, [R1+0x276c] ;  /* 0x00276c0001037983 */ /* 0x000f220000300800 */
[C---:B------:R-:W-:Y:S02]  /*bd650*/  LEA R22, P6, R4.reuse, R0, 0x1 ;  /* 0x0000000004167211 */ /* 0x040fe400078c08ff */
[----:B------:R-:W-:Y:S02]  /*bd660*/  PRMT R8, R23, 0x7632, R8 ;  /* 0x0000763217087816 */ /* 0x000fe40000000008 */
[----:B------:R-:W-:-:S03]  /*bd670*/  LEA.HI.X.SX32 R23, R4, R2, 0x1, P6 ;  /* 0x0000000204177211 */ /* 0x000fc600030f0eff */
[----:B------:R-:W-:Y:S04]  /*bd680*/  @P5 STG.E.U16 [R24.64], R8 ;  /* 0x0000000818005986 */ /* 0x000fe8000c101506 */
[----:B------:R0:W-:Y:S04]  /*bd690*/  @P2 STG.E.U16 [R22.64], R9 ;  /* 0x0000000916002986 */ /* 0x0001e8000c101506 */
[----:B0-----:R-:W5:Y:S01]  /*bd6a0*/  LDL.LU R23, [R1+0x2778] ;  /* 0x0027780001177983 */ /* 0x001f620000300800 */
[----:B------:R-:W-:Y:S02]  /*bd6b0*/  PRMT R12, R9, 0x7632, R12 ;  /* 0x00007632090c7816 */ /* 0x000fe4000000000c */
[----:B--2---:R-:W-:-:S02]  /*bd6c0*/  ISETP.LT.AND P2, PT, R21, c[0x0][0x17c], !P0 ;  /* 0x00005f0015007a0c */ /* 0x004fc40004741270 */
[----:B---3--:R-:W-:Y:S01]  /*bd6d0*/  ISETP.LT.AND P5, PT, R26, c[0x0][0x17c], !P0 ;  /* 0x00005f001a007a0c */ /* 0x008fe200047a1270 */
[----:B------:R-:W2:Y:S04]  /*bd6e0*/  LDL.LU R21, [R1+0x2780] ;  /* 0x0027800001157983 */ /* 0x000ea80000300800 */
[----:B------:R-:W3:Y:S01]  /*bd6f0*/  LDL.LU R26, [R1+0x1a4] ;  /* 0x0001a400011a7983 */ /* 0x000ee20000300800 */
[----:B----4-:R-:W-:Y:S02]  /*bd700*/  ISETP.LT.AND P3, PT, R3, c[0x0][0x17c], !P0 ;  /* 0x00005f0003007a0c */ /* 0x010fe40004761270 */
        /* <DEDUP_REMOVED lines=8> */
[C---:B------:R-:W-:Y:S02]  /*bd790*/  LEA R22, P6, R3.reuse, R0, 0x1 ;  /* 0x0000000003167211 */ /* 0x040fe400078c08ff */
[----:B------:R-:W-:Y:S02]  /*bd7a0*/  IADD3 R4, R3, c[0x0][0x198], RZ ;  /* 0x0000660003047a10 */ /* 0x000fe40007ffe0ff */
[----:B-----5:R-:W-:Y:S01]  /*bd7b0*/  ISETP.LT.AND P1, PT, R23, c[0x0][0x17c], !P0 ;  /* 0x00005f0017007a0c */ /* 0x020fe20004721270 */
[----:B0-----:R-:W4:Y:S01]  /*bd7c0*/  LDL.LU R24, [R1+0x224] ;  /* 0x0002240001187983 */ /* 0x001f220000300800 */
[----:B------:R-:W-:-:S03]  /*bd7d0*/  LEA.HI.X.SX32 R23, R3, R2, 0x1, P6 ;  /* 0x0000000203177211 */ /* 0x000fc600030f0eff */
[----:B------:R-:W5:Y:S04]  /*bd7e0*/  LDL.LU R3, [R1+0x277c] ;  /* 0x00277c0001037983 */ /* 0x000f680000300800 */
[----:B----4-:R0:W-:Y:S01]  /*bd7f0*/  @P4 STG.E.U16 [R8.64], R24 ;  /* 0x0000001808004986 */ /* 0x0101e2000c101506 */
[----:B------:R-:W-:Y:S02]  /*bd800*/  PRMT R12, R24, 0x7632, R12 ;  /* 0x00007632180c7816 */ /* 0x000fe4000000000c */
[----:B-----5:R-:W-:Y:S02]  /*bd810*/  ISETP.LT.AND P4, PT, R3, c[0x0][0x17c], !P0 ;  /* 0x00005f0003007a0c */ /* 0x020fe40004781270 */
[C---:B------:R-:W-:Y:S02]  /*bd820*/  IADD3 R3, R4.reuse, c[0x0][0x198], RZ ;  /* 0x0000660004037a10 */ /* 0x040fe40007ffe0ff */
[C---:B0-----:R-:W-:Y:S01]  /*bd830*/  LEA R8, P6, R4.reuse, R0, 0x1 ;  /* 0x0000000004087211 */ /* 0x041fe200078c08ff */
[----:B------:R-:W4:Y:S03]  /*bd840*/  LDL.LU R24, [R1+0x2788] ;  /* 0x0027880001187983 */ /* 0x000f260000300800 */
[----:B------:R-:W-:-:S02]  /*bd850*/  LEA.HI.X.SX32 R9, R4, R2, 0x1, P6 ;  /* 0x0000000204097211 */ /* 0x000fc400030f0eff */
[----:B------:R-:W5:Y:S04]  /*bd860*/  LDL.LU R4, [R1+0x1d4] ;  /* 0x0001d40001047983 */ /* 0x000f680000300800 */
[----:B------:R0:W-:Y:S01]  /*bd870*/  @P3 STG.E.U16 [R22.64], R12 ;  /* 0x0000000c16003986 */ /* 0x0001e2000c101506 */
[----:B--2---:R-:W-:-:S03]  /*bd880*/  ISETP.LT.AND P3, PT, R21, c[0x0][0x17c], !P0 ;  /* 0x00005f0015007a0c */ /* 0x004fc60004761270 */
[----:B------:R-:W2:Y:S01]  /*bd890*/  LDL.LU R21, [R1+0x278c] ;  /* 0x00278c0001157983 */ /* 0x000ea20000300800 */
[C---:B0-----:R-:W-:Y:S01]  /*bd8a0*/  LEA R22, P6, R3.reuse, R0, 0x1 ;  /* 0x0000000003167211 */ /* 0x041fe200078c08ff */
[----:B-----5:R-:W-:Y:S01]  /*bd8b0*/  IMAD.MOV.U32 R23, RZ, RZ, R4 ;  /* 0x000000ffff177224 */ /* 0x020fe200078e0004 */
[----:B------:R-:W-:-:S04]  /*bd8c0*/  IADD3 R4, R3, c[0x0][0x198], RZ ;  /* 0x0000660003047a10 */ /* 0x000fc80007ffe0ff */
[----:B------:R0:W-:Y:S02]  /*bd8d0*/  @P5 STG.E.U16 [R8.64], R23 ;  /* 0x0000001708005986 */ /* 0x0001e4000c101506 */
[----:B0-----:R-:W-:Y:S01]  /*bd8e0*/  IMAD.MOV.U32 R9, RZ, RZ, R23 ;  /* 0x000000ffff097224 */ /* 0x001fe200078e0017 */
[----:B------:R-:W-:Y:S02]  /*bd8f0*/  LEA.HI.X.SX32 R23, R3, R2, 0x1, P6 ;  /* 0x0000000203177211 */ /* 0x000fe400030f0eff */
[----:B------:R-:W5:Y:S02]  /*bd900*/  LDL.LU R3, [R1+0x2784] ;  /* 0x0027840001037983 */ /* 0x000f640000300800 */
[----:B------:R-:W-:-:S05]  /*bd910*/  PRMT R12, R9, 0x7632, R12 ;  /* 0x00007632090c7816 */ /* 0x000fca000000000c */
[----:B------:R0:W-:Y:S01]  /*bd920*/  @P2 STG.E.U16 [R22.64], R12 ;  /* 0x0000000c16002986 */ /* 0x0001e2000c101506 */
[----:B----4-:R-:W-:-:S03]  /*bd930*/  ISETP.LT.AND P2, PT, R24, c[0x0][0x17c], !P0 ;  /* 0x00005f0018007a0c */ /* 0x010fc60004741270 */
[----:B------:R-:W4:Y:S01]  /*bd940*/  LDL.LU R24, [R1+0x2794] ;  /* 0x0027940001187983 */ /* 0x000f220000300800 */
[----:B------:R-:W-:-:S04]  /*bd950*/  LEA R8, P6, R4, R0, 0x1 ;  /* 0x0000000004087211 */ /* 0x000fc800078c08ff */
[----:B------:R-:W-:-:S05]  /*bd960*/  LEA.HI.X.SX32 R9, R4, R2, 0x1, P6 ;  /* 0x0000000204097211 */ /* 0x000fca00030f0eff */
[----:B---3--:R1:W-:Y:S01]  /*bd970*/  @P1 STG.E.U16 [R8.64], R26 ;  /* 0x0000001a08001986 */ /* 0x0083e2000c101506 */
[----:B--2---:R-:W-:Y:S02]  /*bd980*/  ISETP.LT.AND P1, PT, R21, c[0x0][0x17c], !P0 ;  /* 0x00005f0015007a0c */ /* 0x004fe40004721270 */
[----:B0-----:R-:W-:Y:S01]  /*bd990*/  PRMT R12, R26, 0x7632, R12 ;  /* 0x000076321a0c7816 */ /* 0x001fe2000000000c */
[----:B------:R-:W2:Y:S04]  /*bd9a0*/  LDL.LU R21, [R1+0x2798] ;  /* 0x0027980001157983 */ /* 0x000ea80000300800 */
[----:B-1----:R-:W3:Y:S01]  /*bd9b0*/  LDL.LU R26, [R1+0x1c4] ;  /* 0x0001c400011a7983 */ /* 0x002ee20000300800 */
[----:B-----5:R-:W-:Y:S02]  /*bd9c0*/  ISETP.LT.AND P5, PT, R3, c[0x0][0x17c], !P0 ;  /* 0x00005f0003007a0c */ /* 0x020fe400047a1270 */
[----:B------:R-:W-:-:S04]  /*bd9d0*/  IADD3 R3, R4, c[0x0][0x198], RZ ;  /* 0x0000660004037a10 */ /* 0x000fc80007ffe0ff */
[C---:B------:R-:W-:Y:S02]  /*bd9e0*/  LEA R22, P6, R3.reuse, R0, 0x1 ;  /* 0x0000000003167211 */ /* 0x040fe400078c08ff */
[C---:B------:R-:W-:Y:S02]  /*bd9f0*/  IADD3 R4, R3.reuse, c[0x0][0x198], RZ ;  /* 0x0000660003047a10 */ /* 0x040fe40007ffe0ff */
[----:B------:R-:W-:Y:S02]  /*bda00*/  LEA.HI.X.SX32 R23, R3, R2, 0x1, P6 ;  /* 0x0000000203177211 */ /* 0x000fe400030f0eff */
[C---:B------:R-:W-:Y:S02]  /*bda10*/  LEA R8, P6, R4.reuse, R0, 0x1 ;  /* 0x0000000004087211 */ /* 0x040fe400078c08ff */
[C---:B------:R-:W-:Y:S02]  /*bda20*/  IADD3 R3, R4.reuse, c[0x0][0x198], RZ ;  /* 0x0000660004037a10 */ /* 0x040fe40007ffe0ff */
[----:B------:R-:W-:-:S02]  /*bda30*/  LEA.HI.X.SX32 R9, R4, R2, 0x1, P6 ;  /* 0x0000000204097211 */ /* 0x000fc400030f0eff */
[----:B------:R-:W5:Y:S04]  /*bda40*/  LDL.LU R4, [R1+0x2790] ;  /* 0x0027900001047983 */ /* 0x000f680000300800 */
[----:B------:R0:W-:Y:S04]  /*bda50*/  @P4 STG.E.U16 [R22.64], R12 ;  /* 0x0000000c16004986 */ /* 0x0001e8000c101506 */
[----:B------:R1:W-:Y:S01]  /*bda60*/  @P3 STG.E.U16 [R8.64], R13 ;  /* 0x0000000d08003986 */ /* 0x0003e2000c101506 */
[----:B0-----:R-:W-:-:S04]  /*bda70*/  LEA R22, P6, R3, R0, 0x1 ;  /* 0x0000000003167211 */ /* 0x001fc800078c08ff */
[----:B------:R-:W-:Y:S02]  /*bda80*/  LEA.HI.X.SX32 R23, R3, R2, 0x1, P6 ;  /* 0x0000000203177211 */ /* 0x000fe400030f0eff */
[----:B-1----:R-:W-:Y:S02]  /*bda90*/  PRMT R13, R13, 0x7632, R13 ;  /* 0x000076320d0d7816 */ /* 0x002fe4000000000d */
[----:B----4-:R-:W-:Y:S02]  /*bdaa0*/  ISETP.LT.AND P3, PT, R24, c[0x0][0x17c], !P0 ;  /* 0x00005f0018007a0c */ /* 0x010fe40004761270 */
[----:B------:R-:W4:Y:S04]  /*bdab0*/  LDL.LU R24, [R1+0x27a0] ;  /* 0x0027a00001187983 */ /* 0x000f280000300800 */
[----:B------:R0:W-:Y:S04]  /*bdac0*/  @P5 STG.E.U16 [R22.64], R13 ;  /* 0x0000000d16005986 */ /* 0x0001e8000c101506 */
[----:B0-----:R-:W3:Y:S04]  /*bdad0*/  LDL.LU R22, [R1+0x214] ;  /* 0x0002140001167983 */ /* 0x001ee80000300800 */
[----:B------:R-:W4:Y:S01]  /*bdae0*/  LDL.LU R23, [R1+0x279c] ;  /* 0x00279c0001177983 */ /* 0x000f220000300800 */
[----:B--2---:R-:W-:-:S03]  /*bdaf0*/  ISETP.LT.AND P5, PT, R21, c[0x0][0x17c], !P0 ;  /* 0x00005f0015007a0c */ /* 0x004fc600047a1270 */
[----:B------:R-:W2:Y:S01]  /*bdb00*/  LDL.LU R21, [R1+0x27a4] ;  /* 0x0027a40001157983 */ /* 0x000ea20000300800 */
[----:B-----5:R-:W-:Y:S02]  /*bdb10*/  ISETP.LT.AND P4, PT, R4, c[0x0][0x17c], !P0 ;  /* 0x00005f0004007a0c */ /* 0x020fe40004781270 */
[----:B------:R-:W-:-:S04]  /*bdb20*/  IADD3 R4, R3, c[0x0][0x198], RZ ;  /* 0x0000660003047a10 */ /* 0x000fc80007ffe0ff */
[----:B------:R-:W-:-:S04]  /*bdb30*/  LEA R8, P6, R4, R0, 0x1 ;  /* 0x0000000004087211 */ /* 0x000fc800078c08ff */
[----:B------:R-:W-:-:S05]  /*bdb40*/  LEA.HI.X.SX32 R9, R4, R2, 0x1, P6 ;  /* 0x0000000204097211 */ /* 0x000fca00030f0eff */
[----:B---3--:R0:W-:Y:S01]  /*bdb50*/  @P2 STG.E.U16 [R8.64], R22 ;  /* 0x0000001608002986 */ /* 0x0081e2000c101506 */
[----:B----4-:R-:W-:-:S03]  /*bdb60*/  ISETP.LT.AND P2, PT, R23, c[0x0][0x17c], !P0 ;  /* 0x00005f0017007a0c */ /* 0x010fc60004741270 */
[----:B------:R-:W3:Y:S01]  /*bdb70*/  LDL.LU R23, [R1+0x27a8] ;  /* 0x0027a80001177983 */ /* 0x000ee20000300800 */
[----:B------:R-:W-:-:S04]  /*bdb80*/  IADD3 R3, R4, c[0x0][0x198], RZ ;  /* 0x0000660004037a10 */ /* 0x000fc80007ffe0ff */
[C---:B------:R-:W-:Y:S02]  /*bdb90*/  LEA R12, P6, R3.reuse, R0, 0x1 ;  /* 0x00000000030c7211 */ /* 0x040fe400078c08ff */
[C---:B------:R-:W-:Y:S02]  /*bdba0*/  IADD3 R4, R3.reuse, c[0x0][0x198], RZ ;  /* 0x0000660003047a10 */ /* 0x040fe40007ffe0ff */
[----:B------:R-:W-:Y:S02]  /*bdbb0*/  LEA.HI.X.SX32 R13, R3, R2, 0x1, P6 ;  /* 0x00000002030d7211 */ /* 0x000fe400030f0eff */
[----:B------:R-:W-:Y:S02]  /*bdbc0*/  PRMT R16, R22, 0x7632, R16 ;  /* 0x0000763216107816 */ /* 0x000fe40000000010 */
[C---:B0-----:R-:W-:Y:S01]  /*bdbd0*/  LEA R8, P6, R4.reuse, R0, 0x1 ;  /* 0x0000000004087211 */ /* 0x041fe200078c08ff */
[----:B------:R-:W4:Y:S01]  /*bdbe0*/  LDL.LU R22, [R1+0x27ac] ;  /* 0x0027ac0001167983 */ /* 0x000f220000300800 */
[----:B------:R-:W-:-:S02]  /*bdbf0*/  IADD3 R3, R4, c[0x0][0x198], RZ ;  /* 0x0000660004037a10 */ /* 0x000fc40007ffe0ff */
[----:B------:R-:W-:Y:S01]  /*bdc00*/  LEA.HI.X.SX32 R9, R4, R2, 0x1, P6 ;  /* 0x0000000204097211 */ /* 0x000fe200030f0eff */
[----:B------:R0:W-:Y:S04]  /*bdc10*/  @P1 STG.E.U16 [R12.64], R16 ;  /* 0x000000100c001986 */ /* 0x0001e8000c101506 */
[----:B------:R1:W-:Y:S01]  /*bdc20*/  @P4 STG.E.U16 [R8.64], R26 ;  /* 0x0000001a08004986 */ /* 0x0003e2000c101506 */
[C---:B0-----:R-:W-:Y:S02]  /*bdc30*/  LEA R12, P6, R3.reuse, R0, 0x1 ;  /* 0x00000000030c7211 */ /* 0x041fe400078c08ff */
[----:B------:R-:W-:Y:S02]  /*bdc40*/  PRMT R16, R26, 0x7632, R16 ;  /* 0x000076321a107816 */ /* 0x000fe40000000010 */
[----:B------:R-:W-:-:S02]  /*bdc50*/  LEA.HI.X.SX32 R13, R3, R2, 0x1, P6 ;  /* 0x00000002030d7211 */ /* 0x000fc400030f0eff */
[----:B--2---:R-:W-:Y:S02]  /*bdc60*/  ISETP.LT.AND P4, PT, R21, c[0x0][0x17c], !P0 ;  /* 0x00005f0015007a0c */ /* 0x004fe40004781270 */
[----:B------:R-:W2:Y:S04]  /*bdc70*/  LDL.LU R21, [R1+0x27b0] ;  /* 0x0027b00001157983 */ /* 0x000ea80000300800 */
[----:B------:R0:W-:Y:S01]  /*bdc80*/  @P3 STG.E.U16 [R12.64], R16 ;  /* 0x000000100c003986 */ /* 0x0001e2000c101506 */
[----:B---3--:R-:W-:-:S03]  /*bdc90*/  ISETP.LT.AND P3, PT, R23, c[0x0][0x17c], !P0 ;  /* 0x00005f0017007a0c */ /* 0x008fc60004761270 */
[----:B------:R-:W3:Y:S01]  /*bdca0*/  LDL.LU R23, [R1+0x27b4] ;  /* 0x0027b40001177983 */ /* 0x000ee20000300800 */
[----:B------:R-:W-:-:S04]  /*bdcb0*/  IADD3 R4, R3, c[0x0][0x198], RZ ;  /* 0x0000660003047a10 */ /* 0x000fc80007ffe0ff */
[C---:B-1----:R-:W-:Y:S02]  /*bdcc0*/  LEA R8, P6, R4.reuse, R0, 0x1 ;  /* 0x0000000004087211 */ /* 0x042fe400078c08ff */
[C---:B------:R-:W-:Y:S02]  /*bdcd0*/  IADD3 R3, R4.reuse, c[0x0][0x198], RZ ;  /* 0x0000660004037a10 */ /* 0x040fe40007ffe0ff */
[----:B------:R-:W-:Y:S02]  /*bdce0*/  LEA.HI.X.SX32 R9, R4, R2, 0x1, P6 ;  /* 0x0000000204097211 */ /* 0x000fe400030f0eff */
[C---:B0-----:R-:W-:Y:S02]  /*bdcf0*/  LEA R12, P6, R3.reuse, R0, 0x1 ;  /* 0x00000000030c7211 */ /* 0x041fe400078c08ff */
[----:B------:R-:W-:Y:S02]  /*bdd00*/  ISETP.LT.AND P1, PT, R24, c[0x0][0x17c], !P0 ;  /* 0x00005f0018007a0c */ /* 0x000fe40004721270 */
[C---:B------:R-:W-:Y:S01]  /*bdd10*/  IADD3 R16, R3.reuse, c[0x0][0x198], RZ ;  /* 0x0000660003107a10 */ /* 0x040fe20007ffe0ff */
[----:B------:R0:W-:Y:S01]  /*bdd20*/  @P5 STG.E.U16 [R8.64], R5 ;  /* 0x0000000508005986 */ /* 0x0001e2000c101506 */
[----:B------:R-:W-:-:S02]  /*bdd30*/  LEA.HI.X.SX32 R13, R3, R2, 0x1, P6 ;  /* 0x00000002030d7211 */ /* 0x000fc400030f0eff */
[C---:B------:R-:W-:Y:S02]  /*bdd40*/  LEA R4, P6, R16.reuse, R0, 0x1 ;  /* 0x0000000010047211 */ /* 0x040fe400078c08ff */
[C---:B------:R-:W-:Y:S02]  /*bdd50*/  IADD3 R3, R16.reuse, c[0x0][0x198], RZ ;  /* 0x0000660010037a10 */ /* 0x040fe40007ffe0ff */
[----:B0-----:R-:W-:Y:S02]  /*bdd60*/  PRMT R8, R5, 0x7632, R8 ;  /* 0x0000763205087816 */ /* 0x001fe40000000008 */
[----:B------:R-:W-:-:S03]  /*bdd70*/  LEA.HI.X.SX32 R5, R16, R2, 0x1, P6 ;  /* 0x0000000210057211 */ /* 0x000fc600030f0eff */
[----:B------:R0:W-:Y:S01]  /*bdd80*/  @P2 STG.E.U16 [R12.64], R8 ;  /* 0x000000080c002986 */ /* 0x0001e2000c101506 */
[----:B----4-:R-:W-:-:S03]  /*bdd90*/  ISETP.LT.AND P5, PT, R22, c[0x0][0x17c], !P0 ;  /* 0x00005f0016007a0c */ /* 0x010fc600047a1270 */
[----:B------:R1:W-:Y:S01]  /*bdda0*/  @P1 STG.E.U16 [R4.64], R17 ;  /* 0x0000001104001986 */ /* 0x0003e2000c101506 */
[----:B--2---:R-:W-:-:S03]  /*bddb0*/  ISETP.LT.AND P2, PT, R21, c[0x0][0x17c], !P0 ;  /* 0x00005f0015007a0c */ /* 0x004fc60004741270 */
[----:B------:R-:W2:Y:S01]  /*bddc0*/  LDL.LU R22, [R1+0x27b8] ;  /* 0x0027b80001167983 */ /* 0x000ea20000300800 */
[----:B0-----:R-:W-:-:S03]  /*bddd0*/  LEA R8, P6, R3, R0, 0x1 ;  /* 0x0000000003087211 */ /* 0x001fc600078c08ff */
[----:B------:R-:W4:Y:S01]  /*bdde0*/  LDL.LU R24, [R1+0x234] ;  /* 0x0002340001187983 */ /* 0x000f220000300800 */
[----:B------:R-:W-:-:S03]  /*bddf0*/  LEA.HI.X.SX32 R9, R3, R2, 0x1, P6 ;  /* 0x0000000203097211 */ /* 0x000fc600030f0eff */
[----:B------:R-:W5:Y:S01]  /*bde00*/  LDL.LU R21, [R1+0x27bc] ;  /* 0x0027bc0001157983 */ /* 0x000f620000300800 */
[----:B-1----:R-:W-:-:S05]  /*bde10*/  PRMT R17, R17, 0x7632, R17 ;  /* 0x0000763211117816 */ /* 0x002fca0000000011 */
[----:B------:R0:W-:Y:S01]  /*bde20*/  @P4 STG.E.U16 [R8.64], R17 ;  /* 0x0000001108004986 */ /* 0x0001e2000c101506 */
[----:B---3--:R-:W-:-:S03]  /*bde30*/  ISETP.LT.AND P1, PT, R23, c[0x0][0x17c], !P0 ;  /* 0x00005f0017007a0c */ /* 0x008fc60004721270 */
[----:B------:R-:W3:Y:S04]  /*bde40*/  LDL.LU R23, [R1+0x27c0] ;  /* 0x0027c00001177983 */ /* 0x000ee80000300800 */
[----:B------:R-:W3:Y:S04]  /*bde50*/  LDL.LU R26, [R1+0x244] ;  /* 0x00024400011a7983 */ /* 0x000ee80000300800 */
[----:B0-----:R-:W3:Y:S01]  /*bde60*/  LDL.LU R17, [R1+0x204] ;  /* 0x0002040001117983 */ /* 0x001ee20000300800 */
[----:B------:R-:W-:-:S04]  /*bde70*/  IADD3 R12, R3, c[0x0][0x198], RZ ;  /* 0x00006600030c7a10 */ /* 0x000fc80007ffe0ff */
[----:B------:R-:W-:-:S04]  /*bde80*/  LEA R4, P6, R12, R0, 0x1 ;  /* 0x000000000c047211 */ /* 0x000fc800078c08ff */
[----:B------:R-:W-:Y:S02]  /*bde90*/  LEA.HI.X.SX32 R5, R12, R2, 0x1, P6 ;  /* 0x000000020c057211 */ /* 0x000fe400030f0eff */
[----:B--2---:R-:W-:Y:S02]  /*bdea0*/  ISETP.LT.AND P4, PT, R22, c[0x0][0x17c], !P0 ;  /* 0x00005f0016007a0c */ /* 0x004fe40004781270 */
[----:B------:R-:W2:Y:S04]  /*bdeb0*/  LDL.LU R22, [R1+0x27c4] ;  /* 0x0027c40001167983 */ /* 0x000ea80000300800 */
[----:B---3--:R0:W-:Y:S01]  /*bdec0*/  @P3 STG.E.U16 [R4.64], R17 ;  /* 0x0000001104003986 */ /* 0x0081e2000c101506 */
[----:B-----5:R-:W-:Y:S02]  /*bded0*/  ISETP.LT.AND P3, PT, R21, c[0x0][0x17c], !P0 ;  /* 0x00005f0015007a0c */ /* 0x020fe40004761270 */
[----:B------:R-:W-:Y:S01]  /*bdee0*/  PRMT R13, R17, 0x7632, R13 ;  /* 0x00007632110d7816 */ /* 0x000fe2000000000d */
[----:B------:R-:W3:Y:S04]  /*bdef0*/  LDL.LU R21, [R1+0x27c8] ;  /* 0x0027c80001157983 */ /* 0x000ee80000300800 */
        /* <DEDUP_REMOVED lines=9> */
[----:B------:R-:W-:-:S03]  /*bdf90*/  IADD3 R12, R3, c[0x0][0x198], RZ ;  /* 0x00006600030c7a10 */ /* 0x000fc60007ffe0ff */
[----:B----4-:R1:W-:Y:S01]  /*bdfa0*/  @P2 STG.E.U16 [R4.64], R24 ;  /* 0x0000001804002986 */ /* 0x0103e2000c101506 */
[----:B0-----:R-:W-:-:S04]  /*bdfb0*/  LEA R8, P6, R3, R0, 0x1 ;  /* 0x0000000003087211 */ /* 0x001fc800078c08ff */
[----:B------:R-:W-:Y:S02]  /*bdfc0*/  LEA.HI.X.SX32 R9, R3, R2, 0x1, P6 ;  /* 0x0000000203097211 */ /* 0x000fe400030f0eff */
[----:B-1----:R-:W-:Y:S02]  /*bdfd0*/  LEA R4, P6, R12, R0, 0x1 ;  /* 0x000000000c047211 */ /* 0x002fe400078c08ff */
[----:B------:R-:W-:Y:S02]  /*bdfe0*/  PRMT R13, R24, 0x7632, R13 ;  /* 0x00007632180d7816 */ /* 0x000fe4000000000d */
[----:B------:R-:W-:Y:S02]  /*bdff0*/  LEA.HI.X.SX32 R5, R12, R2, 0x1, P6 ;  /* 0x000000020c057211 */ /* 0x000fe400030f0eff */
[----:B--2---:R-:W-:Y:S01]  /*be000*/  ISETP.LT.AND P2, PT, R22, c[0x0][0x17c], !P0 ;  /* 0x00005f0016007a0c */ /* 0x004fe20004741270 */
[----:B------:R0:W-:Y:S01]  /*be010*/  @P1 STG.E.U16 [R8.64], R13 ;  /* 0x0000000d08001986 */ /* 0x0001e2000c101506 */
[----:B------:R-:W-:-:S03]  /*be020*/  ISETP.LT.AND P5, PT, R23, c[0x0][0x17c], !P0 ;  /* 0x00005f0017007a0c */ /* 0x000fc600047a1270 */
[----:B------:R-:W2:Y:S04]  /*be030*/  LDL.LU R22, [R1+0x27d0] ;  /* 0x0027d00001167983 */ /* 0x000ea80000300800 */
[----:B------:R-:W4:Y:S04]  /*be040*/  LDL.LU R23, [R1+0x1f8] ;  /* 0x0001f80001177983 */ /* 0x000f280000300800 */
[----:B------:R1:W-:Y:S01]  /*be050*/  @P4 STG.E.U16 [R4.64], R26 ;  /* 0x0000001a04004986 */ /* 0x0003e2000c101506 */
[----:B---3--:R-:W-:-:S03]  /*be060*/  ISETP.LT.AND P1, PT, R21, c[0x0][0x17c], !P0 ;  /* 0x00005f0015007a0c */ /* 0x008fc60004721270 */
[----:B------:R-:W3:Y:S01]  /*be070*/  LDL.LU R21, [R1+0x27d4] ;  /* 0x0027d40001157983 */ /* 0x000ee20000300800 */
[----:B-----5:R-:W-:-:S03]  /*be080*/  ISETP.LT.AND P4, PT, R17, c[0x0][0x17c], !P0 ;  /* 0x00005f0011007a0c */ /* 0x020fc60004781270 */
[----:B------:R-:W5:Y:S01]  /*be090*/  LDL.LU R17, [R1+0x27d8] ;  /* 0x0027d80001117983 */ /* 0x000f620000300800 */
[----:B------:R-:W-:Y:S02]  /*be0a0*/  IADD3 R3, R12, c[0x0][0x198], RZ ;  /* 0x000066000c037a10 */ /* 0x000fe40007ffe0ff */
[----:B0-----:R-:W-:Y:S01]  /*be0b0*/  PRMT R13, R26, 0x7632, R13 ;  /* 0x000076321a0d7816 */ /* 0x001fe2000000000d */
[----:B------:R-:W4:Y:S01]  /*be0c0*/  LDL.LU R24, [R1+0x1e8] ;  /* 0x0001e80001187983 */ /* 0x000f220000300800 */
[C---:B------:R-:W-:Y:S02]  /*be0d0*/  LEA R8, P6, R3.reuse, R0, 0x1 ;  /* 0x0000000003087211 */ /* 0x040fe400078c08ff */
[C---:B------:R-:W-:Y:S02]  /*be0e0*/  IADD3 R12, R3.reuse, c[0x0][0x198], RZ ;  /* 0x00006600030c7a10 */ /* 0x040fe40007ffe0ff */
[----:B------:R-:W-:Y:S02]  /*be0f0*/  LEA.HI.X.SX32 R9, R3, R2, 0x1, P6 ;  /* 0x0000000203097211 */ /* 0x000fe400030f0eff */
[----:B-1----:R-:W-:-:S02]  /*be100*/  LEA R4, P6, R12, R0, 0x1 ;  /* 0x000000000c047211 */ /* 0x002fc400078c08ff */
[C---:B------:R-:W-:Y:S01]  /*be110*/  IADD3 R3, R12.reuse, c[0x0][0x198], RZ ;  /* 0x000066000c037a10 */ /* 0x040fe20007ffe0ff */
[----:B------:R0:W-:Y:S01]  /*be120*/  @P3 STG.E.U16 [R8.64], R13 ;  /* 0x0000000d08003986 */ /* 0x0001e2000c101506 */
[----:B------:R-:W-:Y:S02]  /*be130*/  LEA.HI.X.SX32 R5, R12, R2, 0x1, P6 ;  /* 0x000000020c057211 */ /* 0x000fe400030f0eff */
[C---:B0-----:R-:W-:Y:S02]  /*be140*/  LEA R8, P6, R3.reuse, R0, 0x1 ;  /* 0x0000000003087211 */ /* 0x041fe400078c08ff */
[----:B------:R-:W-:Y:S02]  /*be150*/  PRMT R13, R20, 0x7632, R13 ;  /* 0x00007632140d7816 */ /* 0x000fe4000000000d */
[----:B------:R-:W-:Y:S01]  /*be160*/  LEA.HI.X.SX32 R9, R3, R2, 0x1, P6 ;  /* 0x0000000203097211 */ /* 0x000fe200030f0eff */
[----:B------:R0:W-:Y:S04]  /*be170*/  @P5 STG.E.U16 [R4.64], R20 ;  /* 0x0000001404005986 */ /* 0x0001e8000c101506 */
[----:B------:R1:W-:Y:S01]  /*be180*/  @P2 STG.E.U16 [R8.64], R13 ;  /* 0x0000000d08002986 */ /* 0x0003e2000c101506 */
[----:B--2---:R-:W-:-:S03]  /*be190*/  ISETP.LT.AND P3, PT, R22, c[0x0][0x17c], !P0 ;  /* 0x00005f0016007a0c */ /* 0x004fc60004761270 */
[----:B------:R-:W2:Y:S04]  /*be1a0*/  LDL.LU R22, [R1+0x27dc] ;  /* 0x0027dc0001167983 */ /* 0x000ea80000300800 */
[----:B0-----:R-:W2:Y:S01]  /*be1b0*/  LDL.LU R20, [R1+0x2b00] ;  /* 0x002b000001147983 */ /* 0x001ea20000300800 */
[----:B---3--:R-:W-:-:S03]  /*be1c0*/  ISETP.LT.AND P5, PT, R21, c[0x0][0x17c], !P0 ;  /* 0x00005f0015007a0c */ /* 0x008fc600047a1270 */
[----:B------:R-:W3:Y:S04]  /*be1d0*/  LDL.LU R21, [R1+0x27e0] ;  /* 0x0027e00001157983 */ /* 0x000ee80000300800 */
[----:B------:R-:W3:Y:S01]  /*be1e0*/  LDL.LU R26, [R1+0x1b8] ;  /* 0x0001b800011a7983 */ /* 0x000ee20000300800 */
[----:B-----5:R-:W-:-:S03]  /*be1f0*/  ISETP.LT.AND P2, PT, R17, c[0x0][0x17c], !P0 ;  /* 0x00005f0011007a0c */ /* 0x020fc60004741270 */
[----:B------:R-:W5:Y:S01]  /*be200*/  LDL.LU R17, [R1+0x27e4] ;  /* 0x0027e40001117983 */ /* 0x000f620000300800 */
[----:B------:R-:W-:-:S04]  /*be210*/  IADD3 R12, R3, c[0x0][0x198], RZ ;  /* 0x00006600030c7a10 */ /* 0x000fc80007ffe0ff */
[C---:B------:R-:W-:Y:S02]  /*be220*/  LEA R4, P6, R12.reuse, R0, 0x1 ;  /* 0x000000000c047211 */ /* 0x040fe400078c08ff */
[C---:B------:R-:W-:Y:S02]  /*be230*/  IADD3 R3, R12.reuse, c[0x0][0x198], RZ ;  /* 0x000066000c037a10 */ /* 0x040fe40007ffe0ff */
[----:B------:R-:W-:Y:S02]  /*be240*/  LEA.HI.X.SX32 R5, R12, R2, 0x1, P6 ;  /* 0x000000020c057211 */ /* 0x000fe400030f0eff */
[C---:B-1----:R-:W-:Y:S02]  /*be250*/  LEA R8, P6, R3.reuse, R0, 0x1 ;  /* 0x0000000003087211 */ /* 0x042fe400078c08ff */
[C---:B------:R-:W-:Y:S01]  /*be260*/  IADD3 R12, R3.reuse, c[0x0][0x198], RZ ;  /* 0x00006600030c7a10 */ /* 0x040fe20007ffe0ff */
[----:B----4-:R0:W-:Y:S01]  /*be270*/  @P1 STG.E.U16 [R4.64], R23 ;  /* 0x0000001704001986 */ /* 0x0101e2000c101506 */
        /* <DEDUP_REMOVED lines=9> */
[----:B------:R-:W3:Y:S01]  /*be310*/  LDL.LU R21, [R1+0x27ec] ;  /* 0x0027ec0001157983 */ /* 0x000ee20000300800 */
[----:B-----5:R-:W-:-:S03]  /*be320*/  ISETP.LT.AND P3, PT, R17, c[0x0][0x17c], !P0 ;  /* 0x00005f0011007a0c */ /* 0x020fc60004761270 */
[----:B------:R-:W4:Y:S01]  /*be330*/  LDL.LU R17, [R1+0x27f0] ;  /* 0x0027f00001117983 */ /* 0x000f220000300800 */
[----:B------:R-:W-:Y:S02]  /*be340*/  IADD3 R3, R12, c[0x0][0x198], RZ ;  /* 0x000066000c037a10 */ /* 0x000fe40007ffe0ff */
[----:B0-----:R-:W-:Y:S01]  /*be350*/  PRMT R13, R24, 0x7632, R13 ;  /* 0x00007632180d7816 */ /* 0x001fe2000000000d */
[----:B------:R-:W5:Y:S01]  /*be360*/  LDL.LU R23, [R1+0x228] ;  /* 0x0002280001177983 */ /* 0x000f620000300800 */
        /* <DEDUP_REMOVED lines=10> */
[----:B------:R-:W-:Y:S04]  /*be410*/  @P2 STG.E.U16 [R4.64], R26 ;  /* 0x0000001a04002986 */ /* 0x000fe8000c101506 */
[----:B------:R0:W-:Y:S01]  /*be420*/  @P1 STG.E.U16 [R8.64], R13 ;  /* 0x0000000d08001986 */ /* 0x0001e2000c101506 */
[----:B--2---:R-:W-:-:S03]  /*be430*/  ISETP.LT.AND P5, PT, R22, c[0x0][0x17c], !P0 ;  /* 0x00005f0016007a0c */ /* 0x004fc600047a1270 */
[----:B------:R-:W2:Y:S01]  /*be440*/  LDL.LU R22, [R1+0x27f4] ;  /* 0x0027f40001167983 */ /* 0x000ea20000300800 */
[----:B---3--:R-:W-:-:S03]  /*be450*/  ISETP.LT.AND P2, PT, R21, c[0x0][0x17c], !P0 ;  /* 0x00005f0015007a0c */ /* 0x008fc60004741270 */
[----:B------:R-:W3:Y:S04]  /*be460*/  LDL.LU R21, [R1+0x27f8] ;  /* 0x0027f80001157983 */ /* 0x000ee80000300800 */
[----:B------:R-:W2:Y:S01]  /*be470*/  LDL.LU R24, [R1+0x1d8] ;  /* 0x0001d80001187983 */ /* 0x000ea20000300800 */
[----:B----4-:R-:W-:-:S03]  /*be480*/  ISETP.LT.AND P1, PT, R17, c[0x0][0x17c], !P0 ;  /* 0x00005f0011007a0c */ /* 0x010fc60004721270 */
[----:B------:R-:W4:Y:S04]  /*be490*/  LDL.LU R17, [R1+0x27fc] ;  /* 0x0027fc0001117983 */ /* 0x000f280000300800 */
[----:B0-----:R-:W2:Y:S01]  /*be4a0*/  LDL.LU R13, [R1+0x2800] ;  /* 0x00280000010d7983 */ /* 0x001ea20000300800 */
[----:B------:R-:W-:-:S03]  /*be4b0*/  IADD3 R12, R3, c[0x0][0x198], RZ ;  /* 0x00006600030c7a10 */ /* 0x000fc60007ffe0ff */
[----:B------:R-:W2:Y:S01]  /*be4c0*/  LDL.LU R26, [R1+0x1a8] ;  /* 0x0001a800011a7983 */ /* 0x000ea20000300800 */
[C---:B------:R-:W-:Y:S02]  /*be4d0*/  LEA R4, P6, R12.reuse, R0, 0x1 ;  /* 0x000000000c047211 */ /* 0x040fe400078c08ff */
[C---:B------:R-:W-:Y:S02]  /*be4e0*/  IADD3 R3, R12.reuse, c[0x0][0x198], RZ ;  /* 0x000066000c037a10 */ /* 0x040fe40007ffe0ff */
[----:B------:R-:W-:Y:S02]  /*be4f0*/  LEA.HI.X.SX32 R5, R12, R2, 0x1, P6 ;  /* 0x000000020c057211 */ /* 0x000fe400030f0eff */
[C---:B------:R-:W-:Y:S02]  /*be500*/  LEA R8, P6, R3.reuse, R0, 0x1 ;  /* 0x0000000003087211 */ /* 0x040fe400078c08ff */
[C---:B------:R-:W-:Y:S01]  /*be510*/  IADD3 R12, R3.reuse, c[0x0][0x198], RZ ;  /* 0x00006600030c7a10 */ /* 0x040fe20007ffe0ff */
[----:B------:R0:W-:Y:S01]  /*be520*/  @P4 STG.E.U16 [R4.64], R10 ;  /* 0x0000000a04004986 */ /* 0x0001e2000c101506 */
[----:B------:R-:W-:-:S02]  /*be530*/  LEA.HI.X.SX32 R9, R3, R2, 0x1, P6 ;  /* 0x0000000203097211 */ /* 0x000fc400030f0eff */
[----:B0-----:R-:W-:Y:S02]  /*be540*/  LEA R4, P6, R12, R0, 0x1 ;  /* 0x000000000c047211 */ /* 0x001fe400078c08ff */
[----:B------:R-:W-:Y:S02]  /*be550*/  PRMT R10, R10, 0x7632, R10 ;  /* 0x000076320a0a7816 */ /* 0x000fe4000000000a */
[----:B------:R-:W-:-:S03]  /*be560*/  LEA.HI.X.SX32 R5, R12, R2, 0x1, P6 ;  /* 0x000000020c057211 */ /* 0x000fc600030f0eff */
[----:B------:R0:W-:Y:S04]  /*be570*/  @P3 STG.E.U16 [R8.64], R10 ;  /* 0x0000000a08003986 */ /* 0x0001e8000c101506 */
[----:B-----5:R1:W-:Y:S01]  /*be580*/  @P5 STG.E.U16 [R4.64], R23 ;  /* 0x0000001704005986 */ /* 0x0203e2000c101506 */
[----:B------:R-:W-:Y:S02]  /*be590*/  IADD3 R3, R12, c[0x0][0x198], RZ ;  /* 0x000066000c037a10 */ /* 0x000fe40007ffe0ff */
[----:B------:R-:W-:Y:S02]  /*be5a0*/  PRMT R12, R23, 0x7632, R12 ;  /* 0x00007632170c7816 */ /* 0x000fe4000000000c */
[----:B0-----:R-:W-:-:S04]  /*be5b0*/  LEA R8, P6, R3, R0, 0x1 ;  /* 0x0000000003087211 */ /* 0x001fc800078c08ff */
[----:B------:R-:W-:-:S05]  /*be5c0*/  LEA.HI.X.SX32 R9, R3, R2, 0x1, P6 ;  /* 0x0000000203097211 */ /* 0x000fca00030f0eff */
[----:B------:R0:W-:Y:S01]  /*be5d0*/  @P2 STG.E.U16 [R8.64], R12 ;  /* 0x0000000c08002986 */ /* 0x0001e2000c101506 */
[----:B---3--:R-:W-:-:S03]  /*be5e0*/  ISETP.LT.AND P3, PT, R21, c[0x0][0x17c], !P0 ;  /* 0x00005f0015007a0c */ /* 0x008fc60004761270 */
[----:B------:R-:W3:Y:S01]  /*be5f0*/  LDL.LU R21, [R1+0x2804] ;  /* 0x0028040001157983 */ /* 0x000ee20000300800 */
[----:B----4-:R-:W-:-:S03]  /*be600*/  ISETP.LT.AND P5, PT, R17, c[0x0][0x17c], !P0 ;  /* 0x00005f0011007a0c */ /* 0x010fc600047a1270 */
[----:B------:R-:W4:Y:S01]  /*be610*/  LDL.LU R17, [R1+0x2808] ;  /* 0x0028080001117983 */ /* 0x000f220000300800 */
[----:B--2---:R-:W-:-:S03]  /*be620*/  ISETP.LT.AND P2, PT, R13, c[0x0][0x17c], !P0 ;  /* 0x00005f000d007a0c */ /* 0x004fc60004741270 */
[----:B------:R-:W2:Y:S01]  /*be630*/  LDL.LU R13, [R1+0x280c] ;  /* 0x00280c00010d7983 */ /* 0x000ea20000300800 */
[----:B------:R-:W-:Y:S02]  /*be640*/  IADD3 R10, R3, c[0x0][0x198], RZ ;  /* 0x00006600030a7a10 */ /* 0x000fe40007ffe0ff */
[----:B------:R-:W-:Y:S01]  /*be650*/  ISETP.LT.AND P4, PT, R22, c[0x0][0x17c], !P0 ;  /* 0x00005f0016007a0c */ /* 0x000fe20004781270 */
[----:B-1----:R-:W5:Y:S01]  /*be660*/  LDL.LU R23, [R1+0x2810] ;  /* 0x0028100001177983 */ /* 0x002f620000300800 */
[C---:B------:R-:W-:Y:S02]  /*be670*/  LEA R4, P6, R10.reuse, R0, 0x1 ;  /* 0x000000000a047211 */ /* 0x040fe400078c08ff */
[C---:B------:R-:W-:Y:S02]  /*be680*/  IADD3 R3, R10.reuse, c[0x0][0x198], RZ ;  /* 0x000066000a037a10 */ /* 0x040fe40007ffe0ff */
[----:B------:R-:W-:Y:S02]  /*be690*/  LEA.HI.X.SX32 R5, R10, R2, 0x1, P6 ;  /* 0x000000020a057211 */ /* 0x000fe400030f0eff */
[----:B0-----:R-:W-:-:S02]  /*be6a0*/  LEA R8, P6, R3, R0, 0x1 ;  /* 0x0000000003087211 */ /* 0x001fc400078c08ff */
[----:B------:R-:W-:Y:S02]  /*be6b0*/  PRMT R12, R24, 0x7632, R12 ;  /* 0x00007632180c7816 */ /* 0x000fe4000000000c */
[C---:B------:R-:W-:Y:S01]  /*be6c0*/  LEA.HI.X.SX32 R9, R3.reuse, R2, 0x1, P6 ;  /* 0x0000000203097211 */ /* 0x040fe200030f0eff */
[----:B------:R0:W-:Y:S04]  /*be6d0*/  @P1 STG.E.U16 [R4.64], R24 ;  /* 0x0000001804001986 */ /* 0x0001e8000c101506 */
[----:B------:R1:W-:Y:S01]  /*be6e0*/  @P4 STG.E.U16 [R8.64], R12 ;  /* 0x0000000c08004986 */ /* 0x0003e2000c101506 */
[----:B------:R-:W-:-:S04]  /*be6f0*/  IADD3 R10, R3, c[0x0][0x198], RZ ;  /* 0x00006600030a7a10 */ /* 0x000fc80007ffe0ff */
        /* <DEDUP_REMOVED lines=8> */
[----:B------:R-:W2:Y:S04]  /*be780*/  LDL.LU R22, [R1+0x2818] ;  /* 0x0028180001167983 */ /* 0x000ea80000300800 */
[----:B------:R-:W2:Y:S01]  /*be790*/  LDL.LU R13, [R1+0x281c] ;  /* 0x00281c00010d7983 */ /* 0x000ea20000300800 */
[----:B------:R-:W-:-:S04]  /*be7a0*/  IADD3 R3, R10, c[0x0][0x198], RZ ;  /* 0x000066000a037a10 */ /* 0x000fc80007ffe0ff */
[C---:B-1----:R-:W-:Y:S02]  /*be7b0*/  LEA R8, P6, R3.reuse, R0, 0x1 ;  /* 0x0000000003087211 */ /* 0x042fe400078c08ff */
[C---:B------:R-:W-:Y:S02]  /*be7c0*/  IADD3 R10, R3.reuse, c[0x0][0x198], RZ ;  /* 0x00006600030a7a10 */ /* 0x040fe40007ffe0ff */
[----:B------:R-:W-:Y:S02]  /*be7d0*/  LEA.HI.X.SX32 R9, R3, R2, 0x1, P6 ;  /* 0x0000000203097211 */ /* 0x000fe400030f0eff */
[----:B0-----:R-:W-:Y:S02]  /*be7e0*/  LEA R4, P6, R10, R0, 0x1 ;  /* 0x000000000a047211 */ /* 0x001fe400078c08ff */
[----:B------:R-:W-:Y:S02]  /*be7f0*/  PRMT R12, R26, 0x7632, R12 ;  /* 0x000076321a0c7816 */ /* 0x000fe4000000000c */
[C---:B------:R-:W-:Y:S01]  /*be800*/  LEA.HI.X.SX32 R5, R10.reuse, R2, 0x1, P6 ;  /* 0x000000020a057211 */ /* 0x040fe200030f0eff */
[----:B------:R-:W5:Y:S04]  /*be810*/  LDL.LU R26, [R1+0x1c8] ;  /* 0x0001c800011a7983 */ /* 0x000f680000300800 */
[----:B------:R0:W-:Y:S04]  /*be820*/  @P5 STG.E.U16 [R8.64], R12 ;  /* 0x0000000c08005986 */ /* 0x0001e8000c101506 */
[----:B------:R1:W-:Y:S01]  /*be830*/  @P2 STG.E.U16 [R4.64], R14 ;  /* 0x0000000e04002986 */ /* 0x0003e2000c101506 */
[----:B------:R-:W-:-:S04]  /*be840*/  IADD3 R3, R10, c[0x0][0x198], RZ ;  /* 0x000066000a037a10 */ /* 0x000fc80007ffe0ff */
[C---:B0-----:R-:W-:Y:S02]  /*be850*/  LEA R8, P6, R3.reuse, R0, 0x1 ;  /* 0x0000000003087211 */ /* 0x041fe400078c08ff */
[C---:B------:R-:W-:Y:S02]  /*be860*/  IADD3 R10, R3.reuse, c[0x0][0x198], RZ ;  /* 0x00006600030a7a10 */ /* 0x040fe40007ffe0ff */
[----:B------:R-:W-:Y:S02]  /*be870*/  LEA.HI.X.SX32 R9, R3, R2, 0x1, P6 ;  /* 0x0000000203097211 */ /* 0x000fe400030f0eff */
[----:B-1----:R-:W-:Y:S02]  /*be880*/  PRMT R14, R14, 0x7632, R14 ;  /* 0x000076320e0e7816 */ /* 0x002fe4000000000e */
[----:B------:R-:W-:-:S03]  /*be890*/  LEA R4, P6, R10, R0, 0x1 ;  /* 0x000000000a047211 */ /* 0x000fc600078c08ff */
[----:B------:R0:W-:Y:S01]  /*be8a0*/  @P1 STG.E.U16 [R8.64], R14 ;  /* 0x0000000e08001986 */ /* 0x0001e2000c101506 */
[----:B------:R-:W-:Y:S02]  /*be8b0*/  LEA.HI.X.SX32 R5, R10, R2, 0x1, P6 ;  /* 0x000000020a057211 */ /* 0x000fe400030f0eff */
[----:B----4-:R-:W-:Y:S02]  /*be8c0*/  ISETP.LT.AND P2, PT, R17, c[0x0][0x17c], !P0 ;  /* 0x00005f0011007a0c */ /* 0x010fe40004741270 */
[----:B------:R-:W4:Y:S04]  /*be8d0*/  LDL.LU R17, [R1+0x2820] ;  /* 0x0028200001117983 */ /* 0x000f280000300800 */
[----:B0-----:R-:W4:Y:S01]  /*be8e0*/  LDL.LU R14, [R1+0x2824] ;  /* 0x00282400010e7983 */ /* 0x001f220000300800 */
[----:B---3--:R-:W-:-:S03]  /*be8f0*/  PRMT R12, R21, 0x7632, R12 ;  /* 0x00007632150c7816 */ /* 0x008fc6000000000c */
[----:B------:R0:W-:Y:S01]  /*be900*/  @P4 STG.E.U16 [R4.64], R21 ;  /* 0x0000001504004986 */ /* 0x0001e2000c101506 */
[----:B--2---:R-:W-:-:S03]  /*be910*/  ISETP.LT.AND P4, PT, R13, c[0x0][0x17c], !P0 ;  /* 0x00005f000d007a0c */ /* 0x004fc60004781270 */
[----:B0-----:R-:W2:Y:S04]  /*be920*/  LDL.LU R21, [R1+0x2828] ;  /* 0x0028280001157983 */ /* 0x001ea80000300800 */
[----:B------:R-:W3:Y:S01]  /*be930*/  LDL.LU R13, [R1+0x282c] ;  /* 0x00282c00010d7983 */ /* 0x000ee20000300800 */
[----:B------:R-:W-:-:S04]  /*be940*/  IADD3 R3, R10, c[0x0][0x198], RZ ;  /* 0x000066000a037a10 */ /* 0x000fc80007ffe0ff */
[----:B------:R-:W-:-:S04]  /*be950*/  LEA R8, P6, R3, R0, 0x1 ;  /* 0x0000000003087211 */ /* 0x000fc800078c08ff */
[----:B------:R-:W-:-:S05]  /*be960*/  LEA.HI.X.SX32 R9, R3, R2, 0x1, P6 ;  /* 0x0000000203097211 */ /* 0x000fca00030f0eff */
[----:B------:R0:W-:Y:S01]  /*be970*/  @P3 STG.E.U16 [R8.64], R12 ;  /* 0x0000000c08003986 */ /* 0x0001e2000c101506 */
[----:B-----5:R-:W-:Y:S02]  /*be980*/  ISETP.LT.AND P5, PT, R23, c[0x0][0x17c], !P0 ;  /* 0x00005f0017007a0c */ /* 0x020fe400047a1270 */
[----:B------:R-:W-:-:S04]  /*be990*/  IADD3 R10, R3, c[0x0][0x198], RZ ;  /* 0x00006600030a7a10 */ /* 0x000fc80007ffe0ff */
[C---:B------:R-:W-:Y:S02]  /*be9a0*/  LEA R4, P6, R10.reuse, R0, 0x1 ;  /* 0x000000000a047211 */ /* 0x040fe400078c08ff */
[C---:B------:R-:W-:Y:S02]  /*be9b0*/  IADD3 R3, R10.reuse, c[0x0][0x198], RZ ;  /* 0x000066000a037a10 */ /* 0x040fe40007ffe0ff */
[----:B------:R-:W-:Y:S02]  /*be9c0*/  LEA.HI.X.SX32 R5, R10, R2, 0x1, P6 ;  /* 0x000000020a057211 */ /* 0x000fe400030f0eff */
[C---:B0-----:R-:W-:Y:S02]  /*be9d0*/  LEA R8, P6, R3.reuse, R0, 0x1 ;  /* 0x0000000003087211 */ /* 0x041fe400078c08ff */
[----:B------:R-:W-:Y:S02]  /*be9e0*/  ISETP.LT.AND P1, PT, R22, c[0x0][0x17c], !P0 ;  /* 0x00005f0016007a0c */ /* 0x000fe40004721270 */
[C---:B------:R-:W-:Y:S01]  /*be9f0*/  IADD3 R10, R3.reuse, c[0x0][0x198], RZ ;  /* 0x00006600030a7a10 */ /* 0x040fe20007ffe0ff */
[----:B------:R0:W-:Y:S01]  /*bea00*/  @P5 STG.E.U16 [R4.64], R26 ;  /* 0x0000001a04005986 */ /* 0x0001e2000c101506 */
[----:B------:R-:W-:-:S02]  /*bea10*/  LEA.HI.X.SX32 R9, R3, R2, 0x1, P6 ;  /* 0x0000000203097211 */ /* 0x000fc400030f0eff */
[----:B------:R-:W-:Y:S02]  /*bea20*/  PRMT R12, R26, 0x7632, R12 ;  /* 0x000076321a0c7816 */ /* 0x000fe4000000000c */
[----:B0-----:R-:W-:-:S04]  /*bea30*/  LEA R4, P6, R10, R0, 0x1 ;  /* 0x000000000a047211 */ /* 0x001fc800078c08ff */
[----:B------:R-:W-:Y:S01]  /*bea40*/  LEA.HI.X.SX32 R5, R10, R2, 0x1, P6 ;  /* 0x000000020a057211 */ /* 0x000fe200030f0eff */
[----:B------:R0:W-:Y:S04]  /*bea50*/  @P2 STG.E.U16 [R8.64], R12 ;  /* 0x0000000c08002986 */ /* 0x0001e8000c101506 */
[----:B------:R1:W-:Y:S01]  /*bea60*/  @P1 STG.E.U16 [R4.64], R6 ;  /* 0x0000000604001986 */ /* 0x0003e2000c101506 */
[----:B----4-:R-:W-:-:S03]  /*bea70*/  ISETP.LT.AND P3, PT, R17, c[0x0][0x17c], !P0 ;  /* 0x00005f0011007a0c */ /* 0x010fc60004761270 */
[----:B------:R-:W4:Y:S01]  /*bea80*/  LDL.LU R17, [R1+0x2830] ;  /* 0x0028300001117983 */ /* 0x000f220000300800 */
[----:B------:R-:W-:-:S03]  /*bea90*/  ISETP.LT.AND P5, PT, R14, c[0x0][0x17c], !P0 ;  /* 0x00005f000e007a0c */ /* 0x000fc600047a1270 */
[----:B------:R-:W5:Y:S04]  /*beaa0*/  LDL.LU R14, [R1+0x2834] ;  /* 0x00283400010e7983 */ /* 0x000f680000300800 */
[----:B------:R-:W5:Y:S01]  /*beab0*/  LDL.LU R24, [R1+0x208] ;  /* 0x0002080001187983 */ /* 0x000f620000300800 */
[----:B---3--:R-:W-:-:S03]  /*beac0*/  ISETP.LT.AND P1, PT, R13, c[0x0][0x17c], !P0 ;  /* 0x00005f000d007a0c */ /* 0x008fc60004721270 */
[----:B------:R-:W3:Y:S01]  /*bead0*/  LDL.LU R13, [R1+0x2838] ;  /* 0x00283800010d7983 */ /* 0x000ee20000300800 */
[----:B------:R-:W-:-:S04]  /*beae0*/  IADD3 R3, R10, c[0x0][0x198], RZ ;  /* 0x000066000a037a10 */ /* 0x000fc80007ffe0ff */
[C---:B0-----:R-:W-:Y:S02]  /*beaf0*/  LEA R8, P6, R3.reuse, R0, 0x1 ;  /* 0x0000000003087211 */ /* 0x041fe400078c08ff */
[----:B-1----:R-:W-:Y:S02]  /*beb00*/  PRMT R6, R6, 0x7632, R6 ;  /* 0x0000763206067816 */ /* 0x002fe40000000006 */
[----:B------:R-:W-:Y:S02]  /*beb10*/  LEA.HI.X.SX32 R9, R3, R2, 0x1, P6 ;  /* 0x0000000203097211 */ /* 0x000fe400030f0eff */
[----:B--2---:R-:W-:Y:S02]  /*beb20*/  ISETP.LT.AND P2, PT, R21, c[0x0][0x17c], !P0 ;  /* 0x00005f0015007a0c */ /* 0x004fe40004741270 */
[----:B------:R-:W2:Y:S04]  /*beb30*/  LDL.LU R21, [R1+0x238] ;  /* 0x0002380001157983 */ /* 0x000ea80000300800 */
[----:B------:R0:W-:Y:S01]  /*beb40*/  @P4 STG.E.U16 [R8.64], R6 ;  /* 0x0000000608004986 */ /* 0x0001e2000c101506 */
[----:B------:R-:W-:-:S04]  /*beb50*/  IADD3 R10, R3, c[0x0][0x198], RZ ;  /* 0x00006600030a7a10 */ /* 0x000fc80007ffe0ff */
[C---:B------:R-:W-:Y:S02]  /*beb60*/  LEA R4, P6, R10.reuse, R0, 0x1 ;  /* 0x000000000a047211 */ /* 0x040fe400078c08ff */
[C---:B------:R-:W-:Y:S02]  /*beb70*/  IADD3 R3, R10.reuse, c[0x0][0x198], RZ ;  /* 0x000066000a037a10 */ /* 0x040fe40007ffe0ff */
[----:B------:R-:W-:Y:S02]  /*beb80*/  LEA.HI.X.SX32 R5, R10, R2, 0x1, P6 ;  /* 0x000000020a057211 */ /* 0x000fe400030f0eff */
[----:B0-----:R-:W-:-:S03]  /*beb90*/  LEA R8, P6, R3, R0, 0x1 ;  /* 0x0000000003087211 */ /* 0x001fc600078c08ff */
[----:B------:R0:W-:Y:S01]  /*beba0*/  @P3 STG.E.U16 [R4.64], R18 ;  /* 0x0000001204003986 */ /* 0x0001e2000c101506 */
[----:B------:R-:W-:Y:S02]  /*bebb0*/  LEA.HI.X.SX32 R9, R3, R2, 0x1, P6 ;  /* 0x0000000203097211 */ /* 0x000fe400030f0eff */
[----:B0-----:R-:W-:-:S05]  /*bebc0*/  PRMT R18, R18, 0x7632, R18 ;  /* 0x0000763212127816 */ /* 0x001fca0000000012 */
[----:B------:R0:W-:Y:S01]  /*bebd0*/  @P5 STG.E.U16 [R8.64], R18 ;  /* 0x0000001208005986 */ /* 0x0001e2000c101506 */
[----:B----4-:R-:W-:-:S03]  /*bebe0*/  ISETP.LT.AND P4, PT, R17, c[0x0][0x17c], !P0 ;  /* 0x00005f0011007a0c */ /* 0x010fc60004781270 */
[----:B------:R-:W4:Y:S01]  /*bebf0*/  LDL.LU R17, [R1+0x283c] ;  /* 0x00283c0001117983 */ /* 0x000f220000300800 */
[----:B-----5:R-:W-:-:S03]  /*bec00*/  ISETP.LT.AND P3, PT, R14, c[0x0][0x17c], !P0 ;  /* 0x00005f000e007a0c */ /* 0x020fc60004761270 */
[----:B------:R-:W5:Y:S04]  /*bec10*/  LDL.LU R14, [R1+0x2840] ;  /* 0x00284000010e7983 */ /* 0x000f680000300800 */
[----:B------:R-:W5:Y:S04]  /*bec20*/  LDL.LU R26, [R1+0x248] ;  /* 0x00024800011a7983 */ /* 0x000f680000300800 */
[----:B0-----:R-:W5:Y:S01]  /*bec30*/  LDL.LU R18, [R1+0x2844] ;  /* 0x0028440001127983 */ /* 0x001f620000300800 */
[----:B---3--:R-:W-:-:S03]  /*bec40*/  ISETP.LT.AND P5, PT, R13, c[0x0][0x17c], !P0 ;  /* 0x00005f000d007a0c */ /* 0x008fc600047a1270 */
[----:B------:R-:W3:Y:S01]  /*bec50*/  LDL.LU R13, [R1+0x2848] ;  /* 0x00284800010d7983 */ /* 0x000ee20000300800 */
[----:B------:R-:W-:-:S04]  /*bec60*/  IADD3 R6, R3, c[0x0][0x198], RZ ;  /* 0x0000660003067a10 */ /* 0x000fc80007ffe0ff */
[----:B------:R-:W-:-:S04]  /*bec70*/  LEA R4, P6, R6, R0, 0x1 ;  /* 0x0000000006047211 */ /* 0x000fc800078c08ff */
[----:B------:R-:W-:-:S05]  /*bec80*/  LEA.HI.X.SX32 R5, R6, R2, 0x1, P6 ;  /* 0x0000000206057211 */ /* 0x000fca00030f0eff */
[----:B------:R0:W-:Y:S01]  /*bec90*/  @P2 STG.E.U16 [R4.64], R24 ;  /* 0x0000001804002986 */ /* 0x0001e2000c101506 */
[----:B------:R-:W-:-:S04]  /*beca0*/  IADD3 R3, R6, c[0x0][0x198], RZ ;  /* 0x0000660006037a10 */ /* 0x000fc80007ffe0ff */
[C---:B------:R-:W-:Y:S02]  /*becb0*/  LEA R8, P6, R3.reuse, R0, 0x1 ;  /* 0x0000000003087211 */ /* 0x040fe400078c08ff */
[C---:B------:R-:W-:Y:S02]  /*becc0*/  IADD3 R6, R3.reuse, c[0x0][0x198], RZ ;  /* 0x0000660003067a10 */ /* 0x040fe40007ffe0ff */
[----:B------:R-:W-:Y:S02]  /*becd0*/  LEA.HI.X.SX32 R9, R3, R2, 0x1, P6 ;  /* 0x0000000203097211 */ /* 0x000fe400030f0eff */
[----:B------:R-:W-:Y:S02]  /*bece0*/  PRMT R10, R24, 0x7632, R10 ;  /* 0x00007632180a7816 */ /* 0x000fe4000000000a */
[C---:B0-----:R-:W-:Y:S02]  /*becf0*/  LEA R4, P6, R6.reuse, R0, 0x1 ;  /* 0x0000000006047211 */ /* 0x041fe400078c08ff */
[C---:B------:R-:W-:Y:S01]  /*bed00*/  IADD3 R3, R6.reuse, c[0x0][0x198], RZ ;  /* 0x0000660006037a10 */ /* 0x040fe20007ffe0ff */
[----:B------:R0:W-:Y:S01]  /*bed10*/  @P1 STG.E.U16 [R8.64], R10 ;  /* 0x0000000a08001986 */ /* 0x0001e2000c101506 */
[----:B------:R-:W-:-:S02]  /*bed20*/  LEA.HI.X.SX32 R5, R6, R2, 0x1, P6 ;  /* 0x0000000206057211 */ /* 0x000fc400030f0eff */
[----:B0-----:R-:W-:Y:S02]  /*bed30*/  LEA R8, P6, R3, R0, 0x1 ;  /* 0x0000000003087211 */ /* 0x001fe400078c08ff */
[----:B--2---:R-:W-:Y:S02]  /*bed40*/  PRMT R10, R21, 0x7632, R10 ;  /* 0x00007632150a7816 */ /* 0x004fe4000000000a */
[----:B------:R-:W-:Y:S01]  /*bed50*/  LEA.HI.X.SX32 R9, R3, R2, 0x1, P6 ;  /* 0x0000000203097211 */ /* 0x000fe200030f0eff */
[----:B------:R0:W-:Y:S04]  /*bed60*/  @P4 STG.E.U16 [R4.64], R21 ;  /* 0x0000001504004986 */ /* 0x0001e8000c101506 */
[----:B------:R1:W-:Y:S01]  /*bed70*/  @P3 STG.E.U16 [R8.64], R10 ;  /* 0x0000000a08003986 */ /* 0x0003e2000c101506 */
[----:B----4-:R-:W-:-:S03]  /*bed80*/  ISETP.LT.AND P2, PT, R17, c[0x0][0x17c], !P0 ;  /* 0x00005f0011007a0c */ /* 0x010fc60004741270 */
[----:B------:R-:W2:Y:S01]  /*bed90*/  LDL.LU R17, [R1+0x284c] ;  /* 0x00284c0001117983 */ /* 0x000ea20000300800 */
[----:B-----5:R-:W-:-:S03]  /*beda0*/  ISETP.LT.AND P1, PT, R14, c[0x0][0x17c], !P0 ;  /* 0x00005f000e007a0c */ /* 0x020fc60004721270 */
[----:B------:R-:W4:Y:S04]  /*bedb0*/  LDL.LU R14, [R1+0x2850] ;  /* 0x00285000010e7983 */ /* 0x000f280000300800 */
[----:B------:R-:W5:Y:S01]  /*bedc0*/  LDL.LU R24, [R1+0x1fc] ;  /* 0x0001fc0001187983 */ /* 0x000f620000300800 */
[----:B---3--:R-:W-:-:S03]  /*bedd0*/  ISETP.LT.AND P3, PT, R13, c[0x0][0x17c], !P0 ;  /* 0x00005f000d007a0c */ /* 0x008fc60004761270 */
[----:B------:R-:W3:Y:S01]  /*bede0*/  LDL.LU R13, [R1+0x2854] ;  /* 0x00285400010d7983 */ /* 0x000ee20000300800 */
[----:B------:R-:W-:-:S04]  /*bedf0*/  IADD3 R6, R3, c[0x0][0x198], RZ ;  /* 0x0000660003067a10 */ /* 0x000fc80007ffe0ff */
[----:B0-----:R-:W-:-:S04]  /*bee00*/  LEA R4, P6, R6, R0, 0x1 ;  /* 0x0000000006047211 */ /* 0x001fc800078c08ff */
[----:B------:R-:W-:-:S05]  /*bee10*/  LEA.HI.X.SX32 R5, R6, R2, 0x1, P6 ;  /* 0x0000000206057211 */ /* 0x000fca00030f0eff */
[----:B------:R0:W-:Y:S01]  /*bee20*/  @P5 STG.E.U16 [R4.64], R26 ;  /* 0x0000001a04005986 */ /* 0x0001e2000c101506 */
[----:B------:R-:W-:-:S04]  /*bee30*/  IADD3 R3, R6, c[0x0][0x198], RZ ;  /* 0x0000660006037a10 */ /* 0x000fc80007ffe0ff */
[C---:B-1----:R-:W-:Y:S02]  /*bee40*/  LEA R8, P6, R3.reuse, R0, 0x1 ;  /* 0x0000000003087211 */ /* 0x042fe400078c08ff */
[C---:B------:R-:W-:Y:S02]  /*bee50*/  IADD3 R6, R3.reuse, c[0x0][0x198], RZ ;  /* 0x0000660003067a10 */ /* 0x040fe40007ffe0ff */
[----:B------:R-:W-:Y:S02]  /*bee60*/  LEA.HI.X.SX32 R9, R3, R2, 0x1, P6 ;  /* 0x0000000203097211 */ /* 0x000fe400030f0eff */
[----:B0-----:R-:W-:Y:S02]  /*bee70*/  LEA R4, P6, R6, R0, 0x1 ;  /* 0x0000000006047211 */ /* 0x001fe400078c08ff */
[----:B------:R-:W-:Y:S02]  /*bee80*/  PRMT R10, R26, 0x7632, R10 ;  /* 0x000076321a0a7816 */ /* 0x000fe4000000000a */
[----:B------:R-:W-:-:S02]  /*bee90*/  LEA.HI.X.SX32 R5, R6, R2, 0x1, P6 ;  /* 0x0000000206057211 */ /* 0x000fc400030f0eff */
[----:B------:R-:W-:Y:S01]  /*beea0*/  ISETP.LT.AND P4, PT, R18, c[0x0][0x17c], !P0 ;  /* 0x00005f0012007a0c */ /* 0x000fe20004781270 */
[----:B------:R-:W-:Y:S01]  /*beeb0*/  @P2 STG.E.U16 [R8.64], R10 ;  /* 0x0000000a08002986 */ /* 0x000fe2000c101506 */
[----:B------:R-:W-:Y:S02]  /*beec0*/  IADD3 R3, R6, c[0x0][0x198], RZ ;  /* 0x0000660006037a10 */ /* 0x000fe40007ffe0ff */
[----:B------:R-:W-:Y:S01]  /*beed0*/  PRMT R6, R27, 0x7632, R6 ;  /* 0x000076321b067816 */ /* 0x000fe20000000006 */
[----:B------:R0:W-:Y:S01]  /*beee0*/  @P1 STG.E.U16 [R4.64], R27 ;  /* 0x0000001b04001986 */ /* 0x0001e2000c101506 */
[----:B--2---:R-:W-:-:S03]  /*beef0*/  ISETP.LT.AND P5, PT, R17, c[0x0][0x17c], !P0 ;  /* 0x00005f0011007a0c */ /* 0x004fc600047a1270 */
[----:B------:R-:W2:Y:S01]  /*bef00*/  LDL.LU R17, [R1+0x2858] ;  /* 0x0028580001117983 */ /* 0x000ea20000300800 */
[----:B----4-:R-:W-:-:S03]  /*bef10*/  ISETP.LT.AND P2, PT, R14, c[0x0][0x17c], !P0 ;  /* 0x00005f000e007a0c */ /* 0x010fc60004741270 */
[----:B------:R-:W4:Y:S04]  /*bef20*/  LDL.LU R21, [R1+0x1ec] ;  /* 0x0001ec0001157983 */ /* 0x000f280000300800 */
[----:B------:R-:W4:Y:S04]  /*bef30*/  LDL.LU R18, [R1+0x285c] ;  /* 0x00285c0001127983 */ /* 0x000f280000300800 */
[----:B0-----:R-:W4:Y:S04]  /*bef40*/  LDL.LU R27, [R1+0x2afc] ;  /* 0x002afc00011b7983 */ /* 0x001f280000300800 */
[----:B------:R-:W4:Y:S01]  /*bef50*/  LDL.LU R14, [R1+0x2860] ;  /* 0x00286000010e7983 */ /* 0x000f220000300800 */
[----:B---3--:R-:W-:-:S03]  /*bef60*/  ISETP.LT.AND P1, PT, R13, c[0x0][0x17c], !P0 ;  /* 0x00005f000d007a0c */ /* 0x008fc60004721270 */
[----:B------:R-:W3:Y:S01]  /*bef70*/  LDL.LU R13, [R1+0x2864] ;  /* 0x00286400010d7983 */ /* 0x000ee20000300800 */
[----:B------:R-:W-:-:S03]  /*bef80*/  LEA R8, P6, R3, R0, 0x1 ;  /* 0x0000000003087211 */ /* 0x000fc600078c08ff */
[----:B------:R-:W3:Y:S01]  /*bef90*/  LDL.LU R26, [R1+0x1bc] ;  /* 0x0001bc00011a7983 */ /* 0x000ee20000300800 */
[----:B------:R-:W-:-:S05]  /*befa0*/  LEA.HI.X.SX32 R9, R3, R2, 0x1, P6 ;  /* 0x0000000203097211 */ /* 0x000fca00030f0eff */
[----:B------:R0:W-:Y:S01]  /*befb0*/  @P4 STG.E.U16 [R8.64], R6 ;  /* 0x0000000608004986 */ /* 0x0001e2000c101506 */
[----:B------:R-:W-:-:S04]  /*befc0*/  IADD3 R5, R3, c[0x0][0x198], RZ ;  /* 0x0000660003057a10 */ /* 0x000fc80007ffe0ff */
[C---:B------:R-:W-:Y:S02]  /*befd0*/  LEA R4, P6, R5.reuse, R0, 0x1 ;  /* 0x0000000005047211 */ /* 0x040fe400078c08ff */
[C---:B------:R-:W-:Y:S02]  /*befe0*/  IADD3 R3, R5.reuse, c[0x0][0x198], RZ ;  /* 0x0000660005037a10 */ /* 0x040fe40007ffe0ff */
[----:B------:R-:W-:Y:S02]  /*beff0*/  LEA.HI.X.SX32 R5, R5, R2, 0x1, P6 ;  /* 0x0000000205057211 */ /* 0x000fe400030f0eff */
[C---:B0-----:R-:W-:Y:S02]  /*bf000*/  LEA R8, P6, R3.reuse, R0, 0x1 ;  /* 0x0000000003087211 */ /* 0x041fe400078c08ff */
[----:B-----5:R-:W-:Y:S02]  /*bf010*/  PRMT R6, R24, 0x7632, R6 ;  /* 0x0000763218067816 */ /* 0x020fe40000000006 */
[----:B------:R-:W-:-:S02]  /*bf020*/  LEA.HI.X.SX32 R9, R3, R2, 0x1, P6 ;  /* 0x0000000203097211 */ /* 0x000fc400030f0eff */
[----:B------:R-:W-:Y:S01]  /*bf030*/  IADD3 R10, R3, c[0x0][0x198], RZ ;  /* 0x00006600030a7a10 */ /* 0x000fe20007ffe0ff */
[----:B------:R0:W-:Y:S04]  /*bf040*/  @P3 STG.E.U16 [R4.64], R24 ;  /* 0x0000001804003986 */ /* 0x0001e8000c101506 */
[----:B------:R1:W-:Y:S01]  /*bf050*/  @P5 STG.E.U16 [R8.64], R6 ;  /* 0x0000000608005986 */ /* 0x0003e2000c101506 */
[----:B0-----:R-:W-:-:S04]  /*bf060*/  LEA R4, P6, R10, R0, 0x1 ;  /* 0x000000000a047211 */ /* 0x001fc800078c08ff */
[----:B------:R-:W-:Y:S02]  /*bf070*/  LEA.HI.X.SX32 R5, R10, R2, 0x1, P6 ;  /* 0x000000020a057211 */ /* 0x000fe400030f0eff */
[----:B--2---:R-:W-:Y:S02]  /*bf080*/  ISETP.LT.AND P4, PT, R17, c[0x0][0x17c], !P0 ;  /* 0x00005f0011007a0c */ /* 0x004fe40004781270 */
[----:B------:R-:W2:Y:S04]  /*bf090*/  LDL.LU R17, [R1+0x2868] ;  /* 0x0028680001117983 */ /* 0x000ea80000300800 */
[----:B----4-:R0:W-:Y:S01]  /*bf0a0*/  @P2 STG.E.U16 [R4.64], R21 ;  /* 0x0000001504002986 */ /* 0x0101e2000c101506 */
[----:B------:R-:W-:-:S03]  /*bf0b0*/  ISETP.LT.AND P5, PT, R14, c[0x0][0x17c], !P0 ;  /* 0x00005f000e007a0c */ /* 0x000fc600047a1270 */
[----:B------:R-:W4:Y:S01]  /*bf0c0*/  LDL.LU R14, [R1+0x286c] ;  /* 0x00286c00010e7983 */ /* 0x000f220000300800 */
[----:B---3--:R-:W-:-:S03]  /*bf0d0*/  ISETP.LT.AND P2, PT, R13, c[0x0][0x17c], !P0 ;  /* 0x00005f000d007a0c */ /* 0x008fc60004741270 */
[----:B------:R-:W3:Y:S01]  /*bf0e0*/  LDL.LU R13, [R1+0x2870] ;  /* 0x00287000010d7983 */ /* 0x000ee20000300800 */
[----:B------:R-:W-:-:S04]  /*bf0f0*/  IADD3 R3, R10, c[0x0][0x198], RZ ;  /* 0x000066000a037a10 */ /* 0x000fc80007ffe0ff */
[----:B-1----:R-:W-:Y:S02]  /*bf100*/  LEA R8, P6, R3, R0, 0x1 ;  /* 0x0000000003087211 */ /* 0x002fe400078c08ff */
[----:B------:R-:W-:Y:S02]  /*bf110*/  PRMT R6, R21, 0x7632, R6 ;  /* 0x0000763215067816 */ /* 0x000fe40000000006 */
[C---:B------:R-:W-:Y:S01]  /*bf120*/  LEA.HI.X.SX32 R9, R3.reuse, R2, 0x1, P6 ;  /* 0x0000000203097211 */ /* 0x040fe200030f0eff */
[----:B0-----:R-:W5:Y:S04]  /*bf130*/  LDL.LU R21, [R1+0x22c] ;  /* 0x00022c0001157983 */ /* 0x001f680000300800 */
[----:B------:R0:W-:Y:S04]  /*bf140*/  @P1 STG.E.U16 [R8.64], R6 ;  /* 0x0000000608001986 */ /* 0x0001e8000c101506 */
[----:B------:R-:W5:Y:S01]  /*bf150*/  LDL.LU R22, [R1+0x2874] ;  /* 0x0028740001167983 */ /* 0x000f620000300800 */
[----:B------:R-:W-:-:S04]  /*bf160*/  IADD3 R10, R3, c[0x0][0x198], RZ ;  /* 0x00006600030a7a10 */ /* 0x000fc80007ffe0ff */
[----:B------:R-:W-:Y:S02]  /*bf170*/  LEA R4, P6, R10, R0, 0x1 ;  /* 0x000000000a047211 */ /* 0x000fe400078c08ff */
[----:B------:R-:W-:Y:S02]  /*bf180*/  ISETP.LT.AND P3, PT, R18, c[0x0][0x17c], !P0 ;  /* 0x00005f0012007a0c */ /* 0x000fe40004761270 */
[C---:B------:R-:W-:Y:S02]  /*bf190*/  LEA.HI.X.SX32 R5, R10.reuse, R2, 0x1, P6 ;  /* 0x000000020a057211 */ /* 0x040fe400030f0eff */
[----:B------:R-:W-:-:S03]  /*bf1a0*/  IADD3 R3, R10, c[0x0][0x198], RZ ;  /* 0x000066000a037a10 */ /* 0x000fc60007ffe0ff */
[----:B------:R1:W-:Y:S01]  /*bf1b0*/  @P4 STG.E.U16 [R4.64], R26 ;  /* 0x0000001a04004986 */ /* 0x0003e2000c101506 */
[C---:B0-----:R-:W-:Y:S02]  /*bf1c0*/  LEA R8, P6, R3.reuse, R0, 0x1 ;  /* 0x0000000003087211 */ /* 0x041fe400078c08ff */
[----:B------:R-:W-:Y:S02]  /*bf1d0*/  PRMT R6, R26, 0x7632, R6 ;  /* 0x000076321a067816 */ /* 0x000fe40000000006 */
[----:B------:R-:W-:-:S05]  /*bf1e0*/  LEA.HI.X.SX32 R9, R3, R2, 0x1, P6 ;  /* 0x0000000203097211 */ /* 0x000fca00030f0eff */
[----:B------:R0:W-:Y:S01]  /*bf1f0*/  @P3 STG.E.U16 [R8.64], R6 ;  /* 0x0000000608003986 */ /* 0x0001e2000c101506 */
[----:B--2---:R-:W-:-:S03]  /*bf200*/  ISETP.LT.AND P1, PT, R17, c[0x0][0x17c], !P0 ;  /* 0x00005f0011007a0c */ /* 0x004fc60004721270 */
[----:B------:R-:W2:Y:S04]  /*bf210*/  LDL.LU R17, [R1+0x2878] ;  /* 0x0028780001117983 */ /* 0x000ea80000300800 */
[----:B------:R-:W2:Y:S01]  /*bf220*/  LDL.LU R18, [R1+0x287c] ;  /* 0x00287c0001127983 */ /* 0x000ea20000300800 */
[----:B----4-:R-:W-:-:S03]  /*bf230*/  ISETP.LT.AND P4, PT, R14, c[0x0][0x17c], !P0 ;  /* 0x00005f000e007a0c */ /* 0x010fc60004781270 */
[----:B------:R-:W4:Y:S04]  /*bf240*/  LDL.LU R14, [R1+0x2880] ;  /* 0x00288000010e7983 */ /* 0x000f280000300800 */
[----:B-1----:R-:W4:Y:S01]  /*bf250*/  LDL.LU R26, [R1+0x1dc] ;  /* 0x0001dc00011a7983 */ /* 0x002f220000300800 */
[----:B---3--:R-:W-:-:S03]  /*bf260*/  ISETP.LT.AND P3, PT, R13, c[0x0][0x17c], !P0 ;  /* 0x00005f000d007a0c */ /* 0x008fc60004761270 */
[----:B------:R-:W3:Y:S01]  /*bf270*/  LDL.LU R13, [R1+0x2884] ;  /* 0x00288400010d7983 */ /* 0x000ee20000300800 */
[----:B------:R-:W-:-:S04]  /*bf280*/  IADD3 R10, R3, c[0x0][0x198], RZ ;  /* 0x00006600030a7a10 */ /* 0x000fc80007ffe0ff */
[C---:B------:R-:W-:Y:S02]  /*bf290*/  LEA R4, P6, R10.reuse, R0, 0x1 ;  /* 0x000000000a047211 */ /* 0x040fe400078c08ff */
[C---:B------:R-:W-:Y:S02]  /*bf2a0*/  IADD3 R3, R10.reuse, c[0x0][0x198], RZ ;  /* 0x000066000a037a10 */ /* 0x040fe40007ffe0ff */
[----:B------:R-:W-:Y:S02]  /*bf2b0*/  LEA.HI.X.SX32 R5, R10, R2, 0x1, P6 ;  /* 0x000000020a057211 */ /* 0x000fe400030f0eff */
[----:B0-----:R-:W-:Y:S02]  /*bf2c0*/  LEA R8, P6, R3, R0, 0x1 ;  /* 0x0000000003087211 */ /* 0x001fe400078c08ff */
[----:B------:R-:W-:Y:S02]  /*bf2d0*/  PRMT R6, R11, 0x7632, R6 ;  /* 0x000076320b067816 */ /* 0x000fe40000000006 */
[C---:B------:R-:W-:Y:S01]  /*bf2e0*/  LEA.HI.X.SX32 R9, R3.reuse, R2, 0x1, P6 ;  /* 0x0000000203097211 */ /* 0x040fe200030f0eff */
[----:B------:R0:W-:Y:S04]  /*bf2f0*/  @P5 STG.E.U16 [R4.64], R11 ;  /* 0x0000000b04005986 */ /* 0x0001e8000c101506 */
[----:B------:R1:W-:Y:S01]  /*bf300*/  @P2 STG.E.U16 [R8.64], R6 ;  /* 0x0000000608002986 */ /* 0x0003e2000c101506 */
[----:B------:R-:W-:-:S04]  /*bf310*/  IADD3 R10, R3, c[0x0][0x198], RZ ;  /* 0x00006600030a7a10 */ /* 0x000fc80007ffe0ff */
[C---:B------:R-:W-:Y:S02]  /*bf320*/  IADD3 R3, R10.reuse, c[0x0][0x198], RZ ;  /* 0x000066000a037a10 */ /* 0x040fe40007ffe0ff */
[----:B0-----:R-:W-:-:S04]  /*bf330*/  LEA R4, P6, R10, R0, 0x1 ;  /* 0x000000000a047211 */ /* 0x001fc800078c08ff */
[----:B------:R-:W-:Y:S02]  /*bf340*/  LEA.HI.X.SX32 R5, R10, R2, 0x1, P6 ;  /* 0x000000020a057211 */ /* 0x000fe400030f0eff */
[----:B-1----:R-:W-:Y:S02]  /*bf350*/  LEA R8, P6, R3, R0, 0x1 ;  /* 0x0000000003087211 */ /* 0x002fe400078c08ff */
[----:B-----5:R-:W-:Y:S02]  /*bf360*/  PRMT R6, R21, 0x7632, R6 ;  /* 0x0000763215067816 */ /* 0x020fe40000000006 */
[C---:B------:R-:W-:Y:S02]  /*bf370*/  LEA.HI.X.SX32 R9, R3.reuse, R2, 0x1, P6 ;  /* 0x0000000203097211 */ /* 0x040fe400030f0eff */
[----:B------:R-:W-:Y:S01]  /*bf380*/  IADD3 R10, R3, c[0x0][0x198], RZ ;  /* 0x00006600030a7a10 */ /* 0x000fe20007ffe0ff */
[----:B------:R0:W-:Y:S04]  /*bf390*/  @P1 STG.E.U16 [R4.64], R21 ;  /* 0x0000001504001986 */ /* 0x0001e8000c101506 */
[----:B------:R1:W-:Y:S01]  /*bf3a0*/  @P4 STG.E.U16 [R8.64], R6 ;  /* 0x0000000608004986 */ /* 0x0003e2000c101506 */
[----:B0-----:R-:W-:-:S04]  /*bf3b0*/  LEA R4, P6, R10, R0, 0x1 ;  /* 0x000000000a047211 */ /* 0x001fc800078c08ff */
[----:B------:R-:W-:Y:S02]  /*bf3c0*/  LEA.HI.X.SX32 R5, R10, R2, 0x1, P6 ;  /* 0x000000020a057211 */ /* 0x000fe400030f0eff */
[----:B--2---:R-:W-:Y:S02]  /*bf3d0*/  ISETP.LT.AND P2, PT, R17, c[0x0][0x17c], !P0 ;  /* 0x00005f0011007a0c */ /* 0x004fe40004741270 */
[----:B------:R-:W2:Y:S04]  /*bf3e0*/  LDL.LU R17, [R1+0x2888] ;  /* 0x0028880001117983 */ /* 0x000ea80000300800 */
[----:B------:R-:W5:Y:S01]  /*bf3f0*/  LDL.LU R21, [R1+0x288c] ;  /* 0x00288c0001157983 */ /* 0x000f620000300800 */
[----:B----4-:R-:W-:-:S03]  /*bf400*/  ISETP.LT.AND P4, PT, R14, c[0x0][0x17c], !P0 ;  /* 0x00005f000e007a0c */ /* 0x010fc60004781270 */
[----:B------:R-:W4:Y:S04]  /*bf410*/  LDL.LU R14, [R1+0x2890] ;  /* 0x00289000010e7983 */ /* 0x000f280000300800 */
[----:B------:R0:W-:Y:S01]  /*bf420*/  @P3 STG.E.U16 [R4.64], R26 ;  /* 0x0000001a04003986 */ /* 0x0001e2000c101506 */
[----:B---3--:R-:W-:-:S03]  /*bf430*/  ISETP.LT.AND P3, PT, R13, c[0x0][0x17c], !P0 ;  /* 0x00005f000d007a0c */ /* 0x008fc60004761270 */
[----:B------:R-:W3:Y:S04]  /*bf440*/  LDL.LU R13, [R1+0x2894] ;  /* 0x00289400010d7983 */ /* 0x000ee80000300800 */
[----:B------:R-:W5:Y:S01]  /*bf450*/  LDL.LU R11, [R1+0x2898] ;  /* 0x00289800010b7983 */ /* 0x000f620000300800 */
[----:B------:R-:W-:Y:S02]  /*bf460*/  IADD3 R3, R10, c[0x0][0x198], RZ ;  /* 0x000066000a037a10 */ /* 0x000fe40007ffe0ff */
[----:B------:R-:W-:Y:S02]  /*bf470*/  ISETP.LT.AND P5, PT, R22, c[0x0][0x17c], !P0 ;  /* 0x00005f0016007a0c */ /* 0x000fe400047a1270 */
[C---:B-1----:R-:W-:Y:S02]  /*bf480*/  LEA R8, P6, R3.reuse, R0, 0x1 ;  /* 0x0000000003087211 */ /* 0x042fe400078c08ff */
[----:B------:R-:W-:-:S02]  /*bf490*/  IADD3 R10, R3, c[0x0][0x198], RZ ;  /* 0x00006600030a7a10 */ /* 0x000fc40007ffe0ff */
[----:B------:R-:W-:Y:S02]  /*bf4a0*/  LEA.HI.X.SX32 R9, R3, R2, 0x1, P6 ;  /* 0x0000000203097211 */ /* 0x000fe400030f0eff */
[----:B0-----:R-:W-:Y:S02]  /*bf4b0*/  LEA R4, P6, R10, R0, 0x1 ;  /* 0x000000000a047211 */ /* 0x001fe400078c08ff */
[----:B------:R-:W-:Y:S02]  /*bf4c0*/  PRMT R6, R26, 0x7632, R6 ;  /* 0x000076321a067816 */ /* 0x000fe40000000006 */
[----:B------:R-:W5:Y:S01]  /*bf4d0*/  LDL.LU R26, [R1+0x21c] ;  /* 0x00021c00011a7983 */ /* 0x000f620000300800 */
[----:B------:R-:W-:-:S03]  /*bf4e0*/  LEA.HI.X.SX32 R5, R10, R2, 0x1, P6 ;  /* 0x000000020a057211 */ /* 0x000fc600030f0eff */
[----:B------:R0:W-:Y:S01]  /*bf4f0*/  @P5 STG.E.U16 [R8.64], R6 ;  /* 0x0000000608005986 */ /* 0x0001e2000c101506 */
[----:B------:R-:W-:-:S03]  /*bf500*/  ISETP.LT.AND P1, PT, R18, c[0x0][0x17c], !P0 ;  /* 0x00005f0012007a0c */ /* 0x000fc60004721270 */
[----:B------:R1:W-:Y:S01]  /*bf510*/  @P2 STG.E.U16 [R4.64], R20 ;  /* 0x0000001404002986 */ /* 0x0003e2000c101506 */
[----:B0-----:R-:W-:-:S03]  /*bf520*/  PRMT R6, R20, 0x7632, R6 ;  /* 0x0000763214067816 */ /* 0x001fc60000000006 */
[----:B-1----:R-:W5:Y:S04]  /*bf530*/  LDL.LU R20, [R1+0x2af8] ;  /* 0x002af80001147983 */ /* 0x002f680000300800 */
[----:B------:R-:W5:Y:S01]  /*bf540*/  LDL.LU R18, [R1+0x289c] ;  /* 0x00289c0001127983 */ /* 0x000f620000300800 */
        /* <DEDUP_REMOVED lines=10> */
[----:B------:R-:W-:Y:S01]  /*bf5f0*/  LEA.HI.X.SX32 R9, R3, R2, 0x1, P6 ;  /* 0x0000000203097211 */ /* 0x000fe200030f0eff */
[----:B------:R0:W-:Y:S04]  /*bf600*/  @P4 STG.E.U16 [R4.64], R15 ;  /* 0x0000000f04004986 */ /* 0x0001e8000c101506 */
[----:B------:R1:W-:Y:S01]  /*bf610*/  @P3 STG.E.U16 [R8.64], R6 ;  /* 0x0000000608003986 */ /* 0x0003e2000c101506 */
[----:B--2---:R-:W-:-:S03]  /*bf620*/  ISETP.LT.AND P5, PT, R17, c[0x0][0x17c], !P0 ;  /* 0x00005f0011007a0c */ /* 0x004fc600047a1270 */
[----:B------:R-:W2:Y:S01]  /*bf630*/  LDL.LU R17, [R1+0x28a0] ;  /* 0x0028a00001117983 */ /* 0x000ea20000300800 */
[----:B----4-:R-:W-:-:S03]  /*bf640*/  ISETP.LT.AND P1, PT, R14, c[0x0][0x17c], !P0 ;  /* 0x00005f000e007a0c */ /* 0x010fc60004721270 */
[----:B------:R-:W4:Y:S01]  /*bf650*/  LDL.LU R14, [R1+0x28a4] ;  /* 0x0028a400010e7983 */ /* 0x000f220000300800 */
[----:B---3--:R-:W-:-:S03]  /*bf660*/  ISETP.LT.AND P4, PT, R13, c[0x0][0x17c], !P0 ;  /* 0x00005f000d007a0c */ /* 0x008fc60004781270 */
[----:B------:R-:W3:Y:S01]  /*bf670*/  LDL.LU R13, [R1+0x28a8] ;  /* 0x0028a800010d7983 */ /* 0x000ee20000300800 */
[----:B-----5:R-:W-:-:S03]  /*bf680*/  ISETP.LT.AND P3, PT, R11, c[0x0][0x17c], !P0 ;  /* 0x00005f000b007a0c */ /* 0x020fc60004761270 */
[----:B------:R-:W5:Y:S01]  /*bf690*/  LDL.LU R11, [R1+0x28b0] ;  /* 0x0028b000010b7983 */ /* 0x000f620000300800 */
[----:B------:R-:W-:-:S04]  /*bf6a0*/  IADD3 R10, R3, c[0x0][0x198], RZ ;  /* 0x00006600030a7a10 */ /* 0x000fc80007ffe0ff */
[C---:B0-----:R-:W-:Y:S02]  /*bf6b0*/  LEA R4, P6, R10.reuse, R0, 0x1 ;  /* 0x000000000a047211 */ /* 0x041fe400078c08ff */
[C---:B------:R-:W-:Y:S02]  /*bf6c0*/  IADD3 R3, R10.reuse, c[0x0][0x198], RZ ;  /* 0x000066000a037a10 */ /* 0x040fe40007ffe0ff */
[----:B------:R-:W-:Y:S02]  /*bf6d0*/  ISETP.LT.AND P2, PT, R21, c[0x0][0x17c], !P0 ;  /* 0x00005f0015007a0c */ /* 0x000fe40004741270 */
        /* <DEDUP_REMOVED lines=10> */
[----:B0-----:R-:W-:Y:S02]  /*bf780*/  PRMT R6, R20, 0x7632, R6 ;  /* 0x0000763214067816 */ /* 0x001fe40000000006 */
[----:B------:R-:W-:-:S04]  /*bf790*/  IADD3 R3, R10, c[0x0][0x198], RZ ;  /* 0x000066000a037a10 */ /* 0x000fc80007ffe0ff */
[C---:B------:R-:W-:Y:S02]  /*bf7a0*/  LEA R8, P6, R3.reuse, R0, 0x1 ;  /* 0x0000000003087211 */ /* 0x040fe400078c08ff */
[C---:B------:R-:W-:Y:S02]  /*bf7b0*/  IADD3 R10, R3.reuse, c[0x0][0x198], RZ ;  /* 0x00006600030a7a10 */ /* 0x040fe40007ffe0ff */
[----:B------:R-:W-:Y:S02]  /*bf7c0*/  LEA.HI.X.SX32 R9, R3, R2, 0x1, P6 ;  /* 0x0000000203097211 */ /* 0x000fe400030f0eff */
[----:B-1----:R-:W-:-:S04]  /*bf7d0*/  LEA R4, P6, R10, R0, 0x1 ;  /* 0x000000000a047211 */ /* 0x002fc800078c08ff */
[----:B------:R-:W-:Y:S01]  /*bf7e0*/  LEA.HI.X.SX32 R5, R10, R2, 0x1, P6 ;  /* 0x000000020a057211 */ /* 0x000fe200030f0eff */
[----:B------:R0:W-:Y:S04]  /*bf7f0*/  @P4 STG.E.U16 [R8.64], R6 ;  /* 0x0000000608004986 */ /* 0x0001e8000c101506 */
[----:B------:R1:W-:Y:S01]  /*bf800*/  @P3 STG.E.U16 [R4.64], R7 ;  /* 0x0000000704003986 */ /* 0x0003e2000c101506 */
[----:B--2---:R-:W-:-:S03]  /*bf810*/  ISETP.LT.AND P2, PT, R17, c[0x0][0x17c], !P0 ;  /* 0x00005f0011007a0c */ /* 0x004fc60004741270 */
[----:B------:R-:W2:Y:S04]  /*bf820*/  LDL.LU R17, [R1+0x28b4] ;  /* 0x0028b40001117983 */ /* 0x000ea80000300800 */
[----:B------:R-:W2:Y:S04]  /*bf830*/  LDL.LU R15, [R1+0x28bc] ;  /* 0x0028bc00010f7983 */ /* 0x000ea80000300800 */
[----:B------:R-:W2:Y:S01]  /*bf840*/  LDL.LU R20, [R1+0x2af4] ;  /* 0x002af40001147983 */ /* 0x000ea20000300800 */
[----:B----4-:R-:W-:-:S03]  /*bf850*/  ISETP.LT.AND P1, PT, R14, c[0x0][0x17c], !P0 ;  /* 0x00005f000e007a0c */ /* 0x010fc60004721270 */
[----:B------:R-:W4:Y:S04]  /*bf860*/  LDL.LU R14, [R1+0x28c0] ;  /* 0x0028c000010e7983 */ /* 0x000f280000300800 */
[----:B------:R-:W4:Y:S01]  /*bf870*/  LDL.LU R26, [R1+0x20c] ;  /* 0x00020c00011a7983 */ /* 0x000f220000300800 */
[----:B---3--:R-:W-:-:S03]  /*bf880*/  ISETP.LT.AND P4, PT, R13, c[0x0][0x17c], !P0 ;  /* 0x00005f000d007a0c */ /* 0x008fc60004781270 */
[----:B------:R-:W3:Y:S01]  /*bf890*/  LDL.LU R13, [R1+0x28b8] ;  /* 0x0028b800010d7983 */ /* 0x000ee20000300800 */
[----:B-----5:R-:W-:-:S03]  /*bf8a0*/  ISETP.LT.AND P3, PT, R11, c[0x0][0x17c], !P0 ;  /* 0x00005f000b007a0c */ /* 0x020fc60004761270 */
[----:B------:R-:W5:Y:S01]  /*bf8b0*/  LDL.LU R11, [R1+0x28ac] ;  /* 0x0028ac00010b7983 */ /* 0x000f620000300800 */
[----:B------:R-:W-:Y:S02]  /*bf8c0*/  IADD3 R3, R10, c[0x0][0x198], RZ ;  /* 0x000066000a037a10 */ /* 0x000fe40007ffe0ff */
[----:B------:R-:W-:Y:S01]  /*bf8d0*/  ISETP.LT.AND P5, PT, R18, c[0x0][0x17c], !P0 ;  /* 0x00005f0012007a0c */ /* 0x000fe200047a1270 */
[----:B------:R-:W3:Y:S01]  /*bf8e0*/  LDL.LU R24, [R1+0x23c] ;  /* 0x00023c0001187983 */ /* 0x000ee20000300800 */
[C---:B0-----:R-:W-:Y:S02]  /*bf8f0*/  LEA R8, P6, R3.reuse, R0, 0x1 ;  /* 0x0000000003087211 */ /* 0x041fe400078c08ff */
[C---:B------:R-:W-:Y:S02]  /*bf900*/  IADD3 R10, R3.reuse, c[0x0][0x198], RZ ;  /* 0x00006600030a7a10 */ /* 0x040fe40007ffe0ff */
[----:B------:R-:W-:Y:S02]  /*bf910*/  LEA.HI.X.SX32 R9, R3, R2, 0x1, P6 ;  /* 0x0000000203097211 */ /* 0x000fe400030f0eff */
[----:B-1----:R-:W-:-:S02]  /*bf920*/  LEA R4, P6, R10, R0, 0x1 ;  /* 0x000000000a047211 */ /* 0x002fc400078c08ff */
[----:B------:R-:W-:Y:S02]  /*bf930*/  PRMT R6, R7, 0x7632, R6 ;  /* 0x0000763207067816 */ /* 0x000fe40000000006 */
[----:B------:R-:W-:Y:S01]  /*bf940*/  LEA.HI.X.SX32 R5, R10, R2, 0x1, P6 ;  /* 0x000000020a057211 */ /* 0x000fe200030f0eff */
[----:B------:R-:W-:Y:S04]  /*bf950*/  STL [R1+0x2ae8], R19 ;  /* 0x002ae81301007387 */ /* 0x000fe80000100800 */
[----:B------:R0:W-:Y:S04]  /*bf960*/  @P5 STG.E.U16 [R8.64], R6 ;  /* 0x0000000608005986 */ /* 0x0001e8000c101506 */
[----:B------:R1:W-:Y:S04]  /*bf970*/  @P2 STG.E.U16 [R4.64], R19 ;  /* 0x0000001304002986 */ /* 0x0003e8000c101506 */
[----:B------:R-:W-:Y:S01]  /*bf980*/  STL [R1+0x2ae4], R16 ;  /* 0x002ae41001007387 */ /* 0x000fe20000100800 */
[----:B0-----:R-:W-:-:S03]  /*bf990*/  PRMT R8, R19, 0x7632, R8 ;  /* 0x0000763213087816 */ /* 0x001fc60000000008 */
[----:B------:R-:W3:Y:S01]  /*bf9a0*/  LDL.LU R21, [R1+0x24c] ;  /* 0x00024c0001157983 */ /* 0x000ee20000300800 */
[----:B------:R-:W-:-:S04]  /*bf9b0*/  IADD3 R3, R10, c[0x0][0x198], RZ ;  /* 0x000066000a037a10 */ /* 0x000fc80007ffe0ff */
[C---:B------:R-:W-:Y:S02]  /*bf9c0*/  LEA R6, P6, R3.reuse, R0, 0x1 ;  /* 0x0000000003067211 */ /* 0x040fe400078c08ff */
[C---:B------:R-:W-:Y:S02]  /*bf9d0*/  IADD3 R9, R3.reuse, c[0x0][0x198], RZ ;  /* 0x0000660003097a10 */ /* 0x040fe40007ffe0ff */
[----:B------:R-:W-:Y:S02]  /*bf9e0*/  LEA.HI.X.SX32 R7, R3, R2, 0x1, P6 ;  /* 0x0000000203077211 */ /* 0x000fe400030f0eff */
[C---:B-1----:R-:W-:Y:S02]  /*bf9f0*/  LEA R4, P6, R9.reuse, R0, 0x1 ;  /* 0x0000000009047211 */ /* 0x042fe400078c08ff */
[C---:B------:R-:W-:Y:S02]  /*bfa00*/  IADD3 R3, R9.reuse, c[0x0][0x198], RZ ;  /* 0x0000660009037a10 */ /* 0x040fe40007ffe0ff */
[----:B------:R-:W-:Y:S01]  /*bfa10*/  LEA.HI.X.SX32 R5, R9, R2, 0x1, P6 ;  /* 0x0000000209057211 */ /* 0x000fe200030f0eff */
[----:B------:R0:W-:Y:S02]  /*bfa20*/  @P1 STG.E.U16 [R6.64], R8 ;  /* 0x0000000806001986 */ /* 0x0001e4000c101506 */
[----:B0-----:R-:W-:-:S04]  /*bfa30*/  LEA R6, P6, R3, R0, 0x1 ;  /* 0x0000000003067211 */ /* 0x001fc800078c08ff */
[----:B------:R-:W-:Y:S02]  /*bfa40*/  LEA.HI.X.SX32 R7, R3, R2, 0x1, P6 ;  /* 0x0000000203077211 */ /* 0x000fe400030f0eff */
[----:B--2---:R-:W-:Y:S02]  /*bfa50*/  ISETP.LT.AND P5, PT, R17, c[0x0][0x17c], !P0 ;  /* 0x00005f0011007a0c */ /* 0x004fe400047a1270 */
[----:B------:R-:W0:Y:S01]  /*bfa60*/  LDS.128 R16, [R20] ;  /* 0x0000000014107984 */ /* 0x000e220000000c00 */
[----:B------:R-:W-:-:S03]  /*bfa70*/  ISETP.LT.AND P2, PT, R15, c[0x0][0x17c], !P0 ;  /* 0x00005f000f007a0c */ /* 0x000fc60004741270 */
[----:B------:R-:W2:Y:S01]  /*bfa80*/  LDL.LU R15, [R1+0x28c4] ;  /* 0x0028c400010f7983 */ /* 0x000ea20000300800 */
[----:B----4-:R-:W-:-:S03]  /*bfa90*/  ISETP.LT.AND P1, PT, R14, c[0x0][0x17c], !P0 ;  /* 0x00005f000e007a0c */ /* 0x010fc60004721270 */
[----:B------:R-:W4:Y:S01]  /*bfaa0*/  LDL.LU R14, [R1+0x28c8] ;  /* 0x0028c800010e7983 */ /* 0x000f220000300800 */
[----:B------:R-:W-:-:S03]  /*bfab0*/  PRMT R8, R26, 0x7632, R8 ;  /* 0x000076321a087816 */ /* 0x000fc60000000008 */
[----:B------:R1:W-:Y:S04]  /*bfac0*/  @P4 STG.E.U16 [R4.64], R26 ;  /* 0x0000001a04004986 */ /* 0x0003e8000c101506 */
[----:B------:R-:W-:Y:S04]  /*bfad0*/  @P3 STG.E.U16 [R6.64], R8 ;  /* 0x0000000806003986 */ /* 0x000fe8000c101506 */
[----:B-1----:R-:W2:Y:S01]  /*bfae0*/  LDL.LU R26, [R1+0x25c] ;  /* 0x00025c00011a7983 */ /* 0x002ea20000300800 */
[----:B-----5:R-:W-:-:S03]  /*bfaf0*/  ISETP.LT.AND P3, PT, R11, c[0x0][0x17c], !P0 ;  /* 0x00005f000b007a0c */ /* 0x020fc60004761270 */
[----:B0-----:R-:W-:Y:S04]  /*bfb00*/  STL [R1+0x54], R17 ;  /* 0x0000541101007387 */ /* 0x001fe80000100800 */
[----:B------:R0:W-:Y:S02]  /*bfb10*/  STL.64 [R1+0x58], R18 ;  /* 0x0000581201007387 */ /* 0x0001e40000100a00 */
[----:B0-----:R-:W-:-:S05]  /*bfb20*/  IMAD.MOV.U32 R18, RZ, RZ, R16 ;  /* 0x000000ffff127224 */ /* 0x001fca00078e0010 */
[----:B------:R-:W-:Y:S04]  /*bfb30*/  STL [R1+0x2af0], R18 ;  /* 0x002af01201007387 */ /* 0x000fe80000100800 */
[----:B------:R-:W5:Y:S04]  /*bfb40*/  LDL.LU R11, [R1+0x28d0] ;  /* 0x0028d000010b7983 */ /* 0x000f680000300800 */
[----:B------:R-:W0:Y:S01]  /*bfb50*/  LDS.128 R16, [R27] ;  /* 0x000000001b107984 */ /* 0x000e220000000c00 */
[----:B------:R-:W-:-:S04]  /*bfb60*/  IADD3 R9, R3, c[0x0][0x198], RZ ;  /* 0x0000660003097a10 */ /* 0x000fc80007ffe0ff */
[C---:B------:R-:W-:Y:S02]  /*bfb70*/  LEA R4, P6, R9.reuse, R0, 0x1 ;  /* 0x0000000009047211 */ /* 0x040fe400078c08ff */
[C---:B------:R-:W-:Y:S02]  /*bfb80*/  IADD3 R3, R9.reuse, c[0x0][0x198], RZ ;  /* 0x0000660009037a10 */ /* 0x040fe40007ffe0ff */
[----:B------:R-:W-:Y:S02]  /*bfb90*/  LEA.HI.X.SX32 R5, R9, R2, 0x1, P6 ;  /* 0x0000000209057211 */ /* 0x000fe400030f0eff */
[C---:B------:R-:W-:Y:S02]  /*bfba0*/  LEA R6, P6, R3.reuse, R0, 0x1 ;  /* 0x0000000003067211 */ /* 0x040fe400078c08ff */
[C---:B------:R-:W-:Y:S01]  /*bfbb0*/  IADD3 R8, R3.reuse, c[0x0][0x198], RZ ;  /* 0x0000660003087a10 */ /* 0x040fe20007ffe0ff */
[----:B---3--:R1:W-:Y:S01]  /*bfbc0*/  @P5 STG.E.U16 [R4.64], R24 ;  /* 0x0000001804005986 */ /* 0x0083e2000c101506 */
[----:B------:R-:W-:-:S02]  /*bfbd0*/  LEA.HI.X.SX32 R7, R3, R2, 0x1, P6 ;  /* 0x0000000203077211 */ /* 0x000fc400030f0eff */
[----:B------:R-:W-:Y:S01]  /*bfbe0*/  PRMT R9, R24, 0x7632, R9 ;  /* 0x0000763218097816 */ /* 0x000fe20000000009 */
[----:B------:R-:W-:Y:S01]  /*bfbf0*/  STL [R1+0x2aec], R20 ;  /* 0x002aec1401007387 */ /* 0x000fe20000100800 */
[----:B------:R-:W-:-:S03]  /*bfc00*/  ISETP.LT.AND P4, PT, R13, c[0x0][0x17c], !P0 ;  /* 0x00005f000d007a0c */ /* 0x000fc60004781270 */
[----:B------:R-:W3:Y:S01]  /*bfc10*/  LDL.LU R13, [R1+0x28cc] ;  /* 0x0028cc00010d7983 */ /* 0x000ee20000300800 */
[----:B-1----:R-:W-:-:S04]  /*bfc20*/  LEA R4, P6, R8, R0, 0x1 ;  /* 0x0000000008047211 */ /* 0x002fc800078c08ff */
[----:B------:R-:W-:Y:S01]  /*bfc30*/  LEA.HI.X.SX32 R5, R8, R2, 0x1, P6 ;  /* 0x0000000208057211 */ /* 0x000fe200030f0eff */
[----:B------:R-:W-:Y:S04]  /*bfc40*/  @P2 STG.E.U16 [R6.64], R9 ;  /* 0x0000000906002986 */ /* 0x000fe8000c101506 */
[----:B------:R-:W-:Y:S04]  /*bfc50*/  @P1 STG.E.U16 [R4.64], R21 ;  /* 0x0000001504001986 */ /* 0x000fe8000c101506 */
[----:B0-----:R-:W-:Y:S04]  /*bfc60*/  STL [R1+0x44], R17 ;  /* 0x0000441101007387 */ /* 0x001fe80000100800 */
[----:B------:R0:W-:Y:S04]  /*bfc70*/  STL.64 [R1+0x48], R18 ;  /* 0x0000481201007387 */ /* 0x0001e80000100a00 */
[----:B0-----:R-:W3:Y:S01]  /*bfc80*/  LDL.LU R18, [R1+0x2af0] ;  /* 0x002af00001127983 */ /* 0x001ee20000300800 */
[----:B----4-:R-:W-:-:S03]  /*bfc90*/  ISETP.LT.AND P2, PT, R14, c[0x0][0x17c], !P0 ;  /* 0x00005f000e007a0c */ /* 0x010fc60004741270 */
[----:B------:R-:W4:Y:S01]  /*bfca0*/  LDL.LU R14, [R1+0x28d4] ;  /* 0x0028d400010e7983 */ /* 0x000f220000300800 */
[----:B-----5:R-:W-:-:S03]  /*bfcb0*/  ISETP.LT.AND P1, PT, R11, c[0x0][0x17c], !P0 ;  /* 0x00005f000b007a0c */ /* 0x020fc60004721270 */
[----:B------:R-:W5:Y:S01]  /*bfcc0*/  LDL.LU R11, [R1+0x28d8] ;  /* 0x0028d800010b7983 */ /* 0x000f620000300800 */
[----:B------:R-:W-:-:S03]  /*bfcd0*/  PRMT R10, R21, 0x7632, R10 ;  /* 0x00007632150a7816 */ /* 0x000fc6000000000a */
[----:B------:R-:W0:Y:S01]  /*bfce0*/  LDS.128 R20, [R28] ;  /* 0x000000001c147984 */ /* 0x000e220000000c00 */
[----:B------:R-:W-:-:S04]  /*bfcf0*/  IADD3 R3, R8, c[0x0][0x198], RZ ;  /* 0x0000660008037a10 */ /* 0x000fc80007ffe0ff */
[C---:B------:R-:W-:Y:S02]  /*bfd00*/  LEA R6, P6, R3.reuse, R0, 0x1 ;  /* 0x0000000003067211 */ /* 0x040fe400078c08ff */
[C---:B------:R-:W-:Y:S02]  /*bfd10*/  IADD3 R9, R3.reuse, c[0x0][0x198], RZ ;  /* 0x0000660003097a10 */ /* 0x040fe40007ffe0ff */
[----:B------:R-:W-:Y:S02]  /*bfd20*/  LEA.HI.X.SX32 R7, R3, R2, 0x1, P6 ;  /* 0x0000000203077211 */ /* 0x000fe400030f0eff */
[----:B------:R-:W-:Y:S02]  /*bfd30*/  LEA R8, P6, R9, R0, 0x1 ;  /* 0x0000000009087211 */ /* 0x000fe400078c08ff */
[----:B--2---:R-:W-:Y:S02]  /*bfd40*/  ISETP.LT.AND P5, PT, R15, c[0x0][0x17c], !P0 ;  /* 0x00005f000f007a0c */ /* 0x004fe400047a1270 */
[----:B------:R-:W-:-:S02]  /*bfd50*/  IADD3 R3, R9, c[0x0][0x198], RZ ;  /* 0x0000660009037a10 */ /* 0x000fc40007ffe0ff */
[----:B------:R-:W-:Y:S02]  /*bfd60*/  LEA.HI.X.SX32 R9, R9, R2, 0x1, P6 ;  /* 0x0000000209097211 */ /* 0x000fe400030f0eff */
[C---:B------:R-:W-:Y:S01]  /*bfd70*/  LEA R4, P6, R3.reuse, R0, 0x1 ;  /* 0x0000000003047211 */ /* 0x040fe200078c08ff */
[----:B------:R-:W-:Y:S03]  /*bfd80*/  @P4 STG.E.U16 [R6.64], R10 ;  /* 0x0000000a06004986 */ /* 0x000fe6000c101506 */
[----:B------:R-:W-:Y:S01]  /*bfd90*/  LEA.HI.X.SX32 R5, R3, R2, 0x1, P6 ;  /* 0x0000000203057211 */ /* 0x000fe200030f0eff */
[----:B------:R1:W-:Y:S01]  /*bfda0*/  @P3 STG.E.U16 [R8.64], R26 ;  /* 0x0000001a08003986 */ /* 0x0003e2000c101506 */
[----:B---3--:R-:W-:Y:S01]  /*bfdb0*/  ISETP.LT.AND P4, PT, R13, c[0x0][0x17c], !P0 ;  /* 0x00005f000d007a0c */ /* 0x008fe20004781270 */
[----:B------:R-:W-:Y:S01]  /*bfdc0*/  IMAD.MOV.U32 R15, RZ, RZ, R16 ;  /* 0x000000ffff0f7224 */ /* 0x000fe200078e0010 */
[----:B-1----:R-:W-:Y:S01]  /*bfdd0*/  PRMT R8, R26, 0x7632, R8 ;  /* 0x000076321a087816 */ /* 0x002fe20000000008 */
[----:B0-----:R-:W-:Y:S01]  /*bfde0*/  STL [R1+0x74], R21 ;  /* 0x0000741501007387 */ /* 0x001fe20000100800 */
[----:B------:R-:W-:-:S03]  /*bfdf0*/  IMAD.MOV.U32 R13, RZ, RZ, R20 ;  /* 0x000000ffff0d7224 */ /* 0x000fc600078e0014 */
[----:B------:R-:W-:Y:S04]  /*bfe00*/  STL.64 [R1+0x78], R22 ;  /* 0x0000781601007387 */ /* 0x000fe80000100a00 */
[----:B------:R-:W2:Y:S04]  /*bfe10*/  LDL.LU R20, [R1+0x2aec] ;  /* 0x002aec0001147983 */ /* 0x000ea80000300800 */
[----:B------:R-:W-:Y:S04]  /*bfe20*/  @P5 STG.E.U16 [R4.64], R8 ;  /* 0x0000000804005986 */ /* 0x000fe8000c101506 */
[----:B------:R-:W3:Y:S04]  /*bfe30*/  LDL.LU R17, [R1+0x28dc] ;  /* 0x0028dc0001117983 */ /* 0x000ee80000300800 */
[----:B------:R-:W2:Y:S01]  /*bfe40*/  LDL.LU R16, [R1+0x28e0] ;  /* 0x0028e00001107983 */ /* 0x000ea20000300800 */
[----:B----4-:R-:W-:-:S02]  /*bfe50*/  ISETP.LT.AND P3, PT, R14, c[0x0][0x17c], !P0 ;  /* 0x00005f000e007a0c */ /* 0x010fc40004761270 */
[----:B-----5:R-:W-:Y:S02]  /*bfe60*/  ISETP.LT.AND P5, PT, R11, c[0x0][0x17c], !P0 ;  /* 0x00005f000b007a0c */ /* 0x020fe400047a1270 */
[----:B------:R-:W0:Y:S04]  /*bfe70*/  LDS.128 R8, [R29] ;  /* 0x000000001d087984 */ /* 0x000e280000000c00 */
[----:B0-----:R-:W-:Y:S04]  /*bfe80*/  STL [R1+0x14], R9 ;  /* 0x0000140901007387 */ /* 0x001fe80000100800 */
[----:B------:R0:W-:Y:S04]  /*bfe90*/  STL.64 [R1+0x18], R10 ;  /* 0x0000180a01007387 */ /* 0x0001e80000100a00 */
[----:B------:R-:W4:Y:S04]  /*bfea0*/  LDL.LU R14, [R1+0x28e4] ;  /* 0x0028e400010e7983 */ /* 0x000f280000300800 */
[----:B0-----:R-:W5:Y:S01]  /*bfeb0*/  LDL.LU R11, [R1+0x28e8] ;  /* 0x0028e800010b7983 */ /* 0x001f620000300800 */
[----:B------:R-:W-:-:S04]  /*bfec0*/  IADD3 R7, R3, c[0x0][0x198], RZ ;  /* 0x0000660003077a10 */ /* 0x000fc80007ffe0ff */
[C---:B------:R-:W-:Y:S02]  /*bfed0*/  LEA R6, P6, R7.reuse, R0, 0x1 ;  /* 0x0000000007067211 */ /* 0x040fe400078c08ff */
[C---:B------:R-:W-:Y:S02]  /*bfee0*/  IADD3 R3, R7.reuse, c[0x0][0x198], RZ ;  /* 0x0000660007037a10 */ /* 0x040fe40007ffe0ff */
[----:B------:R-:W-:Y:S02]  /*bfef0*/  LEA.HI.X.SX32 R7, R7, R2, 0x1, P6 ;  /* 0x0000000207077211 */ /* 0x000fe400030f0eff */
[----:B------:R-:W-:-:S03]  /*bff00*/  LEA R4, P6, R3, R0, 0x1 ;  /* 0x0000000003047211 */ /* 0x000fc600078c08ff */
[----:B------:R0:W-:Y:S01]  /*bff10*/  @P2 STG.E.U16 [R6.64], R18 ;  /* 0x0000001206002986 */ /* 0x0001e2000c101506 */
[----:B------:R-:W-:Y:S02]  /*bff20*/  LEA.HI.X.SX32 R5, R3, R2, 0x1, P6 ;  /* 0x0000000203057211 */ /* 0x000fe400030f0eff */
[----:B---3--:R-:W-:Y:S02]  /*bff30*/  ISETP.LT.AND P2, PT, R17, c[0x0][0x17c], !P0 ;  /* 0x00005f0011007a0c */ /* 0x008fe40004741270 */
[----:B0-----:R-:W-:-:S05]  /*bff40*/  PRMT R7, R18, 0x7632, R7 ;  /* 0x0000763212077816 */ /* 0x001fca0000000007 */
[----:B------:R0:W-:Y:S01]  /*bff50*/  @P1 STG.E.U16 [R4.64], R7 ;  /* 0x0000000704001986 */ /* 0x0001e2000c101506 */
[----:B--2---:R-:W-:-:S03]  /*bff60*/  ISETP.LT.AND P1, PT, R16, c[0x0][0x17c], !P0 ;  /* 0x00005f0010007a0c */ /* 0x004fc60004721270 */
[----:B------:R-:W1:Y:S01]  /*bff70*/  LDS.128 R16, [R20+0x800] ;  /* 0x0008000014107984 */ /* 0x000e620000000c00 */
[----:B------:R-:W-:Y:S01]  /*bff80*/  IADD3 R6, R3, c[0x0][0x198], RZ ;  /* 0x0000660003067a10 */ /* 0x000fe20007ffe0ff */
[----:B------:R-:W-:-:S03]  /*bff90*/  IMAD.MOV.U32 R10, RZ, RZ, R8 ;  /* 0x000000ffff0a7224 */ /* 0x000fc600078e0008 */
[C---:B------:R-:W-:Y:S02]  /*bffa0*/  LEA R8, P6, R6.reuse, R0, 0x1 ;  /* 0x0000000006087211 */ /* 0x040fe400078c08ff */
[C---:B------:R-:W-:Y:S02]  /*bffb0*/  IADD3 R3, R6.reuse, c[0x0][0x198], RZ ;  /* 0x0000660006037a10 */ /* 0x040fe40007ffe0ff */
[----:B------:R-:W-:Y:S02]  /*bffc0*/  LEA.HI.X.SX32 R9, R6, R2, 0x1, P6 ;  /* 0x0000000206097211 */ /* 0x000fe400030f0eff */
[----:B0-----:R-:W-:-:S03]  /*bffd0*/  LEA R4, P6, R3, R0, 0x1 ;  /* 0x0000000003047211 */ /* 0x001fc600078c08ff */
[----:B------:R0:W-:Y:S01]  /*bffe0*/  @P4 STG.E.U16 [R8.64], R15 ;  /* 0x0000000f08004986 */ /* 0x0001e2000c101506 */
[----:B------:R-:W-:Y:S02]  /*bfff0*/  LEA.HI.X.SX32 R5, R3, R2, 0x1, P6 ;  /* 0x0000000203057211 */ /* 0x000fe400030f0eff */
[----:B0-----:R-:W-:-:S05]  /*c0000*/  PRMT R8, R15, 0x7632, R8 ;  /* 0x000076320f087816 */ /* 0x001fca0000000008 */
[----:B------:R-:W-:Y:S04]  /*c0010*/  @P3 STG.E.U16 [R4.64], R8 ;  /* 0x0000000804003986 */ /* 0x000fe8000c101506 */
[----:B-1----:R-:W-:Y:S04]  /*c0020*/  STL [R1+0xa4], R17 ;  /* 0x0000a41101007387 */ /* 0x002fe80000100800 */
[----:B------:R-:W-:Y:S04]  /*c0030*/  STL.64 [R1+0xa8], R18 ;  /* 0x0000a81201007387 */ /* 0x000fe80000100a00 */
[----:B------:R-:W2:Y:S01]  /*c0040*/  LDL.LU R15, [R1+0x28ec] ;  /* 0x0028ec00010f7983 */ /* 0x000ea20000300800 */
[----:B------:R-:W-:-:S03]  /*c0050*/  IMAD.MOV.U32 R21, RZ, RZ, R16 ;  /* 0x000000ffff157224 */ /* 0x000fc600078e0010 */
[----:B------:R-:W0:Y:S01]  /*c0060*/  LDS.128 R16, [R27+0x800] ;  /* 0x000800001b107984 */ /* 0x000e220000000c00 */
[----:B------:R-:W-:-:S04]  /*c0070*/  IADD3 R7, R3, c[0x0][0x198], RZ ;  /* 0x0000660003077a10 */ /* 0x000fc80007ffe0ff */
[C---:B------:R-:W-:Y:S02]  /*c0080*/  LEA R6, P6, R7.reuse, R0, 0x1 ;  /* 0x0000000007067211 */ /* 0x040fe400078c08ff */
[C---:B------:R-:W-:Y:S02]  /*c0090*/  IADD3 R3, R7.reuse, c[0x0][0x198], RZ ;  /* 0x0000660007037a10 */ /* 0x040fe40007ffe0ff */
[----:B------:R-:W-:-:S05]  /*c00a0*/  LEA.HI.X.SX32 R7, R7, R2, 0x1, P6 ;  /* 0x0000000207077211 */ /* 0x000fca00030f0eff */
[----:B------:R1:W-:Y:S02]  /*c00b0*/  @P5 STG.E.U16 [R6.64], R13 ;  /* 0x0000000d06005986 */ /* 0x0003e4000c101506 */
[----:B-1----:R-:W-:Y:S02]  /*c00c0*/  PRMT R7, R13, 0x7632, R7 ;  /* 0x000076320d077816 */ /* 0x002fe40000000007 */
[----:B-----5:R-:W-:Y:S02]  /*c00d0*/  ISETP.LT.AND P3, PT, R11, c[0x0][0x17c], !P0 ;  /* 0x00005f000b007a0c */ /* 0x020fe40004761270 */
[----:B------:R-:W3:Y:S04]  /*c00e0*/  LDL.LU R11, [R1+0x28f0] ;  /* 0x0028f000010b7983 */ /* 0x000ee80000300800 */
[----:B0-----:R-:W-:Y:S04]  /*c00f0*/  STL [R1+0x94], R17 ;  /* 0x0000941101007387 */ /* 0x001fe80000100800 */
[----:B------:R0:W-:Y:S01]  /*c0100*/  STL.64 [R1+0x98], R18 ;  /* 0x0000981201007387 */ /* 0x0001e20000100a00 */
[----:B----4-:R-:W-:Y:S01]  /*c0110*/  ISETP.LT.AND P4, PT, R14, c[0x0][0x17c], !P0 ;  /* 0x00005f000e007a0c */ /* 0x010fe20004781270 */
[----:B0-----:R-:W-:-:S02]  /*c0120*/  IMAD.MOV.U32 R18, RZ, RZ, R16 ;  /* 0x000000ffff127224 */ /* 0x001fc400078e0010 */
[----:B------:R-:W4:Y:S04]  /*c0130*/  LDL.LU R19, [R1+0x2ae8] ;  /* 0x002ae80001137983 */ /* 0x000f280000300800 */
[----:B------:R-:W5:Y:S04]  /*c0140*/  LDL.LU R16, [R1+0x2ae4] ;  /* 0x002ae40001107983 */ /* 0x000f680000300800 */
[----:B------:R-:W-:Y:S04]  /*c0150*/  STL [R1+0x2ae0], R27 ;  /* 0x002ae01b01007387 */ /* 0x000fe80000100800 */
[----:B------:R-:W-:Y:S04]  /*c0160*/  STL [R1+0x2adc], R25 ;  /* 0x002adc1901007387 */ /* 0x000fe80000100800 */
[----:B------:R-:W4:Y:S04]  /*c0170*/  LDL.LU R14, [R1+0x28f4] ;  /* 0x0028f400010e7983 */ /* 0x000f280000300800 */
[----:B------:R-:W4:Y:S04]  /*c0180*/  LDL.LU R13, [R1+0x28f8] ;  /* 0x0028f800010d7983 */ /* 0x000f280000300800 */
[----:B------:R-:W0:Y:S01]  /*c0190*/  LDS.128 R24, [R28+0x800] ;  /* 0x000800001c187984 */ /* 0x000e220000000c00 */
[----:B------:R-:W-:-:S04]  /*c01a0*/  LEA R4, P6, R3, R0, 0x1 ;  /* 0x0000000003047211 */ /* 0x000fc800078c08ff */
[----:B------:R-:W-:-:S05]  /*c01b0*/  LEA.HI.X.SX32 R5, R3, R2, 0x1, P6 ;  /* 0x0000000203057211 */ /* 0x000fca00030f0eff */
[----:B------:R-:W-:Y:S01]  /*c01c0*/  @P2 STG.E.U16 [R4.64], R7 ;  /* 0x0000000704002986 */ /* 0x000fe2000c101506 */
[----:B------:R-:W-:-:S03]  /*c01d0*/  IADD3 R6, R3, c[0x0][0x198], RZ ;  /* 0x0000660003067a10 */ /* 0x000fc60007ffe0ff */
[----:B0-----:R-:W-:Y:S04]  /*c01e0*/  STL [R1+0x84], R25 ;  /* 0x0000841901007387 */ /* 0x001fe80000100800 */
[----:B------:R-:W-:Y:S01]  /*c01f0*/  STL.64 [R1+0x88], R26 ;  /* 0x0000881a01007387 */ /* 0x000fe20000100a00 */
[----:B------:R-:W-:-:S04]  /*c0200*/  LEA R8, P6, R6, R0, 0x1 ;  /* 0x0000000006087211 */ /* 0x000fc800078c08ff */
[----:B------:R-:W-:Y:S02]  /*c0210*/  LEA.HI.X.SX32 R9, R6, R2, 0x1, P6 ;  /* 0x0000000206097211 */ /* 0x000fe400030f0eff */
[----:B--2---:R-:W-:Y:S02]  /*c0220*/  ISETP.LT.AND P5, PT, R15, c[0x0][0x17c], !P0 ;  /* 0x00005f000f007a0c */ /* 0x004fe400047a1270 */
[----:B------:R-:W2:Y:S04]  /*c0230*/  LDL.LU R15, [R1+0x28fc] ;  /* 0x0028fc00010f7983 */ /* 0x000ea80000300800 */
[----:B------:R0:W-:Y:S02]  /*c0240*/  @P1 STG.E.U16 [R8.64], R10 ;  /* 0x0000000a08001986 */ /* 0x0001e4000c101506 */
[----:B0-----:R-:W-:-:S02]  /*c0250*/  PRMT R8, R10, 0x7632, R8 ;  /* 0x000076320a087816 */ /* 0x001fc40000000008 */
[----:B------:R-:W2:Y:S01]  /*c0260*/  LDL.LU R10, [R1+0x2900] ;  /* 0x00290000010a7983 */ /* 0x000ea20000300800 */
[----:B------:R-:W-:-:S04]  /*c0270*/  IADD3 R3, R6, c[0x0][0x198], RZ ;  /* 0x0000660006037a10 */ /* 0x000fc80007ffe0ff */
[----:B------:R-:W-:-:S04]  /*c0280*/  LEA R4, P6, R3, R0, 0x1 ;  /* 0x0000000003047211 */ /* 0x000fc800078c08ff */
[----:B------:R-:W-:-:S05]  /*c0290*/  LEA.HI.X.SX32 R5, R3, R2, 0x1, P6 ;  /* 0x0000000203057211 */ /* 0x000fca00030f0eff */
[----:B------:R-:W-:Y:S01]  /*c02a0*/  @P4 STG.E.U16 [R4.64], R8 ;  /* 0x0000000804004986 */ /* 0x000fe2000c101506 */
[----:B---3--:R-:W-:Y:S01]  /*c02b0*/  ISETP.LT.AND P2, PT, R11, c[0x0][0x17c], !P0 ;  /* 0x00005f000b007a0c */ /* 0x008fe20004741270 */
[----:B------:R-:W-:Y:S02]  /*c02c0*/  IMAD.MOV.U32 R11, RZ, RZ, R24 ;  /* 0x000000ffff0b7224 */ /* 0x000fe400078e0018 */
[----:B------:R-:W0:Y:S04]  /*c02d0*/  LDS.128 R24, [R29+0x800] ;  /* 0x000800001d187984 */ /* 0x000e280000000c00 */
[----:B0-----:R-:W-:Y:S01]  /*c02e0*/  STL [R1+0x4], R25 ;  /* 0x0000041901007387 */ /* 0x001fe20000100800 */
[----:B------:R-:W-:-:S03]  /*c02f0*/  IMAD.MOV.U32 R17, RZ, RZ, R24 ;  /* 0x000000ffff117224 */ /* 0x000fc600078e0018 */
[----:B------:R-:W-:Y:S04]  /*c0300*/  STL.64 [R1+0x8], R26 ;  /* 0x0000081a01007387 */ /* 0x000fe80000100a00 */
[----:B------:R-:W0:Y:S01]  /*c0310*/  LDS.128 R24, [R20+0x1000] ;  /* 0x0010000014187984 */ /* 0x000e220000000c00 */
[----:B----4-:R-:W-:Y:S02]  /*c0320*/  ISETP.LT.AND P1, PT, R14, c[0x0][0x17c], !P0 ;  /* 0x00005f000e007a0c */ /* 0x010fe40004721270 */
[----:B------:R-:W-:Y:S01]  /*c0330*/  ISETP.LT.AND P4, PT, R13, c[0x0][0x17c], !P0 ;  /* 0x00005f000d007a0c */ /* 0x000fe20004781270 */
[----:B------:R-:W3:Y:S04]  /*c0340*/  LDL.LU R14, [R1+0x2904] ;  /* 0x00290400010e7983 */ /* 0x000ee80000300800 */
[----:B------:R-:W4:Y:S04]  /*c0350*/  LDL.LU R13, [R1+0x2908] ;  /* 0x00290800010d7983 */ /* 0x000f280000300800 */
[----:B------:R-:W-:Y:S04]  /*c0360*/  STL [R1+0x2ad8], R19 ;  /* 0x002ad81301007387 */ /* 0x000fe80000100800 */
[----:B-----5:R-:W-:Y:S04]  /*c0370*/  STL.64 [R1+0x2ad0], R16 ;  /* 0x002ad01001007387 */ /* 0x020fe80000100a00 */
[----:B0-----:R-:W-:Y:S04]  /*c0380*/  STL [R1+0x64], R25 ;  /* 0x0000641901007387 */ /* 0x001fe80000100800 */
[----:B------:R0:W-:Y:S04]  /*c0390*/  STL.64 [R1+0x68], R26 ;  /* 0x0000681a01007387 */ /* 0x0001e80000100a00 */
[----:B0-----:R-:W5:Y:S01]  /*c03a0*/  LDL.LU R27, [R1+0x2ae0] ;  /* 0x002ae000011b7983 */ /* 0x001f620000300800 */
[----:B------:R-:W-:-:S03]  /*c03b0*/  IADD3 R7, R3, c[0x0][0x198], RZ ;  /* 0x0000660003077a10 */ /* 0x000fc60007ffe0ff */
[----:B------:R-:W3:Y:S01]  /*c03c0*/  LDL.LU R25, [R1+0x2adc] ;  /* 0x002adc0001197983 */ /* 0x000ee20000300800 */
[C---:B------:R-:W-:Y:S02]  /*c03d0*/  LEA R6, P6, R7.reuse, R0, 0x1 ;  /* 0x0000000007067211 */ /* 0x040fe400078c08ff */
[C---:B------:R-:W-:Y:S02]  /*c03e0*/  IADD3 R3, R7.reuse, c[0x0][0x198], RZ ;  /* 0x0000660007037a10 */ /* 0x040fe40007ffe0ff */
[----:B------:R-:W-:Y:S02]  /*c03f0*/  LEA.HI.X.SX32 R7, R7, R2, 0x1, P6 ;  /* 0x0000000207077211 */ /* 0x000fe400030f0eff */
[----:B------:R-:W-:-:S03]  /*c0400*/  LEA R4, P6, R3, R0, 0x1 ;  /* 0x0000000003047211 */ /* 0x000fc600078c08ff */
[----:B------:R0:W-:Y:S01]  /*c0410*/  @P3 STG.E.U16 [R6.64], R21 ;  /* 0x0000001506003986 */ /* 0x0001e2000c101506 */
[----:B------:R-:W-:Y:S02]  /*c0420*/  LEA.HI.X.SX32 R5, R3, R2, 0x1, P6 ;  /* 0x0000000203057211 */ /* 0x000fe400030f0eff */
[----:B--2---:R-:W-:Y:S01]  /*c0430*/  ISETP.LT.AND P3, PT, R15, c[0x0][0x17c], !P0 ;  /* 0x00005f000f007a0c */ /* 0x004fe20004761270 */
[----:B------:R-:W-:Y:S01]  /*c0440*/  IMAD.MOV.U32 R15, RZ, RZ, R24 ;  /* 0x000000ffff0f7224 */ /* 0x000fe200078e0018 */
[----:B0-----:R-:W-:-:S05]  /*c0450*/  PRMT R7, R21, 0x7632, R7 ;  /* 0x0000763215077816 */ /* 0x001fca0000000007 */
[----:B------:R-:W-:Y:S01]  /*c0460*/  @P5 STG.E.U16 [R4.64], R7 ;  /* 0x0000000704005986 */ /* 0x000fe2000c101506 */
[----:B------:R-:W-:-:S03]  /*c0470*/  ISETP.LT.AND P5, PT, R10, c[0x0][0x17c], !P0 ;  /* 0x00005f000a007a0c */ /* 0x000fc600047a1270 */
[----:B------:R-:W2:Y:S04]  /*c0480*/  LDL.LU R10, [R1+0x290c] ;  /* 0x00290c00010a7983 */ /* 0x000ea80000300800 */
[----:B------:R-:W-:Y:S04]  /*c0490*/  STL [R1+0x2acc], R15 ;  /* 0x002acc0f01007387 */ /* 0x000fe80000100800 */
[----:B------:R0:W-:Y:S04]  /*c04a0*/  STL [R1+0x2ac8], R12 ;  /* 0x002ac80c01007387 */ /* 0x0001e80000100800 */
[----:B0-----:R-:W2:Y:S01]  /*c04b0*/  LDL.LU R12, [R1+0x2910] ;  /* 0x00291000010c7983 */ /* 0x001ea20000300800 */
[----:B------:R-:W-:-:S04]  /*c04c0*/  IADD3 R6, R3, c[0x0][0x198], RZ ;  /* 0x0000660003067a10 */ /* 0x000fc80007ffe0ff */
[----:B------:R-:W-:-:S04]  /*c04d0*/  LEA R8, P6, R6, R0, 0x1 ;  /* 0x0000000006087211 */ /* 0x000fc800078c08ff */
[----:B------:R-:W-:-:S05]  /*c04e0*/  LEA.HI.X.SX32 R9, R6, R2, 0x1, P6 ;  /* 0x0000000206097211 */ /* 0x000fca00030f0eff */
[----:B------:R0:W-:Y:S02]  /*c04f0*/  @P2 STG.E.U16 [R8.64], R18 ;  /* 0x0000001208002986 */ /* 0x0001e4000c101506 */
[----:B0-----:R-:W-:Y:S02]  /*c0500*/  PRMT R8, R18, 0x7632, R8 ;  /* 0x0000763212087816 */ /* 0x001fe40000000008 */
[----:B-----5:R-:W0:Y:S04]  /*c0510*/  LDS.128 R16, [R27+0x1000] ;  /* 0x001000001b107984 */ /* 0x020e280000000c00 */
[----:B0-----:R-:W-:Y:S01]  /*c0520*/  STL [R1+0x34], R17 ;  /* 0x0000341101007387 */ /* 0x001fe20000100800 */
[----:B------:R-:W-:-:S03]  /*c0530*/  IMAD.MOV.U32 R23, RZ, RZ, R16 ;  /* 0x000000ffff177224 */ /* 0x000fc600078e0010 */
[----:B------:R0:W-:Y:S04]  /*c0540*/  STL.64 [R1+0x38], R18 ;  /* 0x0000381201007387 */ /* 0x0001e80000100a00 */
[----:B0-----:R-:W5:Y:S04]  /*c0550*/  LDL.LU R19, [R1+0x2ad8] ;  /* 0x002ad80001137983 */ /* 0x001f680000300800 */
[----:B------:R-:W5:Y:S01]  /*c0560*/  LDL.LU.64 R16, [R1+0x2ad0] ;  /* 0x002ad00001107983 */ /* 0x000f620000300a00 */
[----:B------:R-:W-:-:S04]  /*c0570*/  IADD3 R3, R6, c[0x0][0x198], RZ ;  /* 0x0000660006037a10 */ /* 0x000fc80007ffe0ff */
[C---:B------:R-:W-:Y:S02]  /*c0580*/  LEA R4, P6, R3.reuse, R0, 0x1 ;  /* 0x0000000003047211 */ /* 0x040fe400078c08ff */
[C---:B------:R-:W-:Y:S02]  /*c0590*/  IADD3 R7, R3.reuse, c[0x0][0x198], RZ ;  /* 0x0000660003077a10 */ /* 0x040fe40007ffe0ff */
[----:B------:R-:W-:Y:S02]  /*c05a0*/  LEA.HI.X.SX32 R5, R3, R2, 0x1, P6 ;  /* 0x0000000203057211 */ /* 0x000fe400030f0eff */
[C---:B------:R-:W-:Y:S02]  /*c05b0*/  LEA R6, P6, R7.reuse, R0, 0x1 ;  /* 0x0000000007067211 */ /* 0x040fe400078c08ff */
[C---:B------:R-:W-:Y:S01]  /*c05c0*/  IADD3 R3, R7.reuse, c[0x0][0x198], RZ ;  /* 0x0000660007037a10 */ /* 0x040fe20007ffe0ff */
[----:B------:R0:W-:Y:S01]  /*c05d0*/  @P1 STG.E.U16 [R4.64], R8 ;  /* 0x0000000804001986 */ /* 0x0001e2000c101506 */
[----:B------:R-:W-:-:S05]  /*c05e0*/  LEA.HI.X.SX32 R7, R7, R2, 0x1, P6 ;  /* 0x0000000207077211 */ /* 0x000fca00030f0eff */
[----:B------:R1:W-:Y:S01]  /*c05f0*/  @P4 STG.E.U16 [R6.64], R11 ;  /* 0x0000000b06004986 */ /* 0x0003e2000c101506 */
[----:B0-----:R-:W-:-:S04]  /*c0600*/  LEA R4, P6, R3, R0, 0x1 ;  /* 0x0000000003047211 */ /* 0x001fc800078c08ff */
[----:B------:R-:W-:Y:S02]  /*c0610*/  LEA.HI.X.SX32 R5, R3, R2, 0x1, P6 ;  /* 0x0000000203057211 */ /* 0x000fe400030f0eff */
[----:B-1----:R-:W-:Y:S02]  /*c0620*/  PRMT R7, R11, 0x7632, R7 ;  /* 0x000076320b077816 */ /* 0x002fe40000000007 */
[----:B---3--:R-:W-:Y:S01]  /*c0630*/  ISETP.LT.AND P2, PT, R14, c[0x0][0x17c], !P0 ;  /* 0x00005f000e007a0c */ /* 0x008fe20004741270 */
[----:B------:R-:W3:Y:S01]  /*c0640*/  LDL.LU R11, [R1+0x2914] ;  /* 0x00291400010b7983 */ /* 0x000ee20000300800 */
[----:B----4-:R-:W-:-:S03]  /*c0650*/  ISETP.LT.AND P1, PT, R13, c[0x0][0x17c], !P0 ;  /* 0x00005f000d007a0c */ /* 0x010fc60004721270 */
[----:B------:R-:W-:Y:S01]  /*c0660*/  @P3 STG.E.U16 [R4.64], R7 ;  /* 0x0000000704003986 */ /* 0x000fe2000c101506 */
[----:B--2---:R-:W-:-:S03]  /*c0670*/  ISETP.LT.AND P3, PT, R12, c[0x0][0x17c], !P0 ;  /* 0x00005f000c007a0c */ /* 0x004fc60004761270 */
[----:B------:R-:W0:Y:S01]  /*c0680*/  LDS.128 R12, [R28+0x1000] ;  /* 0x001000001c0c7984 */ /* 0x000e220000000c00 */
[----:B------:R-:W-:-:S03]  /*c0690*/  ISETP.LT.AND P4, PT, R10, c[0x0][0x17c], !P0 ;  /* 0x00005f000a007a0c */ /* 0x000fc60004781270 */
[----:B------:R-:W2:Y:S01]  /*c06a0*/  LDL.LU R10, [R1+0x2918] ;  /* 0x00291800010a7983 */ /* 0x000ea20000300800 */
[----:B------:R-:W-:-:S04]  /*c06b0*/  IADD3 R6, R3, c[0x0][0x198], RZ ;  /* 0x0000660003067a10 */ /* 0x000fc80007ffe0ff */
[----:B------:R-:W-:-:S04]  /*c06c0*/  LEA R8, P6, R6, R0, 0x1 ;  /* 0x0000000006087211 */ /* 0x000fc800078c08ff */
[----:B------:R-:W-:Y:S01]  /*c06d0*/  LEA.HI.X.SX32 R9, R6, R2, 0x1, P6 ;  /* 0x0000000206097211 */ /* 0x000fe200030f0eff */
[----:B0-----:R-:W-:Y:S04]  /*c06e0*/  STL [R1+0x24], R13 ;  /* 0x0000240d01007387 */ /* 0x001fe80000100800 */
[----:B------:R0:W-:Y:S01]  /*c06f0*/  STL.64 [R1+0x28], R14 ;  /* 0x0000280e01007387 */ /* 0x0001e20000100a00 */
[----:B------:R-:W-:-:S03]  /*c0700*/  IMAD.MOV.U32 R22, RZ, RZ, R12 ;  /* 0x000000ffff167224 */ /* 0x000fc600078e000c */
[----:B0-----:R-:W4:Y:S04]  /*c0710*/  LDL.LU R15, [R1+0x2acc] ;  /* 0x002acc00010f7983 */ /* 0x001f280000300800 */
[----:B------:R-:W4:Y:S04]  /*c0720*/  LDL.LU R12, [R1+0x2ac8] ;  /* 0x002ac800010c7983 */ /* 0x000f280000300800 */
[----:B------:R-:W4:Y:S04]  /*c0730*/  LDL.LU R14, [R1+0x291c] ;  /* 0x00291c00010e7983 */ /* 0x000f280000300800 */
[----:B------:R-:W4:Y:S04]  /*c0740*/  LDL.LU R13, [R1+0x2920] ;  /* 0x00292000010d7983 */ /* 0x000f280000300800 */
[----:B------:R-:W4:Y:S04]  /*c0750*/  LDL.LU R18, [R1+0x2924] ;  /* 0x0029240001127983 */ /* 0x000f280000300800 */
[----:B-----5:R0:W-:Y:S02]  /*c0760*/  @P5 STG.E.U16 [R8.64], R17 ;  /* 0x0000001108005986 */ /* 0x0201e4000c101506 */
[----:B0-----:R-:W-:-:S02]  /*c0770*/  PRMT R8, R17, 0x7632, R8 ;  /* 0x0000763211087816 */ /* 0x001fc40000000008 */
[----:B------:R-:W5:Y:S01]  /*c0780*/  LDL.LU R17, [R1+0x2928] ;  /* 0x0029280001117983 */ /* 0x000f620000300800 */
[----:B------:R-:W-:Y:S02]  /*c0790*/  IADD3 R3, R6, c[0x0][0x198], RZ ;  /* 0x0000660006037a10 */ /* 0x000fe40007ffe0ff */
[----:B------:R-:W-:Y:S01]  /*c07a0*/  PRMT R16, R23, 0x7632, R16 ;  /* 0x0000763217107816 */ /* 0x000fe20000000010 */
[----:B------:R-:W5:Y:S01]  /*c07b0*/  LDL.LU R21, [R1+0x292c] ;  /* 0x00292c0001157983 */ /* 0x000f620000300800 */
[C---:B------:R-:W-:Y:S02]  /*c07c0*/  LEA R6, P6, R3.reuse, R0, 0x1 ;  /* 0x0000000003067211 */ /* 0x040fe400078c08ff */
[C---:B------:R-:W-:Y:S02]  /*c07d0*/  IADD3 R5, R3.reuse, c[0x0][0x198], RZ ;  /* 0x0000660003057a10 */ /* 0x040fe40007ffe0ff */
[----:B------:R-:W-:Y:S02]  /*c07e0*/  LEA.HI.X.SX32 R7, R3, R2, 0x1, P6 ;  /* 0x0000000203077211 */ /* 0x000fe400030f0eff */
[----:B------:R-:W-:-:S02]  /*c07f0*/  LEA R4, P6, R5, R0, 0x1 ;  /* 0x0000000005047211 */ /* 0x000fc400078c08ff */
[C---:B------:R-:W-:Y:S02]  /*c0800*/  IADD3 R3, R5.reuse, c[0x0][0x198], RZ ;  /* 0x0000660005037a10 */ /* 0x040fe40007ffe0ff */
[----:B------:R-:W-:Y:S01]  /*c0810*/  LEA.HI.X.SX32 R5, R5, R2, 0x1, P6 ;  /* 0x0000000205057211 */ /* 0x000fe200030f0eff */
[----:B------:R0:W-:Y:S01]  /*c0820*/  @P2 STG.E.U16 [R6.64], R8 ;  /* 0x0000000806002986 */ /* 0x0001e2000c101506 */
[----:B------:R-:W-:Y:S02]  /*c0830*/  IADD3 R9, R3, c[0x0][0x198], RZ ;  /* 0x0000660003097a10 */ /* 0x000fe40007ffe0ff */
[----:B---3--:R-:W-:Y:S02]  /*c0840*/  ISETP.LT.AND P5, PT, R11, c[0x0][0x17c], !P0 ;  /* 0x00005f000b007a0c */ /* 0x008fe400047a1270 */
[----:B--2---:R-:W-:Y:S02]  /*c0850*/  ISETP.LT.AND P2, PT, R10, c[0x0][0x17c], !P0 ;  /* 0x00005f000a007a0c */ /* 0x004fe40004741270 */
[----:B------:R-:W-:-:S04]  /*c0860*/  LEA R10, P6, R3, R0, 0x1 ;  /* 0x00000000030a7211 */ /* 0x000fc800078c08ff */
[----:B------:R-:W-:Y:S02]  /*c0870*/  LEA.HI.X.SX32 R11, R3, R2, 0x1, P6 ;  /* 0x00000002030b7211 */ /* 0x000fe400030f0eff */
[C---:B0-----:R-:W-:Y:S02]  /*c0880*/  LEA R8, P6, R9.reuse, R0, 0x1 ;  /* 0x0000000009087211 */ /* 0x041fe400078c08ff */
[C---:B------:R-:W-:Y:S02]  /*c0890*/  IADD3 R3, R9.reuse, c[0x0][0x198], RZ ;  /* 0x0000660009037a10 */ /* 0x040fe40007ffe0ff */
[----:B------:R-:W-:Y:S02]  /*c08a0*/  LEA.HI.X.SX32 R9, R9, R2, 0x1, P6 ;  /* 0x0000000209097211 */ /* 0x000fe400030f0eff */
[----:B------:R-:W-:Y:S01]  /*c08b0*/  PRMT R19, R22, 0x7632, R19 ;  /* 0x0000763216137816 */ /* 0x000fe20000000013 */
[----:B----4-:R0:W-:Y:S04]  /*c08c0*/  @P1 STG.E.U16 [R4.64], R15 ;  /* 0x0000000f04001986 */ /* 0x0101e8000c101506 */
[----:B------:R-:W1:Y:S01]  /*c08d0*/  LDS.128 R4, [R29+0x1000] ;  /* 0x001000001d047984 */ /* 0x000e620000000c00 */
[----:B------:R-:W-:-:S05]  /*c08e0*/  PRMT R12, R15, 0x7632, R12 ;  /* 0x000076320f0c7816 */ /* 0x000fca000000000c */
[----:B------:R2:W-:Y:S01]  /*c08f0*/  @P4 STG.E.U16 [R10.64], R12 ;  /* 0x0000000c0a004986 */ /* 0x0005e2000c101506 */
[----:B0-----:R-:W-:Y:S02]  /*c0900*/  IADD3 R15, R3, c[0x0][0x198], RZ ;  /* 0x00006600030f7a10 */ /* 0x001fe40007ffe0ff */
[----:B------:R-:W-:Y:S02]  /*c0910*/  ISETP.LT.AND P4, PT, R13, c[0x0][0x17c], !P0 ;  /* 0x00005f000d007a0c */ /* 0x000fe40004781270 */
[----:B------:R-:W-:Y:S02]  /*c0920*/  ISETP.LT.AND P1, PT, R14, c[0x0][0x17c], !P0 ;  /* 0x00005f000e007a0c */ /* 0x000fe40004721270 */
[----:B--2---:R-:W-:-:S04]  /*c0930*/  LEA R12, P6, R3, R0, 0x1 ;  /* 0x00000000030c7211 */ /* 0x004fc800078c08ff */
[----:B------:R-:W-:Y:S02]  /*c0940*/  LEA.HI.X.SX32 R13, R3, R2, 0x1, P6 ;  /* 0x00000002030d7211 */ /* 0x000fe400030f0eff */
[C---:B------:R-:W-:Y:S02]  /*c0950*/  LEA R14, P6, R15.reuse, R0, 0x1 ;  /* 0x000000000f0e7211 */ /* 0x040fe400078c08ff */
[C---:B------:R-:W-:Y:S01]  /*c0960*/  IADD3 R3, R15.reuse, c[0x0][0x198], RZ ;  /* 0x000066000f037a10 */ /* 0x040fe20007ffe0ff */
[----:B------:R-:W-:Y:S01]  /*c0970*/  @P3 STG.E.U16 [R8.64], R23 ;  /* 0x0000001708003986 */ /* 0x000fe2000c101506 */
[----:B------:R-:W-:Y:S02]  /*c0980*/  LEA.HI.X.SX32 R15, R15, R2, 0x1, P6 ;  /* 0x000000020f0f7211 */ /* 0x000fe400030f0eff */
[----:B------:R-:W-:Y:S01]  /*c0990*/  ISETP.LT.AND P3, PT, R18, c[0x0][0x17c], !P0 ;  /* 0x00005f0012007a0c */ /* 0x000fe20004761270 */
[----:B------:R0:W-:Y:S01]  /*c09a0*/  @P5 STG.E.U16 [R12.64], R16 ;  /* 0x000000100c005986 */ /* 0x0001e2000c101506 */
[----:B------:R-:W-:-:S03]  /*c09b0*/  IADD3 R18, R3, c[0x0][0x198], RZ ;  /* 0x0000660003127a10 */ /* 0x000fc60007ffe0ff */
[----:B------:R2:W3:Y:S04]  /*c09c0*/  LDS.128 R8, [R20+0x1800] ;  /* 0x0018000014087984 */ /* 0x0004e80000000c00 */
[----:B------:R4:W-:Y:S01]  /*c09d0*/  @P2 STG.E.U16 [R14.64], R22 ;  /* 0x000000160e002986 */ /* 0x0009e2000c101506 */
[----:B0-----:R-:W-:-:S03]  /*c09e0*/  LEA R16, P6, R3, R0, 0x1 ;  /* 0x0000000003107211 */ /* 0x001fc600078c08ff */
[----:B--2---:R-:W2:Y:S04]  /*c09f0*/  LDL.LU R20, [R1+0x2930] ;  /* 0x0029300001147983 */ /* 0x004ea80000300800 */
[----:B------:R-:W3:Y:S01]  /*c0a00*/  LDL.LU R26, [R1+0x2934] ;  /* 0x00293400011a7983 */ /* 0x000ee20000300800 */
[----:B-1----:R-:W-:-:S03]  /*c0a10*/  PRMT R25, R4, 0x7632, R25 ;  /* 0x0000763204197816 */ /* 0x002fc60000000019 */
[----:B------:R-:W0:Y:S01]  /*c0a20*/  LDS.128 R12, [R27+0x1800] ;  /* 0x001800001b0c7984 */ /* 0x000e220000000c00 */
[----:B-----5:R-:W-:Y:S02]  /*c0a30*/  ISETP.LT.AND P5, PT, R17, c[0x0][0x17c], !P0 ;  /* 0x00005f0011007a0c */ /* 0x020fe400047a1270 */
[----:B------:R-:W-:Y:S02]  /*c0a40*/  LEA.HI.X.SX32 R17, R3, R2, 0x1, P6 ;  /* 0x0000000203117211 */ /* 0x000fe400030f0eff */
[----:B----4-:R-:W-:-:S04]  /*c0a50*/  LEA R22, P6, R18, R0, 0x1 ;  /* 0x0000000012167211 */ /* 0x010fc800078c08ff */
[C---:B------:R-:W-:Y:S01]  /*c0a60*/  LEA.HI.X.SX32 R23, R18.reuse, R2, 0x1, P6 ;  /* 0x0000000212177211 */ /* 0x040fe200030f0eff */
[----:B------:R-:W-:Y:S04]  /*c0a70*/  @P1 STG.E.U16 [R16.64], R19 ;  /* 0x0000001310001986 */ /* 0x000fe8000c101506 */
[----:B------:R1:W-:Y:S04]  /*c0a80*/  @P4 STG.E.U16 [R22.64], R4 ;  /* 0x0000000416004986 */ /* 0x0003e8000c101506 */
[----:B-1----:R-:W4:Y:S01]  /*c0a90*/  LDL.LU R23, [R1+0x2938] ;  /* 0x0029380001177983 */ /* 0x002f220000300800 */
[----:B------:R-:W-:-:S02]  /*c0aa0*/  IADD3 R3, R18, c[0x0][0x198], RZ ;  /* 0x0000660012037a10 */ /* 0x000fc40007ffe0ff */
[----:B------:R-:W-:Y:S01]  /*c0ab0*/  ISETP.LT.AND P2, PT, R21, c[0x0][0x17c], !P0 ;  /* 0x00005f0015007a0c */ /* 0x000fe20004741270 */
[----:B------:R1:W5:Y:S01]  /*c0ac0*/  LDS.128 R16, [R28+0x1800] ;  /* 0x001800001c107984 */ /* 0x0003620000000c00 */
[----:B------:R-:W-:-:S03]  /*c0ad0*/  IADD3 R24, R3, c[0x0][0x198], RZ ;  /* 0x0000660003187a10 */ /* 0x000fc60007ffe0ff */
[----:B-1----:R-:W5:Y:S01]  /*c0ae0*/  LDL.LU R28, [R1+0x2940] ;  /* 0x00294000011c7983 */ /* 0x002f620000300800 */
[----:B--2---:R-:W-:Y:S02]  /*c0af0*/  ISETP.LT.AND P1, PT, R20, c[0x0][0x17c], !P0 ;  /* 0x00005f0014007a0c */ /* 0x004fe40004721270 */
[C---:B------:R-:W-:Y:S02]  /*c0b00*/  LEA R20, P6, R3.reuse, R0, 0x1 ;  /* 0x0000000003147211 */ /* 0x040fe400078c08ff */
[----:B---3--:R-:W-:Y:S02]  /*c0b10*/  ISETP.LT.AND P4, PT, R26, c[0x0][0x17c], !P0 ;  /* 0x00005f001a007a0c */ /* 0x008fe40004781270 */
[----:B------:R-:W-:Y:S02]  /*c0b20*/  LEA.HI.X.SX32 R21, R3, R2, 0x1, P6 ;  /* 0x0000000203157211 */ /* 0x000fe400030f0eff */
[C---:B------:R-:W-:Y:S02]  /*c0b30*/  LEA R26, P6, R24.reuse, R0, 0x1 ;  /* 0x00000000181a7211 */ /* 0x040fe400078c08ff */
[----:B------:R-:W-:-:S02]  /*c0b40*/  IADD3 R3, R24, c[0x0][0x198], RZ ;  /* 0x0000660018037a10 */ /* 0x000fc40007ffe0ff */
[----:B------:R-:W-:Y:S01]  /*c0b50*/  LEA.HI.X.SX32 R27, R24, R2, 0x1, P6 ;  /* 0x00000002181b7211 */ /* 0x000fe200030f0eff */
[----:B------:R1:W-:Y:S01]  /*c0b60*/  @P3 STG.E.U16 [R20.64], R25 ;  /* 0x0000001914003986 */ /* 0x0003e2000c101506 */
[C---:B------:R-:W-:Y:S02]  /*c0b70*/  LEA R24, P6, R3.reuse, R0, 0x1 ;  /* 0x0000000003187211 */ /* 0x040fe400078c08ff */
[C---:B------:R-:W-:Y:S02]  /*c0b80*/  IADD3 R4, R3.reuse, c[0x0][0x198], RZ ;  /* 0x0000660003047a10 */ /* 0x040fe40007ffe0ff */
[----:B-1----:R-:W-:Y:S02]  /*c0b90*/  LEA.HI.X.SX32 R25, R3, R2, 0x1, P6 ;  /* 0x0000000203197211 */ /* 0x002fe400030f0eff */
[----:B----4-:R-:W-:Y:S02]  /*c0ba0*/  ISETP.LT.AND P3, PT, R23, c[0x0][0x17c], !P0 ;  /* 0x00005f0017007a0c */ /* 0x010fe40004761270 */
[----:B------:R1:W2:Y:S04]  /*c0bb0*/  LDS.128 R20, [R29+0x1800] ;  /* 0x001800001d147984 */ /* 0x0002a80000000c00 */
[----:B-1----:R-:W3:Y:S04]  /*c0bc0*/  LDL.LU R29, [R1+0x2948] ;  /* 0x00294800011d7983 */ /* 0x002ee80000300800 */
[----:B------:R-:W4:Y:S04]  /*c0bd0*/  LDL.LU R3, [R1+0x293c] ;  /* 0x00293c0001037983 */ /* 0x000f280000300800 */
[----:B------:R1:W-:Y:S02]  /*c0be0*/  @P5 STG.E.U16 [R26.64], R8 ;  /* 0x000000081a005986 */ /* 0x0003e4000c101506 */
[----:B-1----:R-:W-:-:S04]  /*c0bf0*/  LEA R26, P6, R4, R0, 0x1 ;  /* 0x00000000041a7211 */ /* 0x002fc800078c08ff */
[----:B------:R-:W-:Y:S02]  /*c0c00*/  LEA.HI.X.SX32 R27, R4, R2, 0x1, P6 ;  /* 0x00000002041b7211 */ /* 0x000fe400030f0eff */
[----:B------:R-:W-:-:S05]  /*c0c10*/  PRMT R8, R8, 0x7632, R8 ;  /* 0x0000763208087816 */ /* 0x000fca0000000008 */
[----:B------:R1:W-:Y:S01]  /*c0c20*/  @P2 STG.E.U16 [R24.64], R8 ;  /* 0x0000000818002986 */ /* 0x0003e2000c101506 */
[----:B-----5:R-:W-:Y:S02]  /*c0c30*/  ISETP.LT.AND P2, PT, R28, c[0x0][0x17c], !P0 ;  /* 0x00005f001c007a0c */ /* 0x020fe40004741270 */
[----:B----4-:R-:W-:Y:S02]  /*c0c40*/  ISETP.LT.AND P5, PT, R3, c[0x0][0x17c], !P0 ;  /* 0x00005f0003007a0c */ /* 0x010fe400047a1270 */
[----:B------:R-:W-:Y:S02]  /*c0c50*/  IADD3 R3, R4, c[0x0][0x198], RZ ;  /* 0x0000660004037a10 */ /* 0x000fe40007ffe0ff */
[----:B------:R-:W4:Y:S04]  /*c0c60*/  LDL.LU R4, [R1+0x2944] ;  /* 0x0029440001047983 */ /* 0x000f280000300800 */
[----:B------:R-:W5:Y:S01]  /*c0c70*/  LDL.LU R28, [R1+0x294c] ;  /* 0x00294c00011c7983 */ /* 0x000f620000300800 */
[----:B-1----:R-:W-:-:S02]  /*c0c80*/  LEA R24, P6, R3, R0, 0x1 ;  /* 0x0000000003187211 */ /* 0x002fc400078c08ff */
[C---:B------:R-:W-:Y:S01]  /*c0c90*/  IADD3 R8, R3.reuse, c[0x0][0x198], RZ ;  /* 0x0000660003087a10 */ /* 0x040fe20007ffe0ff */
[----:B0-----:R0:W-:Y:S01]  /*c0ca0*/  @P1 STG.E.U16 [R26.64], R12 ;  /* 0x0000000c1a001986 */ /* 0x0011e2000c101506 */
[----:B------:R-:W-:Y:S02]  /*c0cb0*/  LEA.HI.X.SX32 R25, R3, R2, 0x1, P6 ;  /* 0x0000000203197211 */ /* 0x000fe400030f0eff */
[----:B0-----:R-:W-:Y:S02]  /*c0cc0*/  PRMT R12, R12, 0x7632, R12 ;  /* 0x000076320c0c7816 */ /* 0x001fe4000000000c */
[----:B------:R-:W-:-:S03]  /*c0cd0*/  LEA R26, P6, R8, R0, 0x1 ;  /* 0x00000000081a7211 */ /* 0x000fc600078c08ff */
[----:B------:R-:W-:Y:S01]  /*c0ce0*/  @P4 STG.E.U16 [R24.64], R12 ;  /* 0x0000000c18004986 */ /* 0x000fe2000c101506 */
[----:B------:R-:W-:-:S05]  /*c0cf0*/  LEA.HI.X.SX32 R27, R8, R2, 0x1, P6 ;  /* 0x00000002081b7211 */ /* 0x000fca00030f0eff */
[----:B------:R0:W-:Y:S01]  /*c0d00*/  @P3 STG.E.U16 [R26.64], R16 ;  /* 0x000000101a003986 */ /* 0x0001e2000c101506 */
[----:B---3--:R-:W-:Y:S02]  /*c0d10*/  ISETP.LT.AND P4, PT, R29, c[0x0][0x17c], !P0 ;  /* 0x00005f001d007a0c */ /* 0x008fe40004781270 */
[----:B0-----:R-:W-:Y:S02]  /*c0d20*/  PRMT R16, R16, 0x7632, R16 ;  /* 0x0000763210107816 */ /* 0x001fe40000000010 */
[----:B----4-:R-:W-:Y:S02]  /*c0d30*/  ISETP.LT.AND P1, PT, R4, c[0x0][0x17c], !P0 ;  /* 0x00005f0004007a0c */ /* 0x010fe40004721270 */
[----:B------:R-:W-:-:S04]  /*c0d40*/  IADD3 R4, R8, c[0x0][0x198], RZ ;  /* 0x0000660008047a10 */ /* 0x000fc80007ffe0ff */
[C---:B------:R-:W-:Y:S02]  /*c0d50*/  LEA R24, P6, R4.reuse, R0, 0x1 ;  /* 0x0000000004187211 */ /* 0x040fe400078c08ff */
[C---:B------:R-:W-:Y:S02]  /*c0d60*/  IADD3 R3, R4.reuse, c[0x0][0x198], RZ ;  /* 0x0000660004037a10 */ /* 0x040fe40007ffe0ff */
[----:B------:R-:W-:Y:S02]  /*c0d70*/  LEA.HI.X.SX32 R25, R4, R2, 0x1, P6 ;  /* 0x0000000204197211 */ /* 0x000fe400030f0eff */
[C---:B------:R-:W-:Y:S02]  /*c0d80*/  LEA R26, P6, R3.reuse, R0, 0x1 ;  /* 0x00000000031a7211 */ /* 0x040fe400078c08ff */
[----:B-----5:R-:W-:Y:S02]  /*c0d90*/  ISETP.LT.AND P3, PT, R28, c[0x0][0x17c], !P0 ;  /* 0x00005f001c007a0c */ /* 0x020fe40004761270 */
[----:B------:R-:W3:Y:S01]  /*c0da0*/  LDL.LU R28, [R1+0x2958] ;  /* 0x00295800011c7983 */ /* 0x000ee20000300800 */
[----:B------:R-:W-:-:S02]  /*c0db0*/  IADD3 R4, R3, c[0x0][0x198], RZ ;  /* 0x0000660003047a10 */ /* 0x000fc40007ffe0ff */
[----:B------:R-:W-:Y:S01]  /*c0dc0*/  LEA.HI.X.SX32 R27, R3, R2, 0x1, P6 ;  /* 0x00000002031b7211 */ /* 0x000fe200030f0eff */
[----:B------:R-:W4:Y:S04]  /*c0dd0*/  LDL.LU R29, [R1+0x44] ;  /* 0x00004400011d7983 */ /* 0x000f280000300800 */
[----:B------:R-:W5:Y:S04]  /*c0de0*/  LDL.LU R3, [R1+0x2950] ;  /* 0x0029500001037983 */ /* 0x000f680000300800 */
[----:B------:R0:W-:Y:S04]  /*c0df0*/  @P5 STG.E.U16 [R24.64], R16 ;  /* 0x0000001018005986 */ /* 0x0001e8000c101506 */
[----:B0-----:R-:W3:Y:S01]  /*c0e00*/  LDL.LU R16, [R1+0x2954] ;  /* 0x0029540001107983 */ /* 0x001ee20000300800 */
[----:B------:R-:W-:-:S03]  /*c0e10*/  LEA R24, P6, R4, R0, 0x1 ;  /* 0x0000000004187211 */ /* 0x000fc600078c08ff */
[----:B--2---:R0:W-:Y:S01]  /*c0e20*/  @P2 STG.E.U16 [R26.64], R20 ;  /* 0x000000141a002986 */ /* 0x0041e2000c101506 */
[----:B------:R-:W-:Y:S02]  /*c0e30*/  LEA.HI.X.SX32 R25, R4, R2, 0x1, P6 ;  /* 0x0000000204197211 */ /* 0x000fe400030f0eff */
[----:B0-----:R-:W-:-:S05]  /*c0e40*/  PRMT R20, R20, 0x7632, R20 ;  /* 0x0000763214147816 */ /* 0x001fca0000000014 */
[----:B------:R0:W-:Y:S01]  /*c0e50*/  @P1 STG.E.U16 [R24.64], R20 ;  /* 0x0000001418001986 */ /* 0x0001e2000c101506 */
[----:B-----5:R-:W-:Y:S02]  /*c0e60*/  ISETP.LT.AND P5, PT, R3, c[0x0][0x17c], !P0 ;  /* 0x00005f0003007a0c */ /* 0x020fe400047a1270 */
[----:B------:R-:W-:-:S04]  /*c0e70*/  IADD3 R3, R4, c[0x0][0x198], RZ ;  /* 0x0000660004037a10 */ /* 0x000fc80007ffe0ff */
[C---:B------:R-:W-:Y:S02]  /*c0e80*/  LEA R26, P6, R3.reuse, R0, 0x1 ;  /* 0x00000000031a7211 */ /* 0x040fe400078c08ff */
[C---:B------:R-:W-:Y:S02]  /*c0e90*/  IADD3 R4, R3.reuse, c[0x0][0x198], RZ ;  /* 0x0000660003047a10 */ /* 0x040fe40007ffe0ff */
[----:B------:R-:W-:Y:S02]  /*c0ea0*/  LEA.HI.X.SX32 R27, R3, R2, 0x1, P6 ;  /* 0x00000002031b7211 */ /* 0x000fe400030f0eff */
[----:B---3--:R-:W-:Y:S02]  /*c0eb0*/  ISETP.LT.AND P2, PT, R16, c[0x0][0x17c], !P0 ;  /* 0x00005f0010007a0c */ /* 0x008fe40004741270 */
[----:B------:R-:W2:Y:S04]  /*c0ec0*/  LDL.LU R16, [R1+0x2960] ;  /* 0x0029600001107983 */ /* 0x000ea80000300800 */
[----:B------:R-:W3:Y:S01]  /*c0ed0*/  LDL.LU R3, [R1+0x54] ;  /* 0x0000540001037983 */ /* 0x000ee20000300800 */
[----:B------:R-:W-:-:S03]  /*c0ee0*/  ISETP.LT.AND P1, PT, R28, c[0x0][0x17c], !P0 ;  /* 0x00005f001c007a0c */ /* 0x000fc60004721270 */
[----:B0-----:R-:W5:Y:S04]  /*c0ef0*/  LDL.LU R20, [R1+0x295c] ;  /* 0x00295c0001147983 */ /* 0x001f680000300800 */
[----:B------:R-:W2:Y:S01]  /*c0f00*/  LDL.LU R28, [R1+0x2964] ;  /* 0x00296400011c7983 */ /* 0x000ea20000300800 */
[C---:B------:R-:W-:Y:S01]  /*c0f10*/  LEA R24, P6, R4.reuse, R0, 0x1 ;  /* 0x0000000004187211 */ /* 0x040fe200078c08ff */
[----:B---3--:R-:W-:Y:S01]  /*c0f20*/  IMAD.MOV.U32 R25, RZ, RZ, R3 ;  /* 0x000000ffff197224 */ /* 0x008fe200078e0003 */
[----:B------:R-:W-:-:S04]  /*c0f30*/  IADD3 R3, R4, c[0x0][0x198], RZ ;  /* 0x0000660004037a10 */ /* 0x000fc80007ffe0ff */
[----:B------:R0:W-:Y:S02]  /*c0f40*/  @P4 STG.E.U16 [R26.64], R25 ;  /* 0x000000191a004986 */ /* 0x0001e4000c101506 */
[----:B0-----:R-:W-:Y:S01]  /*c0f50*/  IMAD.MOV.U32 R27, RZ, RZ, R25 ;  /* 0x000000ffff1b7224 */ /* 0x001fe200078e0019 */
[----:B------:R-:W-:Y:S02]  /*c0f60*/  LEA.HI.X.SX32 R25, R4, R2, 0x1, P6 ;  /* 0x0000000204197211 */ /* 0x000fe400030f0eff */
[----:B------:R-:W-:Y:S02]  /*c0f70*/  LEA R26, P6, R3, R0, 0x1 ;  /* 0x00000000031a7211 */ /* 0x000fe400078c08ff */
[----:B------:R-:W-:Y:S02]  /*c0f80*/  PRMT R8, R27, 0x7632, R8 ;  /* 0x000076321b087816 */ /* 0x000fe40000000008 */
[C---:B------:R-:W-:Y:S02]  /*c0f90*/  IADD3 R4, R3.reuse, c[0x0][0x198], RZ ;  /* 0x0000660003047a10 */ /* 0x040fe40007ffe0ff */
[----:B------:R-:W-:Y:S01]  /*c0fa0*/  LEA.HI.X.SX32 R27, R3, R2, 0x1, P6 ;  /* 0x00000002031b7211 */ /* 0x000fe200030f0eff */
[----:B------:R0:W-:Y:S01]  /*c0fb0*/  @P3 STG.E.U16 [R24.64], R8 ;  /* 0x0000000818003986 */ /* 0x0001e2000c101506 */
[----:B------:R-:W-:-:S02]  /*c0fc0*/  IADD3 R3, R4, c[0x0][0x198], RZ ;  /* 0x0000660004037a10 */ /* 0x000fc40007ffe0ff */
[----:B-----5:R-:W-:Y:S01]  /*c0fd0*/  ISETP.LT.AND P4, PT, R20, c[0x0][0x17c], !P0 ;  /* 0x00005f0014007a0c */ /* 0x020fe20004781270 */
[----:B----4-:R1:W-:Y:S01]  /*c0fe0*/  @P5 STG.E.U16 [R26.64], R29 ;  /* 0x0000001d1a005986 */ /* 0x0103e2000c101506 */
[----:B--2---:R-:W-:Y:S02]  /*c0ff0*/  ISETP.LT.AND P3, PT, R16, c[0x0][0x17c], !P0 ;  /* 0x00005f0010007a0c */ /* 0x004fe40004761270 */
[C---:B0-----:R-:W-:Y:S01]  /*c1000*/  LEA R24, P6, R4.reuse, R0, 0x1 ;  /* 0x0000000004187211 */ /* 0x041fe200078c08ff */
[----:B------:R-:W2:Y:S03]  /*c1010*/  LDL.LU R20, [R1+0x2968] ;  /* 0x0029680001147983 */ /* 0x000ea60000300800 */
[----:B------:R-:W-:Y:S01]  /*c1020*/  LEA.HI.X.SX32 R25, R4, R2, 0x1, P6 ;  /* 0x0000000204197211 */ /* 0x000fe200030f0eff */
[----:B------:R-:W3:Y:S01]  /*c1030*/  LDL.LU R16, [R1+0x296c] ;  /* 0x00296c0001107983 */ /* 0x000ee20000300800 */
[----:B-1----:R-:W-:-:S02]  /*c1040*/  LEA R26, P6, R3, R0, 0x1 ;  /* 0x00000000031a7211 */ /* 0x002fc400078c08ff */
[----:B------:R-:W-:Y:S02]  /*c1050*/  ISETP.LT.AND P5, PT, R28, c[0x0][0x17c], !P0 ;  /* 0x00005f001c007a0c */ /* 0x000fe400047a1270 */
[----:B------:R-:W-:Y:S01]  /*c1060*/  PRMT R8, R29, 0x7632, R8 ;  /* 0x000076321d087816 */ /* 0x000fe20000000008 */
[----:B------:R-:W4:Y:S01]  /*c1070*/  LDL.LU R28, [R1+0x2970] ;  /* 0x00297000011c7983 */ /* 0x000f220000300800 */
[C---:B------:R-:W-:Y:S02]  /*c1080*/  IADD3 R4, R3.reuse, c[0x0][0x198], RZ ;  /* 0x0000660003047a10 */ /* 0x040fe40007ffe0ff */
[----:B------:R-:W-:Y:S01]  /*c1090*/  LEA.HI.X.SX32 R27, R3, R2, 0x1, P6 ;  /* 0x00000002031b7211 */ /* 0x000fe200030f0eff */
[----:B------:R-:W5:Y:S04]  /*c10a0*/  LDL.LU R29, [R1+0xa4] ;  /* 0x0000a400011d7983 */ /* 0x000f680000300800 */
[----:B------:R-:W3:Y:S04]  /*c10b0*/  LDL.LU R3, [R1+0x74] ;  /* 0x0000740001037983 */ /* 0x000ee80000300800 */
[----:B------:R0:W-:Y:S02]  /*c10c0*/  @P2 STG.E.U16 [R24.64], R8 ;  /* 0x0000000818002986 */ /* 0x0001e4000c101506 */
[----:B0-----:R-:W-:-:S02]  /*c10d0*/  LEA R24, P6, R4, R0, 0x1 ;  /* 0x0000000004187211 */ /* 0x001fc400078c08ff */
[----:B--2---:R-:W-:Y:S02]  /*c10e0*/  ISETP.LT.AND P2, PT, R20, c[0x0][0x17c], !P0 ;  /* 0x00005f0014007a0c */ /* 0x004fe40004741270 */
[----:B------:R-:W2:Y:S01]  /*c10f0*/  LDL.LU R20, [R1+0x2974] ;  /* 0x0029740001147983 */ /* 0x000ea20000300800 */
[----:B---3--:R-:W-:Y:S01]  /*c1100*/  IMAD.MOV.U32 R25, RZ, RZ, R3 ;  /* 0x000000ffff197224 */ /* 0x008fe200078e0003 */
[----:B------:R-:W-:-:S04]  /*c1110*/  IADD3 R3, R4, c[0x0][0x198], RZ ;  /* 0x0000660004037a10 */ /* 0x000fc80007ffe0ff */
[----:B------:R0:W-:Y:S01]  /*c1120*/  @P1 STG.E.U16 [R26.64], R25 ;  /* 0x000000191a001986 */ /* 0x0001e2000c101506 */
[----:B------:R-:W-:-:S03]  /*c1130*/  ISETP.LT.AND P1, PT, R16, c[0x0][0x17c], !P0 ;  /* 0x00005f0010007a0c */ /* 0x000fc60004721270 */
[----:B------:R-:W3:Y:S01]  /*c1140*/  LDL.LU R16, [R1+0x2978] ;  /* 0x0029780001107983 */ /* 0x000ee20000300800 */
[----:B0-----:R-:W-:Y:S01]  /*c1150*/  IMAD.MOV.U32 R27, RZ, RZ, R25 ;  /* 0x000000ffff1b7224 */ /* 0x001fe200078e0019 */
[----:B------:R-:W-:Y:S02]  /*c1160*/  LEA.HI.X.SX32 R25, R4, R2, 0x1, P6 ;  /* 0x0000000204197211 */ /* 0x000fe400030f0eff */
[----:B------:R-:W-:Y:S02]  /*c1170*/  LEA R26, P6, R3, R0, 0x1 ;  /* 0x00000000031a7211 */ /* 0x000fe400078c08ff */
[----:B------:R-:W-:Y:S02]  /*c1180*/  PRMT R8, R27, 0x7632, R8 ;  /* 0x000076321b087816 */ /* 0x000fe40000000008 */
[C---:B------:R-:W-:Y:S02]  /*c1190*/  IADD3 R4, R3.reuse, c[0x0][0x198], RZ ;  /* 0x0000660003047a10 */ /* 0x040fe40007ffe0ff */
[----:B------:R-:W-:-:S02]  /*c11a0*/  LEA.HI.X.SX32 R27, R3, R2, 0x1, P6 ;  /* 0x00000002031b7211 */ /* 0x000fc400030f0eff */
[----:B------:R-:W2:Y:S04]  /*c11b0*/  LDL.LU R3, [R1+0x14] ;  /* 0x0000140001037983 */ /* 0x000ea80000300800 */
        /* <DEDUP_REMOVED lines=15> */
[----:B------:R-:W-:Y:S01]  /*c12b0*/  ISETP.LT.AND P3, PT, R20, c[0x0][0x17c], !P0 ;  /* 0x00005f0014007a0c */ /* 0x000fe20004761270 */
[----:B-----5:R1:W-:Y:S01]  /*c12c0*/  @P2 STG.E.U16 [R26.64], R29 ;  /* 0x0000001d1a002986 */ /* 0x0203e2000c101506 */
[----:B---3--:R-:W-:Y:S02]  /*c12d0*/  ISETP.LT.AND P5, PT, R16, c[0x0][0x17c], !P0 ;  /* 0x00005f0010007a0c */ /* 0x008fe400047a1270 */
[C---:B0-----:R-:W-:Y:S01]  /*c12e0*/  LEA R24, P6, R4.reuse, R0, 0x1 ;  /* 0x0000000004187211 */ /* 0x041fe200078c08ff */
[----:B------:R-:W2:Y:S03]  /*c12f0*/  LDL.LU R20, [R1+0x2980] ;  /* 0x0029800001147983 */ /* 0x000ea60000300800 */
[----:B------:R-:W-:Y:S01]  /*c1300*/  LEA.HI.X.SX32 R25, R4, R2, 0x1, P6 ;  /* 0x0000000204197211 */ /* 0x000fe200030f0eff */
[----:B------:R-:W3:Y:S01]  /*c1310*/  LDL.LU R16, [R1+0x2984] ;  /* 0x0029840001107983 */ /* 0x000ee20000300800 */
[----:B-1----:R-:W-:-:S02]  /*c1320*/  LEA R26, P6, R3, R0, 0x1 ;  /* 0x00000000031a7211 */ /* 0x002fc400078c08ff */
[----:B----4-:R-:W-:Y:S02]  /*c1330*/  ISETP.LT.AND P2, PT, R28, c[0x0][0x17c], !P0 ;  /* 0x00005f001c007a0c */ /* 0x010fe40004741270 */
        /* <DEDUP_REMOVED lines=71> */
[----:B0-----:R-:W-:Y:S01]  /*c17b0*/  LEA R24, P6, R4, R0, 0x1 ;  /* 0x0000000004187211 */ /* 0x001fe200078c08ff */
[----:B--2---:R-:W-:-:S05]  /*c17c0*/  IMAD.MOV.U32 R25, RZ, RZ, R3 ;  /* 0x000000ffff197224 */ /* 0x004fca00078e0003 */
[----:B------:R0:W-:Y:S01]  /*c17d0*/  @P2 STG.E.U16 [R26.64], R25 ;  /* 0x000000191a002986 */ /* 0x0001e2000c101506 */
[----:B------:R-:W-:-:S03]  /*c17e0*/  ISETP.LT.AND P2, PT, R20, c[0x0][0x17c], !P0 ;  /* 0x00005f0014007a0c */ /* 0x000fc60004741270 */
[----:B------:R-:W2:Y:S01]  /*c17f0*/  LDL.LU R20, [R1+0x29b0] ;  /* 0x0029b00001147983 */ /* 0x000ea20000300800 */
[----:B0-----:R-:W-:Y:S01]  /*c1800*/  IMAD.MOV.U32 R27, RZ, RZ, R25 ;  /* 0x000000ffff1b7224 */ /* 0x001fe200078e0019 */
[----:B------:R-:W-:-:S04]  /*c1810*/  LEA.HI.X.SX32 R25, R4, R2, 0x1, P6 ;  /* 0x0000000204197211 */ /* 0x000fc800030f0eff */
[----:B------:R-:W-:-:S05]  /*c1820*/  PRMT R8, R27, 0x7632, R8 ;  /* 0x000076321b087816 */ /* 0x000fca0000000008 */
[----:B------:R0:W-:Y:S01]  /*c1830*/  @P1 STG.E.U16 [R24.64], R8 ;  /* 0x0000000818001986 */ /* 0x0001e2000c101506 */
[----:B---3--:R-:W-:-:S03]  /*c1840*/  ISETP.LT.AND P1, PT, R16, c[0x0][0x17c], !P0 ;  /* 0x00005f0010007a0c */ /* 0x008fc60004721270 */
[----:B------:R-:W3:Y:S01]  /*c1850*/  LDL.LU R16, [R1+0x29b4] ;  /* 0x0029b40001107983 */ /* 0x000ee20000300800 */
[----:B------:R-:W-:-:S04]  /*c1860*/  IADD3 R3, R4, c[0x0][0x198], RZ ;  /* 0x0000660004037a10 */ /* 0x000fc80007ffe0ff */
[C---:B------:R-:W-:Y:S02]  /*c1870*/  LEA R26, P6, R3.reuse, R0, 0x1 ;  /* 0x00000000031a7211 */ /* 0x040fe400078c08ff */
[C---:B------:R-:W-:Y:S02]  /*c1880*/  IADD3 R4, R3.reuse, c[0x0][0x198], RZ ;  /* 0x0000660003047a10 */ /* 0x040fe40007ffe0ff */
[----:B------:R-:W-:Y:S02]  /*c1890*/  LEA.HI.X.SX32 R27, R3, R2, 0x1, P6 ;  /* 0x00000002031b7211 */ /* 0x000fe400030f0eff */
[C---:B0-----:R-:W-:Y:S02]  /*c18a0*/  LEA R24, P6, R4.reuse, R0, 0x1 ;  /* 0x0000000004187211 */ /* 0x041fe400078c08ff */
[C---:B------:R-:W-:Y:S01]  /*c18b0*/  IADD3 R3, R4.reuse, c[0x0][0x198], RZ ;  /* 0x0000660004037a10 */ /* 0x040fe20007ffe0ff */
[----:B-----5:R0:W-:Y:S01]  /*c18c0*/  @P4 STG.E.U16 [R26.64], R29 ;  /* 0x0000001d1a004986 */ /* 0x0201e2000c101506 */
[----:B------:R-:W-:-:S02]  /*c18d0*/  LEA.HI.X.SX32 R25, R4, R2, 0x1, P6 ;  /* 0x0000000204197211 */ /* 0x000fc400030f0eff */
[----:B------:R-:W-:Y:S02]  /*c18e0*/  PRMT R8, R29, 0x7632, R8 ;  /* 0x000076321d087816 */ /* 0x000fe40000000008 */
[----:B----4-:R-:W-:-:S03]  /*c18f0*/  ISETP.LT.AND P4, PT, R28, c[0x0][0x17c], !P0 ;  /* 0x00005f001c007a0c */ /* 0x010fc60004781270 */
[----:B------:R-:W-:Y:S01]  /*c1900*/  @P3 STG.E.U16 [R24.64], R8 ;  /* 0x0000000818003986 */ /* 0x000fe2000c101506 */
[----:B0-----:R-:W-:-:S03]  /*c1910*/  LEA R26, P6, R3, R0, 0x1 ;  /* 0x00000000031a7211 */ /* 0x001fc600078c08ff */
[----:B------:R-:W4:Y:S01]  /*c1920*/  LDL.LU R29, [R1+0x29b8] ;  /* 0x0029b800011d7983 */ /* 0x000f220000300800 */
[----:B------:R-:W-:-:S03]  /*c1930*/  LEA.HI.X.SX32 R27, R3, R2, 0x1, P6 ;  /* 0x00000002031b7211 */ /* 0x000fc600030f0eff */
[----:B------:R-:W5:Y:S04]  /*c1940*/  LDL.LU R28, [R1+0x29bc] ;  /* 0x0029bc00011c7983 */ /* 0x000f680000300800 */
[----:B------:R0:W-:Y:S01]  /*c1950*/  @P5 STG.E.U16 [R26.64], R5 ;  /* 0x000000051a005986 */ /* 0x0001e2000c101506 */
[----:B--2---:R-:W-:-:S03]  /*c1960*/  ISETP.LT.AND P3, PT, R20, c[0x0][0x17c], !P0 ;  /* 0x00005f0014007a0c */ /* 0x004fc60004761270 */
[----:B------:R-:W2:Y:S01]  /*c1970*/  LDL.LU R20, [R1+0x29c0] ;  /* 0x0029c00001147983 */ /* 0x000ea20000300800 */
[----:B---3--:R-:W-:-:S03]  /*c1980*/  ISETP.LT.AND P5, PT, R16, c[0x0][0x17c], !P0 ;  /* 0x00005f0010007a0c */ /* 0x008fc600047a1270 */
[----:B------:R-:W3:Y:S01]  /*c1990*/  LDL.LU R16, [R1+0x29c4] ;  /* 0x0029c40001107983 */ /* 0x000ee20000300800 */
[----:B------:R-:W-:Y:S02]  /*c19a0*/  IADD3 R4, R3, c[0x0][0x198], RZ ;  /* 0x0000660003047a10 */ /* 0x000fe40007ffe0ff */
[----:B------:R-:W-:Y:S01]  /*c19b0*/  PRMT R12, R5, 0x7632, R12 ;  /* 0x00007632050c7816 */ /* 0x000fe2000000000c */
[----:B0-----:R-:W5:Y:S01]  /*c19c0*/  LDL.LU R27, [R1+0x29c8] ;  /* 0x0029c800011b7983 */ /* 0x001f620000300800 */
[C---:B------:R-:W-:Y:S02]  /*c19d0*/  LEA R24, P6, R4.reuse, R0, 0x1 ;  /* 0x0000000004187211 */ /* 0x040fe400078c08ff */
[C---:B------:R-:W-:Y:S01]  /*c19e0*/  IADD3 R3, R4.reuse, c[0x0][0x198], RZ ;  /* 0x0000660004037a10 */ /* 0x040fe20007ffe0ff */
[----:B------:R-:W5:Y:S01]  /*c19f0*/  LDL.LU R26, [R1+0x29cc] ;  /* 0x0029cc00011a7983 */ /* 0x000f620000300800 */
[----:B------:R-:W-:Y:S02]  /*c1a00*/  LEA.HI.X.SX32 R25, R4, R2, 0x1, P6 ;  /* 0x0000000204197211 */ /* 0x000fe400030f0eff */
[----:B------:R-:W-:-:S02]  /*c1a10*/  LEA R4, P6, R3, R0, 0x1 ;  /* 0x0000000003047211 */ /* 0x000fc400078c08ff */
[C---:B------:R-:W-:Y:S01]  /*c1a20*/  IADD3 R8, R3.reuse, c[0x0][0x198], RZ ;  /* 0x0000660003087a10 */ /* 0x040fe20007ffe0ff */
[----:B------:R0:W-:Y:S01]  /*c1a30*/  @P2 STG.E.U16 [R24.64], R12 ;  /* 0x0000000c18002986 */ /* 0x0001e2000c101506 */
[----:B------:R-:W-:Y:S02]  /*c1a40*/  LEA.HI.X.SX32 R5, R3, R2, 0x1, P6 ;  /* 0x0000000203057211 */ /* 0x000fe400030f0eff */
[----:B------:R-:W-:-:S03]  /*c1a50*/  IADD3 R3, R8, c[0x0][0x198], RZ ;  /* 0x0000660008037a10 */ /* 0x000fc60007ffe0ff */
[----:B------:R1:W-:Y:S01]  /*c1a60*/  @P1 STG.E.U16 [R4.64], R9 ;  /* 0x0000000904001986 */ /* 0x0003e2000c101506 */
[----:B0-----:R-:W-:-:S04]  /*c1a70*/  LEA R24, P6, R8, R0, 0x1 ;  /* 0x0000000008187211 */ /* 0x001fc800078c08ff */
[----:B------:R-:W-:Y:S02]  /*c1a80*/  LEA.HI.X.SX32 R25, R8, R2, 0x1, P6 ;  /* 0x0000000208197211 */ /* 0x000fe400030f0eff */
[----:B------:R-:W-:Y:S02]  /*c1a90*/  PRMT R8, R9, 0x7632, R8 ;  /* 0x0000763209087816 */ /* 0x000fe40000000008 */
[----:B-1----:R-:W-:-:S03]  /*c1aa0*/  LEA R4, P6, R3, R0, 0x1 ;  /* 0x0000000003047211 */ /* 0x002fc600078c08ff */
[----:B------:R0:W-:Y:S01]  /*c1ab0*/  @P4 STG.E.U16 [R24.64], R8 ;  /* 0x0000000818004986 */ /* 0x0001e2000c101506 */
[----:B------:R-:W-:Y:S02]  /*c1ac0*/  LEA.HI.X.SX32 R5, R3, R2, 0x1, P6 ;  /* 0x0000000203057211 */ /* 0x000fe400030f0eff */
[----:B----4-:R-:W-:-:S03]  /*c1ad0*/  ISETP.LT.AND P2, PT, R29, c[0x0][0x17c], !P0 ;  /* 0x00005f001d007a0c */ /* 0x010fc60004741270 */
[----:B------:R1:W-:Y:S01]  /*c1ae0*/  @P3 STG.E.U16 [R4.64], R13 ;  /* 0x0000000d04003986 */ /* 0x0003e2000c101506 */
[----:B--2---:R-:W-:-:S03]  /*c1af0*/  ISETP.LT.AND P4, PT, R20, c[0x0][0x17c], !P0 ;  /* 0x00005f0014007a0c */ /* 0x004fc60004781270 */
[----:B------:R-:W2:Y:S01]  /*c1b00*/  LDL.LU R20, [R1+0x29d0] ;  /* 0x0029d00001147983 */ /* 0x000ea20000300800 */
[----:B---3--:R-:W-:-:S03]  /*c1b10*/  ISETP.LT.AND P3, PT, R16, c[0x0][0x17c], !P0 ;  /* 0x00005f0010007a0c */ /* 0x008fc60004761270 */
[----:B------:R-:W3:Y:S04]  /*c1b20*/  LDL.LU R16, [R1+0x29d4] ;  /* 0x0029d40001107983 */ /* 0x000ee80000300800 */
[----:B------:R-:W4:Y:S04]  /*c1b30*/  LDL.LU R29, [R1+0x58] ;  /* 0x00005800011d7983 */ /* 0x000f280000300800 */
[----:B0-----:R-:W4:Y:S01]  /*c1b40*/  LDL.LU R24, [R1+0x29d8] ;  /* 0x0029d80001187983 */ /* 0x001f220000300800 */
[----:B------:R-:W-:-:S04]  /*c1b50*/  IADD3 R9, R3, c[0x0][0x198], RZ ;  /* 0x0000660003097a10 */ /* 0x000fc80007ffe0ff */
[C---:B------:R-:W-:Y:S02]  /*c1b60*/  LEA R8, P6, R9.reuse, R0, 0x1 ;  /* 0x0000000009087211 */ /* 0x040fe400078c08ff */
[C---:B------:R-:W-:Y:S02]  /*c1b70*/  IADD3 R3, R9.reuse, c[0x0][0x198], RZ ;  /* 0x0000660009037a10 */ /* 0x040fe40007ffe0ff */
[----:B------:R-:W-:Y:S02]  /*c1b80*/  LEA.HI.X.SX32 R9, R9, R2, 0x1, P6 ;  /* 0x0000000209097211 */ /* 0x000fe400030f0eff */
[----:B-1----:R-:W-:Y:S02]  /*c1b90*/  PRMT R13, R13, 0x7632, R13 ;  /* 0x000076320d0d7816 */ /* 0x002fe4000000000d */
[C---:B------:R-:W-:Y:S02]  /*c1ba0*/  LEA R4, P6, R3.reuse, R0, 0x1 ;  /* 0x0000000003047211 */ /* 0x040fe400078c08ff */
[----:B------:R-:W-:-:S02]  /*c1bb0*/  IADD3 R12, R3, c[0x0][0x198], RZ ;  /* 0x00006600030c7a10 */ /* 0x000fc40007ffe0ff */
[----:B-----5:R-:W-:Y:S01]  /*c1bc0*/  ISETP.LT.AND P1, PT, R28, c[0x0][0x17c], !P0 ;  /* 0x00005f001c007a0c */ /* 0x020fe20004721270 */
[----:B------:R0:W-:Y:S01]  /*c1bd0*/  @P5 STG.E.U16 [R8.64], R13 ;  /* 0x0000000d08005986 */ /* 0x0001e2000c101506 */
[----:B------:R-:W-:Y:S02]  /*c1be0*/  LEA.HI.X.SX32 R5, R3, R2, 0x1, P6 ;  /* 0x0000000203057211 */ /* 0x000fe400030f0eff */
[C---:B------:R-:W-:Y:S01]  /*c1bf0*/  IADD3 R3, R12.reuse, c[0x0][0x198], RZ ;  /* 0x000066000c037a10 */ /* 0x040fe20007ffe0ff */
[----:B------:R-:W5:Y:S04]  /*c1c00*/  LDL.LU R28, [R1+0x48] ;  /* 0x00004800011c7983 */ /* 0x000f680000300800 */
[----:B------:R1:W-:Y:S01]  /*c1c10*/  @P2 STG.E.U16 [R4.64], R17 ;  /* 0x0000001104002986 */ /* 0x0003e2000c101506 */
[----:B0-----:R-:W-:-:S03]  /*c1c20*/  LEA R8, P6, R12, R0, 0x1 ;  /* 0x000000000c087211 */ /* 0x001fc600078c08ff */
[----:B------:R-:W5:Y:S01]  /*c1c30*/  LDL.LU R25, [R1+0x29dc] ;  /* 0x0029dc0001197983 */ /* 0x000f620000300800 */
[----:B------:R-:W-:Y:S02]  /*c1c40*/  LEA.HI.X.SX32 R9, R12, R2, 0x1, P6 ;  /* 0x000000020c097211 */ /* 0x000fe400030f0eff */
[----:B------:R-:W-:Y:S02]  /*c1c50*/  IADD3 R12, R3, c[0x0][0x198], RZ ;  /* 0x00006600030c7a10 */ /* 0x000fe40007ffe0ff */
[----:B-1----:R-:W-:Y:S02]  /*c1c60*/  PRMT R17, R17, 0x7632, R17 ;  /* 0x0000763211117816 */ /* 0x002fe40000000011 */
[----:B------:R-:W-:-:S03]  /*c1c70*/  LEA R4, P6, R3, R0, 0x1 ;  /* 0x0000000003047211 */ /* 0x000fc600078c08ff */
[----:B------:R0:W-:Y:S01]  /*c1c80*/  @P1 STG.E.U16 [R8.64], R17 ;  /* 0x0000001108001986 */ /* 0x0001e2000c101506 */
[----:B------:R-:W-:-:S05]  /*c1c90*/  LEA.HI.X.SX32 R5, R3, R2, 0x1, P6 ;  /* 0x0000000203057211 */ /* 0x000fca00030f0eff */
[----:B------:R1:W-:Y:S01]  /*c1ca0*/  @P4 STG.E.U16 [R4.64], R21 ;  /* 0x0000001504004986 */ /* 0x0003e2000c101506 */
[----:B0-----:R-:W-:-:S04]  /*c1cb0*/  LEA R8, P6, R12, R0, 0x1 ;  /* 0x000000000c087211 */ /* 0x001fc800078c08ff */
[----:B------:R-:W-:Y:S02]  /*c1cc0*/  LEA.HI.X.SX32 R9, R12, R2, 0x1, P6 ;  /* 0x000000020c097211 */ /* 0x000fe400030f0eff */
[----:B-1----:R-:W-:-:S05]  /*c1cd0*/  PRMT R21, R21, 0x7632, R21 ;  /* 0x0000763215157816 */ /* 0x002fca0000000015 */
[----:B------:R0:W-:Y:S01]  /*c1ce0*/  @P3 STG.E.U16 [R8.64], R21 ;  /* 0x0000001508003986 */ /* 0x0001e2000c101506 */
[----:B--2---:R-:W-:-:S03]  /*c1cf0*/  ISETP.LT.AND P1, PT, R20, c[0x0][0x17c], !P0 ;  /* 0x00005f0014007a0c */ /* 0x004fc60004721270 */
[----:B------:R-:W2:Y:S01]  /*c1d00*/  LDL.LU R20, [R1+0x29e0] ;  /* 0x0029e00001147983 */ /* 0x000ea20000300800 */
[----:B---3--:R-:W-:-:S03]  /*c1d10*/  ISETP.LT.AND P4, PT, R16, c[0x0][0x17c], !P0 ;  /* 0x00005f0010007a0c */ /* 0x008fc60004781270 */
[----:B------:R-:W3:Y:S01]  /*c1d20*/  LDL.LU R16, [R1+0x78] ;  /* 0x0000780001107983 */ /* 0x000ee20000300800 */
[----:B----4-:R-:W-:-:S03]  /*c1d30*/  ISETP.LT.AND P3, PT, R24, c[0x0][0x17c], !P0 ;  /* 0x00005f0018007a0c */ /* 0x010fc60004761270 */
[----:B------:R-:W4:Y:S04]  /*c1d40*/  LDL.LU R24, [R1+0x29e4] ;  /* 0x0029e40001187983 */ /* 0x000f280000300800 */
[----:B------:R-:W4:Y:S01]  /*c1d50*/  LDL.LU R17, [R1+0x29e8] ;  /* 0x0029e80001117983 */ /* 0x000f220000300800 */
[----:B------:R-:W-:Y:S02]  /*c1d60*/  ISETP.LT.AND P5, PT, R27, c[0x0][0x17c], !P0 ;  /* 0x00005f001b007a0c */ /* 0x000fe400047a1270 */
[----:B------:R-:W-:Y:S02]  /*c1d70*/  IADD3 R3, R12, c[0x0][0x198], RZ ;  /* 0x000066000c037a10 */ /* 0x000fe40007ffe0ff */
[----:B------:R-:W-:Y:S02]  /*c1d80*/  ISETP.LT.AND P2, PT, R26, c[0x0][0x17c], !P0 ;  /* 0x00005f001a007a0c */ /* 0x000fe40004741270 */
[----:B------:R-:W-:-:S02]  /*c1d90*/  LEA R4, P6, R3, R0, 0x1 ;  /* 0x0000000003047211 */ /* 0x000fc400078c08ff */
[C---:B------:R-:W-:Y:S02]  /*c1da0*/  IADD3 R12, R3.reuse, c[0x0][0x198], RZ ;  /* 0x00006600030c7a10 */ /* 0x040fe40007ffe0ff */
[----:B------:R-:W-:Y:S02]  /*c1db0*/  LEA.HI.X.SX32 R5, R3, R2, 0x1, P6 ;  /* 0x0000000203057211 */ /* 0x000fe400030f0eff */
[C---:B0-----:R-:W-:Y:S02]  /*c1dc0*/  LEA R8, P6, R12.reuse, R0, 0x1 ;  /* 0x000000000c087211 */ /* 0x041fe400078c08ff */
[C---:B------:R-:W-:Y:S01]  /*c1dd0*/  IADD3 R3, R12.reuse, c[0x0][0x198], RZ ;  /* 0x000066000c037a10 */ /* 0x040fe20007ffe0ff */
[----:B------:R0:W-:Y:S01]  /*c1de0*/  @P5 STG.E.U16 [R4.64], R29 ;  /* 0x0000001d04005986 */ /* 0x0001e2000c101506 */
[----:B------:R-:W-:Y:S02]  /*c1df0*/  LEA.HI.X.SX32 R9, R12, R2, 0x1, P6 ;  /* 0x000000020c097211 */ /* 0x000fe400030f0eff */
[----:B------:R-:W-:-:S02]  /*c1e00*/  PRMT R13, R29, 0x7632, R13 ;  /* 0x000076321d0d7816 */ /* 0x000fc4000000000d */
[----:B------:R-:W-:-:S03]  /*c1e10*/  IADD3 R12, R3, c[0x0][0x198], RZ ;  /* 0x00006600030c7a10 */ /* 0x000fc60007ffe0ff */
[----:B------:R1:W-:Y:S01]  /*c1e20*/  @P2 STG.E.U16 [R8.64], R13 ;  /* 0x0000000d08002986 */ /* 0x0003e2000c101506 */
[----:B0-----:R-:W-:-:S03]  /*c1e30*/  LEA R4, P6, R3, R0, 0x1 ;  /* 0x0000000003047211 */ /* 0x001fc600078c08ff */
[----:B------:R-:W4:Y:S01]  /*c1e40*/  LDL.LU R29, [R1+0x18] ;  /* 0x00001800011d7983 */ /* 0x000f220000300800 */
[----:B------:R-:W-:Y:S02]  /*c1e50*/  LEA.HI.X.SX32 R5, R3, R2, 0x1, P6 ;  /* 0x0000000203057211 */ /* 0x000fe400030f0eff */
[C---:B------:R-:W-:Y:S02]  /*c1e60*/  IADD3 R3, R12.reuse, c[0x0][0x198], RZ ;  /* 0x000066000c037a10 */ /* 0x040fe40007ffe0ff */
[C---:B-1----:R-:W-:Y:S01]  /*c1e70*/  LEA R8, P6, R12.reuse, R0, 0x1 ;  /* 0x000000000c087211 */ /* 0x042fe200078c08ff */
[----:B-----5:R0:W-:Y:S03]  /*c1e80*/  @P1 STG.E.U16 [R4.64], R28 ;  /* 0x0000001c04001986 */ /* 0x0201e6000c101506 */
[----:B------:R-:W-:Y:S02]  /*c1e90*/  LEA.HI.X.SX32 R9, R12, R2, 0x1, P6 ;  /* 0x000000020c097211 */ /* 0x000fe400030f0eff */
[----:B------:R-:W-:-:S02]  /*c1ea0*/  PRMT R13, R28, 0x7632, R13 ;  /* 0x000076321c0d7816 */ /* 0x000fc4000000000d */
[----:B0-----:R-:W-:-:S03]  /*c1eb0*/  LEA R4, P6, R3, R0, 0x1 ;  /* 0x0000000003047211 */ /* 0x001fc600078c08ff */
[----:B------:R0:W-:Y:S01]  /*c1ec0*/  @P4 STG.E.U16 [R8.64], R13 ;  /* 0x0000000d08004986 */ /* 0x0001e2000c101506 */
[----:B------:R-:W-:Y:S02]  /*c1ed0*/  LEA.HI.X.SX32 R5, R3, R2, 0x1, P6 ;  /* 0x0000000203057211 */ /* 0x000fe400030f0eff */
[----:B--2---:R-:W-:Y:S02]  /*c1ee0*/  ISETP.LT.AND P2, PT, R20, c[0x0][0x17c], !P0 ;  /* 0x00005f0014007a0c */ /* 0x004fe40004741270 */
[----:B------:R-:W2:Y:S04]  /*c1ef0*/  LDL.LU R20, [R1+0x29ec] ;  /* 0x0029ec0001147983 */ /* 0x000ea80000300800 */
[----:B------:R-:W5:Y:S04]  /*c1f00*/  LDL.LU R21, [R1+0x29f0] ;  /* 0x0029f00001157983 */ /* 0x000f680000300800 */
[----:B------:R-:W5:Y:S04]  /*c1f10*/  LDL.LU R28, [R1+0xa8] ;  /* 0x0000a800011c7983 */ /* 0x000f680000300800 */
[----:B---3--:R1:W-:Y:S01]  /*c1f20*/  @P3 STG.E.U16 [R4.64], R16 ;  /* 0x0000001004003986 */ /* 0x0083e2000c101506 */
[----:B0-----:R-:W-:-:S02]  /*c1f30*/  PRMT R13, R16, 0x7632, R13 ;  /* 0x00007632100d7816 */ /* 0x001fc4000000000d */
[----:B----4-:R-:W-:Y:S02]  /*c1f40*/  ISETP.LT.AND P4, PT, R17, c[0x0][0x17c], !P0 ;  /* 0x00005f0011007a0c */ /* 0x010fe40004781270 */
[----:B------:R-:W3:Y:S04]  /*c1f50*/  LDL.LU R17, [R1+0x29f4] ;  /* 0x0029f40001117983 */ /* 0x000ee80000300800 */
[----:B-1----:R-:W4:Y:S01]  /*c1f60*/  LDL.LU R16, [R1+0x29f8] ;  /* 0x0029f80001107983 */ /* 0x002f220000300800 */
[----:B------:R-:W-:Y:S02]  /*c1f70*/  ISETP.LT.AND P5, PT, R25, c[0x0][0x17c], !P0 ;  /* 0x00005f0019007a0c */ /* 0x000fe400047a1270 */
[----:B------:R-:W-:-:S04]  /*c1f80*/  IADD3 R12, R3, c[0x0][0x198], RZ ;  /* 0x00006600030c7a10 */ /* 0x000fc80007ffe0ff */
[C---:B------:R-:W-:Y:S02]  /*c1f90*/  LEA R8, P6, R12.reuse, R0, 0x1 ;  /* 0x000000000c087211 */ /* 0x040fe400078c08ff */
[C---:B------:R-:W-:Y:S02]  /*c1fa0*/  IADD3 R3, R12.reuse, c[0x0][0x198], RZ ;  /* 0x000066000c037a10 */ /* 0x040fe40007ffe0ff */
[----:B------:R-:W-:Y:S02]  /*c1fb0*/  LEA.HI.X.SX32 R9, R12, R2, 0x1, P6 ;  /* 0x000000020c097211 */ /* 0x000fe400030f0eff */
[C---:B------:R-:W-:Y:S02]  /*c1fc0*/  LEA R4, P6, R3.reuse, R0, 0x1 ;  /* 0x0000000003047211 */ /* 0x040fe400078c08ff */
[----:B------:R-:W-:Y:S02]  /*c1fd0*/  ISETP.LT.AND P1, PT, R24, c[0x0][0x17c], !P0 ;  /* 0x00005f0018007a0c */ /* 0x000fe40004721270 */
        /* <DEDUP_REMOVED lines=10> */
[----:B-----5:R-:W-:-:S03]  /*c2080*/  ISETP.LT.AND P5, PT, R21, c[0x0][0x17c], !P0 ;  /* 0x00005f0015007a0c */ /* 0x020fc600047a1270 */
[----:B------:R-:W5:Y:S04]  /*c2090*/  LDL.LU R21, [R1+0x29fc] ;  /* 0x0029fc0001157983 */ /* 0x000f680000300800 */
[----:B------:R-:W5:Y:S04]  /*c20a0*/  LDL.LU R24, [R1+0x2a00] ;  /* 0x002a000001187983 */ /* 0x000f680000300800 */
[----:B0-----:R-:W5:Y:S01]  /*c20b0*/  LDL.LU R29, [R1+0x88] ;  /* 0x00008800011d7983 */ /* 0x001f620000300800 */
[----:B---3--:R-:W-:Y:S02]  /*c20c0*/  ISETP.LT.AND P2, PT, R17, c[0x0][0x17c], !P0 ;  /* 0x00005f0011007a0c */ /* 0x008fe40004741270 */
[----:B----4-:R-:W-:-:S02]  /*c20d0*/  ISETP.LT.AND P1, PT, R16, c[0x0][0x17c], !P0 ;  /* 0x00005f0010007a0c */ /* 0x010fc40004721270 */
[----:B------:R-:W3:Y:S04]  /*c20e0*/  LDL.LU R16, [R1+0x2a04] ;  /* 0x002a040001107983 */ /* 0x000ee80000300800 */
        /* <DEDUP_REMOVED lines=10> */
[----:B------:R-:W-:-:S03]  /*c2190*/  IADD3 R12, R3, c[0x0][0x198], RZ ;  /* 0x00006600030c7a10 */ /* 0x000fc60007ffe0ff */
[----:B------:R1:W-:Y:S01]  /*c21a0*/  @P3 STG.E.U16 [R8.64], R13 ;  /* 0x0000000d08003986 */ /* 0x0003e2000c101506 */
[----:B0-----:R-:W-:-:S04]  /*c21b0*/  LEA R4, P6, R3, R0, 0x1 ;  /* 0x0000000003047211 */ /* 0x001fc800078c08ff */
[----:B------:R-:W-:Y:S02]  /*c21c0*/  LEA.HI.X.SX32 R5, R3, R2, 0x1, P6 ;  /* 0x0000000203057211 */ /* 0x000fe400030f0eff */
[----:B-1----:R-:W-:-:S04]  /*c21d0*/  LEA R8, P6, R12, R0, 0x1 ;  /* 0x000000000c087211 */ /* 0x002fc800078c08ff */
[----:B------:R-:W-:Y:S02]  /*c21e0*/  LEA.HI.X.SX32 R9, R12, R2, 0x1, P6 ;  /* 0x000000020c097211 */ /* 0x000fe400030f0eff */
[----:B--2---:R-:W-:Y:S02]  /*c21f0*/  PRMT R13, R20, 0x7632, R13 ;  /* 0x00007632140d7816 */ /* 0x004fe4000000000d */
[----:B-----5:R-:W-:Y:S02]  /*c2200*/  ISETP.LT.AND P4, PT, R21, c[0x0][0x17c], !P0 ;  /* 0x00005f0015007a0c */ /* 0x020fe40004781270 */
[----:B------:R-:W2:Y:S04]  /*c2210*/  LDL.LU R21, [R1+0x2a0c] ;  /* 0x002a0c0001157983 */ /* 0x000ea80000300800 */
[----:B------:R-:W5:Y:S04]  /*c2220*/  LDL.LU R28, [R1+0x8] ;  /* 0x00000800011c7983 */ /* 0x000f680000300800 */
[----:B------:R0:W-:Y:S04]  /*c2230*/  @P5 STG.E.U16 [R4.64], R20 ;  /* 0x0000001404005986 */ /* 0x0001e8000c101506 */
[----:B------:R1:W-:Y:S04]  /*c2240*/  @P2 STG.E.U16 [R8.64], R13 ;  /* 0x0000000d08002986 */ /* 0x0003e8000c101506 */
[----:B0-----:R-:W2:Y:S01]  /*c2250*/  LDL.LU R20, [R1+0x2a10] ;  /* 0x002a100001147983 */ /* 0x001ea20000300800 */
[----:B---3--:R-:W-:-:S03]  /*c2260*/  ISETP.LT.AND P5, PT, R16, c[0x0][0x17c], !P0 ;  /* 0x00005f0010007a0c */ /* 0x008fc600047a1270 */
[----:B------:R-:W3:Y:S01]  /*c2270*/  LDL.LU R16, [R1+0x68] ;  /* 0x0000680001107983 */ /* 0x000ee20000300800 */
[----:B----4-:R-:W-:-:S03]  /*c2280*/  ISETP.LT.AND P2, PT, R17, c[0x0][0x17c], !P0 ;  /* 0x00005f0011007a0c */ /* 0x010fc60004741270 */
[----:B------:R-:W4:Y:S01]  /*c2290*/  LDL.LU R17, [R1+0x2a14] ;  /* 0x002a140001117983 */ /* 0x000f220000300800 */
[----:B------:R-:W-:-:S04]  /*c22a0*/  IADD3 R3, R12, c[0x0][0x198], RZ ;  /* 0x000066000c037a10 */ /* 0x000fc80007ffe0ff */
[C---:B------:R-:W-:Y:S02]  /*c22b0*/  LEA R4, P6, R3.reuse, R0, 0x1 ;  /* 0x0000000003047211 */ /* 0x040fe400078c08ff */
[C---:B------:R-:W-:Y:S02]  /*c22c0*/  IADD3 R12, R3.reuse, c[0x0][0x198], RZ ;  /* 0x00006600030c7a10 */ /* 0x040fe40007ffe0ff */
[----:B------:R-:W-:Y:S02]  /*c22d0*/  LEA.HI.X.SX32 R5, R3, R2, 0x1, P6 ;  /* 0x0000000203057211 */ /* 0x000fe400030f0eff */
[----:B-1----:R-:W-:Y:S02]  /*c22e0*/  LEA R8, P6, R12, R0, 0x1 ;  /* 0x000000000c087211 */ /* 0x002fe400078c08ff */
[----:B------:R-:W-:Y:S02]  /*c22f0*/  ISETP.LT.AND P3, PT, R24, c[0x0][0x17c], !P0 ;  /* 0x00005f0018007a0c */ /* 0x000fe40004761270 */
[C---:B------:R-:W-:Y:S01]  /*c2300*/  IADD3 R3, R12.reuse, c[0x0][0x198], RZ ;  /* 0x000066000c037a10 */ /* 0x040fe20007ffe0ff */
[----:B------:R0:W-:Y:S01]  /*c2310*/  @P1 STG.E.U16 [R4.64], R29 ;  /* 0x0000001d04001986 */ /* 0x0001e2000c101506 */
[----:B------:R-:W-:-:S02]  /*c2320*/  LEA.HI.X.SX32 R9, R12, R2, 0x1, P6 ;  /* 0x000000020c097211 */ /* 0x000fc400030f0eff */
[----:B------:R-:W-:Y:S01]  /*c2330*/  PRMT R13, R29, 0x7632, R13 ;  /* 0x000076321d0d7816 */ /* 0x000fe2000000000d */
[----:B------:R-:W4:Y:S01]  /*c2340*/  LDL.LU R24, [R1+0x2a18] ;  /* 0x002a180001187983 */ /* 0x000f220000300800 */
[----:B------:R-:W-:-:S03]  /*c2350*/  IADD3 R12, R3, c[0x0][0x198], RZ ;  /* 0x00006600030c7a10 */ /* 0x000fc60007ffe0ff */
[----:B------:R1:W-:Y:S01]  /*c2360*/  @P4 STG.E.U16 [R8.64], R13 ;  /* 0x0000000d08004986 */ /* 0x0003e2000c101506 */
[----:B0-----:R-:W-:-:S03]  /*c2370*/  LEA R4, P6, R3, R0, 0x1 ;  /* 0x0000000003047211 */ /* 0x001fc600078c08ff */
[----:B------:R-:W4:Y:S01]  /*c2380*/  LDL.LU R29, [R1+0x38] ;  /* 0x00003800011d7983 */ /* 0x000f220000300800 */
[----:B------:R-:W-:Y:S02]  /*c2390*/  LEA.HI.X.SX32 R5, R3, R2, 0x1, P6 ;  /* 0x0000000203057211 */ /* 0x000fe400030f0eff */
[C---:B------:R-:W-:Y:S02]  /*c23a0*/  IADD3 R3, R12.reuse, c[0x0][0x198], RZ ;  /* 0x000066000c037a10 */ /* 0x040fe40007ffe0ff */
[----:B-1----:R-:W-:-:S04]  /*c23b0*/  LEA R8, P6, R12, R0, 0x1 ;  /* 0x000000000c087211 */ /* 0x002fc800078c08ff */
[----:B------:R-:W-:Y:S01]  /*c23c0*/  LEA.HI.X.SX32 R9, R12, R2, 0x1, P6 ;  /* 0x000000020c097211 */ /* 0x000fe200030f0eff */
[----:B-----5:R0:W-:Y:S01]  /*c23d0*/  @P3 STG.E.U16 [R4.64], R28 ;  /* 0x0000001c04003986 */ /* 0x0201e2000c101506 */
[----:B------:R-:W-:Y:S02]  /*c23e0*/  PRMT R13, R28, 0x7632, R13 ;  /* 0x000076321c0d7816 */ /* 0x000fe4000000000d */
[----:B--2---:R-:W-:Y:S02]  /*c23f0*/  ISETP.LT.AND P1, PT, R21, c[0x0][0x17c], !P0 ;  /* 0x00005f0015007a0c */ /* 0x004fe40004721270 */
[----:B------:R-:W2:Y:S01]  /*c2400*/  LDL.LU R21, [R1+0x2a1c] ;  /* 0x002a1c0001157983 */ /* 0x000ea20000300800 */
[----:B0-----:R-:W-:-:S04]  /*c2410*/  LEA R4, P6, R3, R0, 0x1 ;  /* 0x0000000003047211 */ /* 0x001fc800078c08ff */
[----:B------:R-:W-:Y:S02]  /*c2420*/  LEA.HI.X.SX32 R5, R3, R2, 0x1, P6 ;  /* 0x0000000203057211 */ /* 0x000fe400030f0eff */
[----:B------:R-:W-:Y:S01]  /*c2430*/  ISETP.LT.AND P4, PT, R20, c[0x0][0x17c], !P0 ;  /* 0x00005f0014007a0c */ /* 0x000fe20004781270 */
[----:B------:R0:W-:Y:S04]  /*c2440*/  @P5 STG.E.U16 [R8.64], R13 ;  /* 0x0000000d08005986 */ /* 0x0001e8000c101506 */
[----:B------:R-:W5:Y:S04]  /*c2450*/  LDL.LU R20, [R1+0x2a20] ;  /* 0x002a200001147983 */ /* 0x000f680000300800 */
[----:B---3--:R1:W-:Y:S01]  /*c2460*/  @P2 STG.E.U16 [R4.64], R16 ;  /* 0x0000001004002986 */ /* 0x0083e2000c101506 */
[----:B0-----:R-:W-:-:S02]  /*c2470*/  PRMT R13, R16, 0x7632, R13 ;  /* 0x00007632100d7816 */ /* 0x001fc4000000000d */
[----:B----4-:R-:W-:Y:S02]  /*c2480*/  ISETP.LT.AND P3, PT, R17, c[0x0][0x17c], !P0 ;  /* 0x00005f0011007a0c */ /* 0x010fe40004761270 */
[----:B------:R-:W3:Y:S04]  /*c2490*/  LDL.LU R17, [R1+0x2a24] ;  /* 0x002a240001117983 */ /* 0x000ee80000300800 */
[----:B------:R-:W4:Y:S04]  /*c24a0*/  LDL.LU R28, [R1+0x28] ;  /* 0x00002800011c7983 */ /* 0x000f280000300800 */
[----:B-1----:R-:W3:Y:S01]  /*c24b0*/  LDL.LU R16, [R1+0x2a28] ;  /* 0x002a280001107983 */ /* 0x002ee20000300800 */
        /* <DEDUP_REMOVED lines=8> */
[----:B------:R-:W-:Y:S02]  /*c2540*/  ISETP.LT.AND P5, PT, R24, c[0x0][0x17c], !P0 ;  /* 0x00005f0018007a0c */ /* 0x000fe400047a1270 */
        /* <DEDUP_REMOVED lines=10> */
[----:B------:R-:W5:Y:S01]  /*c25f0*/  LDL.LU R24, [R1+0x2a38] ;  /* 0x002a380001187983 */ /* 0x000f620000300800 */
[----:B---3--:R-:W-:-:S03]  /*c2600*/  ISETP.LT.AND P3, PT, R16, c[0x0][0x17c], !P0 ;  /* 0x00005f0010007a0c */ /* 0x008fc60004761270 */
[----:B------:R-:W3:Y:S01]  /*c2610*/  LDL.LU R16, [R1+0x2a3c] ;  /* 0x002a3c0001107983 */ /* 0x000ee20000300800 */
[----:B------:R-:W-:-:S03]  /*c2620*/  ISETP.LT.AND P4, PT, R17, c[0x0][0x17c], !P0 ;  /* 0x00005f0011007a0c */ /* 0x000fc60004781270 */
[----:B------:R-:W3:Y:S01]  /*c2630*/  LDL.LU R17, [R1+0x2a40] ;  /* 0x002a400001117983 */ /* 0x000ee20000300800 */
[----:B------:R-:W-:-:S04]  /*c2640*/  IADD3 R3, R12, c[0x0][0x198], RZ ;  /* 0x000066000c037a10 */ /* 0x000fc80007ffe0ff */
[C---:B0-----:R-:W-:Y:S02]  /*c2650*/  LEA R4, P6, R3.reuse, R0, 0x1 ;  /* 0x0000000003047211 */ /* 0x041fe400078c08ff */
[C---:B------:R-:W-:Y:S02]  /*c2660*/  IADD3 R12, R3.reuse, c[0x0][0x198], RZ ;  /* 0x00006600030c7a10 */ /* 0x040fe40007ffe0ff */
[----:B------:R-:W-:Y:S02]  /*c2670*/  LEA.HI.X.SX32 R5, R3, R2, 0x1, P6 ;  /* 0x0000000203057211 */ /* 0x000fe400030f0eff */
[C---:B-1----:R-:W-:Y:S02]  /*c2680*/  LEA R8, P6, R12.reuse, R0, 0x1 ;  /* 0x000000000c087211 */ /* 0x042fe400078c08ff */
[C---:B------:R-:W-:Y:S01]  /*c2690*/  IADD3 R3, R12.reuse, c[0x0][0x198], RZ ;  /* 0x000066000c037a10 */ /* 0x040fe20007ffe0ff */
[----:B----4-:R0:W-:Y:S01]  /*c26a0*/  @P5 STG.E.U16 [R4.64], R28 ;  /* 0x0000001c04005986 */ /* 0x0101e2000c101506 */
[----:B------:R-:W-:-:S02]  /*c26b0*/  LEA.HI.X.SX32 R9, R12, R2, 0x1, P6 ;  /* 0x000000020c097211 */ /* 0x000fc400030f0eff */
[----:B------:R-:W-:Y:S02]  /*c26c0*/  PRMT R13, R28, 0x7632, R13 ;  /* 0x000076321c0d7816 */ /* 0x000fe4000000000d */
[----:B------:R-:W-:-:S03]  /*c26d0*/  IADD3 R12, R3, c[0x0][0x198], RZ ;  /* 0x00006600030c7a10 */ /* 0x000fc60007ffe0ff */
[----:B------:R1:W-:Y:S01]  /*c26e0*/  @P2 STG.E.U16 [R8.64], R13 ;  /* 0x0000000d08002986 */ /* 0x0003e2000c101506 */
[----:B0-----:R-:W-:-:S04]  /*c26f0*/  LEA R4, P6, R3, R0, 0x1 ;  /* 0x0000000003047211 */ /* 0x001fc800078c08ff */
[----:B------:R-:W-:Y:S02]  /*c2700*/  LEA.HI.X.SX32 R5, R3, R2, 0x1, P6 ;  /* 0x0000000203057211 */ /* 0x000fe400030f0eff */
[C---:B------:R-:W-:Y:S02]  /*c2710*/  IADD3 R3, R12.reuse, c[0x0][0x198], RZ ;  /* 0x000066000c037a10 */ /* 0x040fe40007ffe0ff */
[C---:B-1----:R-:W-:Y:S01]  /*c2720*/  LEA R8, P6, R12.reuse, R0, 0x1 ;  /* 0x000000000c087211 */ /* 0x042fe200078c08ff */
[----:B------:R0:W-:Y:S03]  /*c2730*/  @P1 STG.E.U16 [R4.64], R6 ;  /* 0x0000000604001986 */ /* 0x0001e6000c101506 */
[----:B------:R-:W-:Y:S02]  /*c2740*/  LEA.HI.X.SX32 R9, R12, R2, 0x1, P6 ;  /* 0x000000020c097211 */ /* 0x000fe400030f0eff */
[----:B------:R-:W-:-:S02]  /*c2750*/  PRMT R12, R6, 0x7632, R12 ;  /* 0x00007632060c7816 */ /* 0x000fc4000000000c */
[----:B0-----:R-:W-:-:S04]  /*c2760*/  LEA R4, P6, R3, R0, 0x1 ;  /* 0x0000000003047211 */ /* 0x001fc800078c08ff */
[C---:B------:R-:W-:Y:S01]  /*c2770*/  LEA.HI.X.SX32 R5, R3.reuse, R2, 0x1, P6 ;  /* 0x0000000203057211 */ /* 0x040fe200030f0eff */
[----:B------:R0:W-:Y:S04]  /*c2780*/  @P4 STG.E.U16 [R8.64], R12 ;  /* 0x0000000c08004986 */ /* 0x0001e8000c101506 */
[----:B------:R1:W-:Y:S01]  /*c2790*/  @P3 STG.E.U16 [R4.64], R10 ;  /* 0x0000000a04003986 */ /* 0x0003e2000c101506 */
[----:B------:R-:W-:-:S04]  /*c27a0*/  IADD3 R6, R3, c[0x0][0x198], RZ ;  /* 0x0000660003067a10 */ /* 0x000fc80007ffe0ff */
[----:B0-----:R-:W-:-:S04]  /*c27b0*/  LEA R8, P6, R6, R0, 0x1 ;  /* 0x0000000006087211 */ /* 0x001fc800078c08ff */
[----:B------:R-:W-:Y:S02]  /*c27c0*/  LEA.HI.X.SX32 R9, R6, R2, 0x1, P6 ;  /* 0x0000000206097211 */ /* 0x000fe400030f0eff */
[----:B-1----:R-:W-:Y:S02]  /*c27d0*/  PRMT R10, R10, 0x7632, R10 ;  /* 0x000076320a0a7816 */ /* 0x002fe4000000000a */
[----:B--2---:R-:W-:Y:S02]  /*c27e0*/  ISETP.LT.AND P5, PT, R21, c[0x0][0x17c], !P0 ;  /* 0x00005f0015007a0c */ /* 0x004fe400047a1270 */
[----:B------:R-:W2:Y:S01]  /*c27f0*/  LDL.LU R21, [R1+0x2a48] ;  /* 0x002a480001157983 */ /* 0x000ea20000300800 */
[----:B-----5:R-:W-:-:S03]  /*c2800*/  ISETP.LT.AND P2, PT, R20, c[0x0][0x17c], !P0 ;  /* 0x00005f0014007a0c */ /* 0x020fc60004741270 */
[----:B------:R-:W4:Y:S04]  /*c2810*/  LDL.LU R20, [R1+0x2a44] ;  /* 0x002a440001147983 */ /* 0x000f280000300800 */
[----:B------:R-:W5:Y:S01]  /*c2820*/  LDL.LU R13, [R1+0x2a50] ;  /* 0x002a5000010d7983 */ /* 0x000f620000300800 */
[----:B---3--:R-:W-:-:S03]  /*c2830*/  ISETP.LT.AND P3, PT, R16, c[0x0][0x17c], !P0 ;  /* 0x00005f0010007a0c */ /* 0x008fc60004761270 */
[----:B------:R-:W3:Y:S04]  /*c2840*/  LDL.LU R16, [R1+0x2a4c] ;  /* 0x002a4c0001107983 */ /* 0x000ee80000300800 */
[----:B------:R0:W-:Y:S01]  /*c2850*/  @P5 STG.E.U16 [R8.64], R10 ;  /* 0x0000000a08005986 */ /* 0x0001e2000c101506 */
[----:B------:R-:W-:-:S03]  /*c2860*/  ISETP.LT.AND P5, PT, R17, c[0x0][0x17c], !P0 ;  /* 0x00005f0011007a0c */ /* 0x000fc600047a1270 */
[----:B------:R-:W2:Y:S01]  /*c2870*/  LDL.LU R17, [R1+0x2a54] ;  /* 0x002a540001117983 */ /* 0x000ea20000300800 */
[----:B------:R-:W-:Y:S02]  /*c2880*/  IADD3 R3, R6, c[0x0][0x198], RZ ;  /* 0x0000660006037a10 */ /* 0x000fe40007ffe0ff */
[----:B------:R-:W-:Y:S02]  /*c2890*/  ISETP.LT.AND P1, PT, R25, c[0x0][0x17c], !P0 ;  /* 0x00005f0019007a0c */ /* 0x000fe40004721270 */
[C---:B------:R-:W-:Y:S02]  /*c28a0*/  LEA R4, P6, R3.reuse, R0, 0x1 ;  /* 0x0000000003047211 */ /* 0x040fe400078c08ff */
[C---:B------:R-:W-:Y:S01]  /*c28b0*/  IADD3 R6, R3.reuse, c[0x0][0x198], RZ ;  /* 0x0000660003067a10 */ /* 0x040fe20007ffe0ff */
[----:B0-----:R-:W2:Y:S01]  /*c28c0*/  LDL.LU R10, [R1+0x2a58] ;  /* 0x002a5800010a7983 */ /* 0x001ea20000300800 */
[----:B------:R-:W-:Y:S02]  /*c28d0*/  LEA.HI.X.SX32 R5, R3, R2, 0x1, P6 ;  /* 0x0000000203057211 */ /* 0x000fe400030f0eff */
[----:B------:R-:W-:Y:S01]  /*c28e0*/  LEA R8, P6, R6, R0, 0x1 ;  /* 0x0000000006087211 */ /* 0x000fe200078c08ff */
[----:B------:R-:W2:Y:S01]  /*c28f0*/  LDL.LU R29, [R1+0x5c] ;  /* 0x00005c00011d7983 */ /* 0x000ea20000300800 */
[----:B------:R-:W-:-:S02]  /*c2900*/  ISETP.LT.AND P4, PT, R24, c[0x0][0x17c], !P0 ;  /* 0x00005f0018007a0c */ /* 0x000fc40004781270 */
[C---:B------:R-:W-:Y:S01]  /*c2910*/  IADD3 R3, R6.reuse, c[0x0][0x198], RZ ;  /* 0x0000660006037a10 */ /* 0x040fe20007ffe0ff */
[----:B------:R0:W-:Y:S01]  /*c2920*/  @P2 STG.E.U16 [R4.64], R14 ;  /* 0x0000000e04002986 */ /* 0x0001e2000c101506 */
[----:B------:R-:W-:Y:S02]  /*c2930*/  LEA.HI.X.SX32 R9, R6, R2, 0x1, P6 ;  /* 0x0000000206097211 */ /* 0x000fe400030f0eff */
[C---:B------:R-:W-:Y:S01]  /*c2940*/  IADD3 R6, R3.reuse, c[0x0][0x198], RZ ;  /* 0x0000660003067a10 */ /* 0x040fe20007ffe0ff */
[----:B------:R-:W2:Y:S01]  /*c2950*/  LDL.LU R12, [R1+0x2a5c] ;  /* 0x002a5c00010c7983 */ /* 0x000ea20000300800 */
[----:B0-----:R-:W-:Y:S02]  /*c2960*/  PRMT R14, R14, 0x7632, R14 ;  /* 0x000076320e0e7816 */ /* 0x001fe4000000000e */
        /* <DEDUP_REMOVED lines=8> */
[----:B------:R-:W-:-:S04]  /*c29f0*/  IADD3 R3, R6, c[0x0][0x198], RZ ;  /* 0x0000660006037a10 */ /* 0x000fc80007ffe0ff */
[----:B------:R-:W-:-:S04]  /*c2a00*/  LEA R4, P6, R3, R0, 0x1 ;  /* 0x0000000003047211 */ /* 0x000fc800078c08ff */
[----:B------:R-:W-:-:S05]  /*c2a10*/  LEA.HI.X.SX32 R5, R3, R2, 0x1, P6 ;  /* 0x0000000203057211 */ /* 0x000fca00030f0eff */
[----:B------:R1:W-:Y:S01]  /*c2a20*/  @P5 STG.E.U16 [R4.64], R22 ;  /* 0x0000001604005986 */ /* 0x0003e2000c101506 */
[----:B-----5:R-:W-:-:S03]  /*c2a30*/  ISETP.LT.AND P4, PT, R13, c[0x0][0x17c], !P0 ;  /* 0x00005f000d007a0c */ /* 0x020fc60004781270 */
[----:B------:R-:W5:Y:S04]  /*c2a40*/  LDL.LU R13, [R1+0x2a60] ;  /* 0x002a6000010d7983 */ /* 0x000f680000300800 */
[----:B------:R-:W5:Y:S01]  /*c2a50*/  LDL.LU R28, [R1+0x4c] ;  /* 0x00004c00011c7983 */ /* 0x000f620000300800 */
[----:B---3--:R-:W-:-:S03]  /*c2a60*/  ISETP.LT.AND P3, PT, R16, c[0x0][0x17c], !P0 ;  /* 0x00005f0010007a0c */ /* 0x008fc60004761270 */
[----:B------:R-:W3:Y:S01]  /*c2a70*/  LDL.LU R16, [R1+0x2a64] ;  /* 0x002a640001107983 */ /* 0x000ee20000300800 */
[----:B----4-:R-:W-:Y:S02]  /*c2a80*/  ISETP.LT.AND P1, PT, R20, c[0x0][0x17c], !P0 ;  /* 0x00005f0014007a0c */ /* 0x010fe40004721270 */
[----:B--2---:R-:W-:Y:S02]  /*c2a90*/  ISETP.LT.AND P5, PT, R17, c[0x0][0x17c], !P0 ;  /* 0x00005f0011007a0c */ /* 0x004fe400047a1270 */
[----:B------:R-:W2:Y:S04]  /*c2aa0*/  LDL.LU R17, [R1+0x2a68] ;  /* 0x002a680001117983 */ /* 0x000ea80000300800 */
[----:B------:R-:W4:Y:S04]  /*c2ab0*/  LDL.LU R20, [R1+0x7c] ;  /* 0x00007c0001147983 */ /* 0x000f280000300800 */
[----:B------:R-:W4:Y:S01]  /*c2ac0*/  LDL.LU R14, [R1+0x2a6c] ;  /* 0x002a6c00010e7983 */ /* 0x000f220000300800 */
[----:B------:R-:W-:-:S02]  /*c2ad0*/  ISETP.LT.AND P2, PT, R21, c[0x0][0x17c], !P0 ;  /* 0x00005f0015007a0c */ /* 0x000fc40004741270 */
[----:B------:R-:W-:-:S04]  /*c2ae0*/  IADD3 R6, R3, c[0x0][0x198], RZ ;  /* 0x0000660003067a10 */ /* 0x000fc80007ffe0ff */
[C---:B0-----:R-:W-:Y:S02]  /*c2af0*/  LEA R8, P6, R6.reuse, R0, 0x1 ;  /* 0x0000000006087211 */ /* 0x041fe400078c08ff */
[C---:B------:R-:W-:Y:S02]  /*c2b00*/  IADD3 R3, R6.reuse, c[0x0][0x198], RZ ;  /* 0x0000660006037a10 */ /* 0x040fe40007ffe0ff */
[----:B------:R-:W-:Y:S02]  /*c2b10*/  LEA.HI.X.SX32 R9, R6, R2, 0x1, P6 ;  /* 0x0000000206097211 */ /* 0x000fe400030f0eff */
[----:B-1----:R-:W-:Y:S02]  /*c2b20*/  PRMT R22, R22, 0x7632, R22 ;  /* 0x0000763216167816 */ /* 0x002fe40000000016 */
[C---:B------:R-:W-:Y:S02]  /*c2b30*/  LEA R4, P6, R3.reuse, R0, 0x1 ;  /* 0x0000000003047211 */ /* 0x040fe400078c08ff */
[C---:B------:R-:W-:Y:S01]  /*c2b40*/  IADD3 R6, R3.reuse, c[0x0][0x198], RZ ;  /* 0x0000660003067a10 */ /* 0x040fe20007ffe0ff */
[----:B------:R0:W-:Y:S01]  /*c2b50*/  @P2 STG.E.U16 [R8.64], R22 ;  /* 0x0000001608002986 */ /* 0x0001e2000c101506 */
[----:B------:R-:W-:-:S02]  /*c2b60*/  LEA.HI.X.SX32 R5, R3, R2, 0x1, P6 ;  /* 0x0000000203057211 */ /* 0x000fc400030f0eff */
[----:B------:R-:W-:Y:S02]  /*c2b70*/  ISETP.LT.AND P2, PT, R10, c[0x0][0x17c], !P0 ;  /* 0x00005f000a007a0c */ /* 0x000fe40004741270 */
[C---:B------:R-:W-:Y:S01]  /*c2b80*/  IADD3 R10, R6.reuse, c[0x0][0x198], RZ ;  /* 0x00006600060a7a10 */ /* 0x040fe20007ffe0ff */
[----:B------:R1:W-:Y:S01]  /*c2b90*/  @P1 STG.E.U16 [R4.64], R29 ;  /* 0x0000001d04001986 */ /* 0x0003e2000c101506 */
[----:B0-----:R-:W-:-:S04]  /*c2ba0*/  LEA R8, P6, R6, R0, 0x1 ;  /* 0x0000000006087211 */ /* 0x001fc800078c08ff */
[----:B------:R-:W-:Y:S02]  /*c2bb0*/  LEA.HI.X.SX32 R9, R6, R2, 0x1, P6 ;  /* 0x0000000206097211 */ /* 0x000fe400030f0eff */
[----:B-1----:R-:W-:Y:S02]  /*c2bc0*/  LEA R4, P6, R10, R0, 0x1 ;  /* 0x000000000a047211 */ /* 0x002fe400078c08ff */
[----:B------:R-:W-:Y:S02]  /*c2bd0*/  PRMT R3, R29, 0x7632, R3 ;  /* 0x000076321d037816 */ /* 0x000fe40000000003 */
[----:B------:R-:W-:Y:S02]  /*c2be0*/  ISETP.LT.AND P1, PT, R12, c[0x0][0x17c], !P0 ;  /* 0x00005f000c007a0c */ /* 0x000fe40004721270 */
[----:B------:R-:W4:Y:S01]  /*c2bf0*/  LDL.LU R12, [R1+0x2a70] ;  /* 0x002a7000010c7983 */ /* 0x000f220000300800 */
[----:B------:R-:W-:-:S03]  /*c2c00*/  LEA.HI.X.SX32 R5, R10, R2, 0x1, P6 ;  /* 0x000000020a057211 */ /* 0x000fc600030f0eff */
[----:B------:R-:W4:Y:S04]  /*c2c10*/  LDL.LU R29, [R1+0x1c] ;  /* 0x00001c00011d7983 */ /* 0x000f280000300800 */
[----:B------:R0:W-:Y:S01]  /*c2c20*/  @P4 STG.E.U16 [R8.64], R3 ;  /* 0x0000000308004986 */ /* 0x0001e2000c101506 */
[----:B------:R-:W-:-:S04]  /*c2c30*/  IADD3 R6, R10, c[0x0][0x198], RZ ;  /* 0x000066000a067a10 */ /* 0x000fc80007ffe0ff */
[C---:B------:R-:W-:Y:S02]  /*c2c40*/  IADD3 R10, R6.reuse, c[0x0][0x198], RZ ;  /* 0x00006600060a7a10 */ /* 0x040fe40007ffe0ff */
[----:B0-----:R-:W-:-:S04]  /*c2c50*/  LEA R8, P6, R6, R0, 0x1 ;  /* 0x0000000006087211 */ /* 0x001fc800078c08ff */
[----:B------:R-:W-:Y:S02]  /*c2c60*/  LEA.HI.X.SX32 R9, R6, R2, 0x1, P6 ;  /* 0x0000000206097211 */ /* 0x000fe400030f0eff */
[----:B-----5:R-:W-:Y:S02]  /*c2c70*/  ISETP.LT.AND P4, PT, R13, c[0x0][0x17c], !P0 ;  /* 0x00005f000d007a0c */ /* 0x020fe40004781270 */
[----:B------:R-:W5:Y:S04]  /*c2c80*/  LDL.LU R13, [R1+0x2a74] ;  /* 0x002a7400010d7983 */ /* 0x000f680000300800 */
[----:B------:R0:W-:Y:S01]  /*c2c90*/  @P3 STG.E.U16 [R4.64], R28 ;  /* 0x0000001c04003986 */ /* 0x0001e2000c101506 */
[----:B---3--:R-:W-:-:S03]  /*c2ca0*/  ISETP.LT.AND P3, PT, R16, c[0x0][0x17c], !P0 ;  /* 0x00005f0010007a0c */ /* 0x008fc60004761270 */
[----:B------:R-:W3:Y:S01]  /*c2cb0*/  LDL.LU R16, [R1+0x2a78] ;  /* 0x002a780001107983 */ /* 0x000ee20000300800 */
[----:B0-----:R-:W-:Y:S02]  /*c2cc0*/  LEA R4, P6, R10, R0, 0x1 ;  /* 0x000000000a047211 */ /* 0x001fe400078c08ff */
[----:B------:R-:W-:Y:S02]  /*c2cd0*/  PRMT R3, R28, 0x7632, R3 ;  /* 0x000076321c037816 */ /* 0x000fe40000000003 */
[----:B------:R-:W-:Y:S01]  /*c2ce0*/  LEA.HI.X.SX32 R5, R10, R2, 0x1, P6 ;  /* 0x000000020a057211 */ /* 0x000fe200030f0eff */
[----:B------:R-:W3:Y:S04]  /*c2cf0*/  LDL.LU R28, [R1+0xac] ;  /* 0x0000ac00011c7983 */ /* 0x000ee80000300800 */
[----:B------:R0:W-:Y:S01]  /*c2d00*/  @P5 STG.E.U16 [R8.64], R3 ;  /* 0x0000000308005986 */ /* 0x0001e2000c101506 */
[----:B--2---:R-:W-:-:S03]  /*c2d10*/  ISETP.LT.AND P5, PT, R17, c[0x0][0x17c], !P0 ;  /* 0x00005f0011007a0c */ /* 0x004fc600047a1270 */
[----:B------:R-:W2:Y:S04]  /*c2d20*/  LDL.LU R17, [R1+0x2a7c] ;  /* 0x002a7c0001117983 */ /* 0x000ea80000300800 */
[----:B----4-:R1:W-:Y:S01]  /*c2d30*/  @P2 STG.E.U16 [R4.64], R20 ;  /* 0x0000001404002986 */ /* 0x0103e2000c101506 */
[----:B------:R-:W-:-:S03]  /*c2d40*/  ISETP.LT.AND P2, PT, R14, c[0x0][0x17c], !P0 ;  /* 0x00005f000e007a0c */ /* 0x000fc60004741270 */
[----:B------:R-:W4:Y:S01]  /*c2d50*/  LDL.LU R14, [R1+0x2a80] ;  /* 0x002a8000010e7983 */ /* 0x000f220000300800 */
[----:B------:R-:W-:-:S04]  /*c2d60*/  IADD3 R6, R10, c[0x0][0x198], RZ ;  /* 0x000066000a067a10 */ /* 0x000fc80007ffe0ff */
[C---:B0-----:R-:W-:Y:S02]  /*c2d70*/  LEA R8, P6, R6.reuse, R0, 0x1 ;  /* 0x0000000006087211 */ /* 0x041fe400078c08ff */
[----:B------:R-:W-:Y:S02]  /*c2d80*/  IADD3 R10, R6, c[0x0][0x198], RZ ;  /* 0x00006600060a7a10 */ /* 0x000fe40007ffe0ff */
[----:B------:R-:W-:Y:S02]  /*c2d90*/  PRMT R3, R20, 0x7632, R3 ;  /* 0x0000763214037816 */ /* 0x000fe40000000003 */
[----:B------:R-:W-:Y:S01]  /*c2da0*/  LEA.HI.X.SX32 R9, R6, R2, 0x1, P6 ;  /* 0x0000000206097211 */ /* 0x000fe200030f0eff */
[----:B-1----:R-:W4:Y:S01]  /*c2db0*/  LDL.LU R20, [R1+0x9c] ;  /* 0x00009c0001147983 */ /* 0x002f220000300800 */
[C---:B------:R-:W-:Y:S02]  /*c2dc0*/  LEA R4, P6, R10.reuse, R0, 0x1 ;  /* 0x000000000a047211 */ /* 0x040fe400078c08ff */
[C---:B------:R-:W-:Y:S01]  /*c2dd0*/  IADD3 R6, R10.reuse, c[0x0][0x198], RZ ;  /* 0x000066000a067a10 */ /* 0x040fe20007ffe0ff */
[----:B------:R0:W-:Y:S01]  /*c2de0*/  @P1 STG.E.U16 [R8.64], R3 ;  /* 0x0000000308001986 */ /* 0x0001e2000c101506 */
[----:B------:R-:W-:-:S02]  /*c2df0*/  LEA.HI.X.SX32 R5, R10, R2, 0x1, P6 ;  /* 0x000000020a057211 */ /* 0x000fc400030f0eff */
[----:B0-----:R-:W-:-:S04]  /*c2e00*/  LEA R8, P6, R6, R0, 0x1 ;  /* 0x0000000006087211 */ /* 0x001fc800078c08ff */
[----:B------:R-:W-:Y:S02]  /*c2e10*/  LEA.HI.X.SX32 R9, R6, R2, 0x1, P6 ;  /* 0x0000000206097211 */ /* 0x000fe400030f0eff */
[----:B------:R-:W-:Y:S02]  /*c2e20*/  ISETP.LT.AND P1, PT, R12, c[0x0][0x17c], !P0 ;  /* 0x00005f000c007a0c */ /* 0x000fe40004721270 */
[----:B------:R-:W4:Y:S01]  /*c2e30*/  LDL.LU R12, [R1+0x2a84] ;  /* 0x002a8400010c7983 */ /* 0x000f220000300800 */
[----:B------:R-:W-:-:S03]  /*c2e40*/  PRMT R3, R29, 0x7632, R3 ;  /* 0x000076321d037816 */ /* 0x000fc60000000003 */
[----:B------:R0:W-:Y:S04]  /*c2e50*/  @P4 STG.E.U16 [R4.64], R29 ;  /* 0x0000001d04004986 */ /* 0x0001e8000c101506 */
[----:B------:R1:W-:Y:S01]  /*c2e60*/  @P3 STG.E.U16 [R8.64], R3 ;  /* 0x0000000308003986 */ /* 0x0003e2000c101506 */
[----:B------:R-:W-:-:S04]  /*c2e70*/  IADD3 R10, R6, c[0x0][0x198], RZ ;  /* 0x00006600060a7a10 */ /* 0x000fc80007ffe0ff */
[C---:B------:R-:W-:Y:S02]  /*c2e80*/  IADD3 R6, R10.reuse, c[0x0][0x198], RZ ;  /* 0x000066000a067a10 */ /* 0x040fe40007ffe0ff */
[----:B0-----:R-:W-:-:S04]  /*c2e90*/  LEA R4, P6, R10, R0, 0x1 ;  /* 0x000000000a047211 */ /* 0x001fc800078c08ff */
[----:B------:R-:W-:Y:S02]  /*c2ea0*/  LEA.HI.X.SX32 R5, R10, R2, 0x1, P6 ;  /* 0x000000020a057211 */ /* 0x000fe400030f0eff */
[----:B-1----:R-:W-:-:S04]  /*c2eb0*/  LEA R8, P6, R6, R0, 0x1 ;  /* 0x0000000006087211 */ /* 0x002fc800078c08ff */
[----:B------:R-:W-:Y:S02]  /*c2ec0*/  LEA.HI.X.SX32 R9, R6, R2, 0x1, P6 ;  /* 0x0000000206097211 */ /* 0x000fe400030f0eff */
[----:B-----5:R-:W-:Y:S02]  /*c2ed0*/  ISETP.LT.AND P4, PT, R13, c[0x0][0x17c], !P0 ;  /* 0x00005f000d007a0c */ /* 0x020fe40004781270 */
[----:B------:R-:W5:Y:S04]  /*c2ee0*/  LDL.LU R13, [R1+0x2a88] ;  /* 0x002a8800010d7983 */ /* 0x000f680000300800 */
[----:B------:R-:W5:Y:S01]  /*c2ef0*/  LDL.LU R29, [R1+0x8c] ;  /* 0x00008c00011d7983 */ /* 0x000f620000300800 */
[----:B---3--:R-:W-:-:S03]  /*c2f00*/  ISETP.LT.AND P3, PT, R16, c[0x0][0x17c], !P0 ;  /* 0x00005f0010007a0c */ /* 0x008fc60004761270 */
[----:B------:R-:W3:Y:S01]  /*c2f10*/  LDL.LU R16, [R1+0x2a90] ;  /* 0x002a900001107983 */ /* 0x000ee20000300800 */
[----:B------:R-:W-:-:S03]  /*c2f20*/  PRMT R3, R28, 0x7632, R3 ;  /* 0x000076321c037816 */ /* 0x000fc60000000003 */
[----:B------:R0:W-:Y:S04]  /*c2f30*/  @P5 STG.E.U16 [R4.64], R28 ;  /* 0x0000001c04005986 */ /* 0x0001e8000c101506 */
[----:B------:R1:W-:Y:S01]  /*c2f40*/  @P2 STG.E.U16 [R8.64], R3 ;  /* 0x0000000308002986 */ /* 0x0003e2000c101506 */
[----:B--2---:R-:W-:-:S03]  /*c2f50*/  ISETP.LT.AND P5, PT, R17, c[0x0][0x17c], !P0 ;  /* 0x00005f0011007a0c */ /* 0x004fc600047a1270 */
[----:B------:R-:W2:Y:S04]  /*c2f60*/  LDL.LU R17, [R1+0x2a94] ;  /* 0x002a940001117983 */ /* 0x000ea80000300800 */
[----:B0-----:R-:W2:Y:S01]  /*c2f70*/  LDL.LU R28, [R1+0xc] ;  /* 0x00000c00011c7983 */ /* 0x001ea20000300800 */
        /* <DEDUP_REMOVED lines=11> */
[----:B0-----:R-:W-:-:S04]  /*c3030*/  LEA R4, P6, R10, R0, 0x1 ;  /* 0x000000000a047211 */ /* 0x001fc800078c08ff */
[----:B------:R-:W-:Y:S02]  /*c3040*/  LEA.HI.X.SX32 R5, R10, R2, 0x1, P6 ;  /* 0x000000020a057211 */ /* 0x000fe400030f0eff */
[----:B------:R-:W-:Y:S02]  /*c3050*/  ISETP.LT.AND P1, PT, R12, c[0x0][0x17c], !P0 ;  /* 0x00005f000c007a0c */ /* 0x000fe40004721270 */
[----:B------:R-:W4:Y:S04]  /*c3060*/  LDL.LU R12, [R1+0x2aa0] ;  /* 0x002aa000010c7983 */ /* 0x000f280000300800 */
        /* <DEDUP_REMOVED lines=11> */
[----:B------:R-:W-:Y:S02]  /*c3120*/  PRMT R3, R29, 0x7632, R3 ;  /* 0x000076321d037816 */ /* 0x000fe40000000003 */
[C---:B0-----:R-:W-:Y:S01]  /*c3130*/  LEA R4, P6, R10.reuse, R0, 0x1 ;  /* 0x000000000a047211 */ /* 0x041fe200078c08ff */
[----:B------:R-:W3:Y:S03]  /*c3140*/  LDL.LU R29, [R1+0x3c] ;  /* 0x00003c00011d7983 */ /* 0x000ee60000300800 */
[----:B------:R-:W-:Y:S01]  /*c3150*/  LEA.HI.X.SX32 R5, R10, R2, 0x1, P6 ;  /* 0x000000020a057211 */ /* 0x000fe200030f0eff */
[----:B------:R0:W-:Y:S04]  /*c3160*/  @P5 STG.E.U16 [R8.64], R3 ;  /* 0x0000000308005986 */ /* 0x0001e8000c101506 */
[----:B------:R-:W3:Y:S04]  /*c3170*/  LDL.LU R20, [R1+0x2ab4] ;  /* 0x002ab40001147983 */ /* 0x000ee80000300800 */
[----:B--2---:R1:W-:Y:S01]  /*c3180*/  @P2 STG.E.U16 [R4.64], R28 ;  /* 0x0000001c04002986 */ /* 0x0043e2000c101506 */
[----:B0-----:R-:W-:-:S03]  /*c3190*/  PRMT R3, R28, 0x7632, R3 ;  /* 0x000076321c037816 */ /* 0x001fc60000000003 */
[----:B------:R-:W2:Y:S01]  /*c31a0*/  LDL.LU R18, [R1+0x2ab8] ;  /* 0x002ab80001127983 */ /* 0x000ea20000300800 */
[----:B----4-:R-:W-:-:S03]  /*c31b0*/  ISETP.LT.AND P2, PT, R14, c[0x0][0x17c], !P0 ;  /* 0x00005f000e007a0c */ /* 0x010fc60004741270 */
[----:B-1----:R-:W4:Y:S04]  /*c31c0*/  LDL.LU R28, [R1+0x2c] ;  /* 0x00002c00011c7983 */ /* 0x002f280000300800 */
[----:B------:R-:W4:Y:S01]  /*c31d0*/  LDL.LU R14, [R1+0x2ac0] ;  /* 0x002ac000010e7983 */ /* 0x000f220000300800 */
        /* <DEDUP_REMOVED lines=9> */
[C---:B0-----:R-:W-:Y:S01]  /*c3270*/  LEA R8, P6, R6.reuse, R0, 0x1 ;  /* 0x0000000006087211 */ /* 0x041fe200078c08ff */
[----:B------:R-:W4:Y:S01]  /*c3280*/  LDL.LU R12, [R1+0x2ac4] ;  /* 0x002ac400010c7983 */ /* 0x000f220000300800 */
[----:B------:R-:W-:Y:S02]  /*c3290*/  PRMT R3, R27, 0x7632, R3 ;  /* 0x000076321b037816 */ /* 0x000fe40000000003 */
[----:B------:R-:W-:Y:S01]  /*c32a0*/  LEA.HI.X.SX32 R9, R6, R2, 0x1, P6 ;  /* 0x0000000206097211 */ /* 0x000fe200030f0eff */
[----:B------:R0:W-:Y:S04]  /*c32b0*/  @P4 STG.E.U16 [R4.64], R27 ;  /* 0x0000001b04004986 */ /* 0x0001e8000c101506 */
[----:B------:R1:W-:Y:S01]  /*c32c0*/  @P3 STG.E.U16 [R8.64], R3 ;  /* 0x0000000308003986 */ /* 0x0003e2000c101506 */
[----:B------:R-:W-:-:S02]  /*c32d0*/  ISETP.LT.AND P5, PT, R17, c[0x0][0x17c], !P0 ;  /* 0x00005f0011007a0c */ /* 0x000fc400047a1270 */
[----:B------:R-:W-:-:S04]  /*c32e0*/  IADD3 R10, R6, c[0x0][0x198], RZ ;  /* 0x00006600060a7a10 */ /* 0x000fc80007ffe0ff */
[----:B0-----:R-:W-:-:S04]  /*c32f0*/  LEA R4, P6, R10, R0, 0x1 ;  /* 0x000000000a047211 */ /* 0x001fc800078c08ff */
[C---:B------:R-:W-:Y:S02]  /*c3300*/  LEA.HI.X.SX32 R5, R10.reuse, R2, 0x1, P6 ;  /* 0x000000020a057211 */ /* 0x040fe400030f0eff */
[----:B-----5:R-:W-:Y:S02]  /*c3310*/  ISETP.LT.AND P4, PT, R13, c[0x0][0x17c], !P0 ;  /* 0x00005f000d007a0c */ /* 0x020fe40004781270 */
[----:B------:R-:W-:Y:S02]  /*c3320*/  IADD3 R13, R10, c[0x0][0x198], RZ ;  /* 0x000066000a0d7a10 */ /* 0x000fe40007ffe0ff */
[----:B---3--:R-:W-:Y:S02]  /*c3330*/  ISETP.LT.AND P3, PT, R16, c[0x0][0x17c], !P0 ;  /* 0x00005f0010007a0c */ /* 0x008fe40004761270 */
[----:B------:R-:W3:Y:S01]  /*c3340*/  LDL.LU R16, [R1+0x2abc] ;  /* 0x002abc0001107983 */ /* 0x000ee20000300800 */
[C---:B------:R-:W-:Y:S02]  /*c3350*/  IADD3 R17, R13.reuse, c[0x0][0x198], RZ ;  /* 0x000066000d117a10 */ /* 0x040fe40007ffe0ff */
[----:B-1----:R-:W-:Y:S01]  /*c3360*/  LEA R8, P6, R13, R0, 0x1 ;  /* 0x000000000d087211 */ /* 0x002fe200078c08ff */
[----:B------:R0:W-:Y:S01]  /*c3370*/  @P5 STG.E.U16 [R4.64], R29 ;  /* 0x0000001d04005986 */ /* 0x0001e2000c101506 */
[----:B------:R-:W-:-:S02]  /*c3380*/  PRMT R6, R29, 0x7632, R6 ;  /* 0x000076321d067816 */ /* 0x000fc40000000006 */
[----:B------:R-:W-:Y:S01]  /*c3390*/  LEA.HI.X.SX32 R9, R13, R2, 0x1, P6 ;  /* 0x000000020d097211 */ /* 0x000fe200030f0eff */
[----:B------:R-:W5:Y:S01]  /*c33a0*/  LDL.LU R22, [R1+0x2ab0] ;  /* 0x002ab00001167983 */ /* 0x000f620000300800 */
[----:B0-----:R-:W-:-:S04]  /*c33b0*/  LEA R4, P5, R17, R0, 0x1 ;  /* 0x0000000011047211 */ /* 0x001fc800078a08ff */
[----:B------:R-:W-:Y:S01]  /*c33c0*/  LEA.HI.X.SX32 R5, R17, R2, 0x1, P5 ;  /* 0x0000000211057211 */ /* 0x000fe200028f0eff */
[----:B------:R0:W-:Y:S01]  /*c33d0*/  @P2 STG.E.U16 [R8.64], R6 ;  /* 0x0000000608002986 */ /* 0x0001e2000c101506 */
[----:B------:R-:W-:Y:S02]  /*c33e0*/  ISETP.LT.AND P6, PT, R20, c[0x0][0x17c], !P0 ;  /* 0x00005f0014007a0c */ /* 0x000fe400047c1270 */
[----:B--2---:R-:W-:Y:S01]  /*c33f0*/  ISETP.LT.AND P2, PT, R18, c[0x0][0x17c], !P0 ;  /* 0x00005f0012007a0c */ /* 0x004fe20004741270 */
[----:B------:R-:W2:Y:S04]  /*c3400*/  LDL.LU R20, [R1+0x2aa4] ;  /* 0x002aa40001147983 */ /* 0x000ea80000300800 */
[----:B----4-:R1:W-:Y:S01]  /*c3410*/  @P1 STG.E.U16 [R4.64], R28 ;  /* 0x0000001c04001986 */ /* 0x0103e2000c101506 */
[----:B------:R-:W-:-:S03]  /*c3420*/  ISETP.LT.AND P1, PT, R14, c[0x0][0x17c], !P0 ;  /* 0x00005f000e007a0c */ /* 0x000fc60004721270 */
[----:B------:R-:W4:Y:S04]  /*c3430*/  LDL.LU R18, [R1+0x2a98] ;  /* 0x002a980001127983 */ /* 0x000f280000300800 */
[----:B------:R-:W2:Y:S01]  /*c3440*/  LDL.LU R14, [R1+0x2a8c] ;  /* 0x002a8c00010e7983 */ /* 0x000ea20000300800 */
[----:B------:R-:W-:-:S04]  /*c3450*/  IADD3 R13, R17, c[0x0][0x198], RZ ;  /* 0x00006600110d7a10 */ /* 0x000fc80007ffe0ff */
[C---:B0-----:R-:W-:Y:S02]  /*c3460*/  LEA R8, P5, R13.reuse, R0, 0x1 ;  /* 0x000000000d087211 */ /* 0x041fe400078a08ff */
[C---:B------:R-:W-:Y:S02]  /*c3470*/  IADD3 R3, R13.reuse, c[0x0][0x198], RZ ;  /* 0x000066000d037a10 */ /* 0x040fe40007ffe0ff */
[----:B------:R-:W-:Y:S02]  /*c3480*/  LEA.HI.X.SX32 R9, R13, R2, 0x1, P5 ;  /* 0x000000020d097211 */ /* 0x000fe400028f0eff */
[----:B------:R-:W-:Y:S02]  /*c3490*/  PRMT R10, R28, 0x7632, R10 ;  /* 0x000076321c0a7816 */ /* 0x000fe4000000000a */
[C---:B-1----:R-:W-:Y:S02]  /*c34a0*/  LEA R4, P5, R3.reuse, R0, 0x1 ;  /* 0x0000000003047211 */ /* 0x042fe400078a08ff */
[C---:B------:R-:W-:Y:S01]  /*c34b0*/  IADD3 R13, R3.reuse, c[0x0][0x198], RZ ;  /* 0x00006600030d7a10 */ /* 0x040fe20007ffe0ff */
[----:B------:R0:W-:Y:S01]  /*c34c0*/  @P4 STG.E.U16 [R8.64], R10 ;  /* 0x0000000a08004986 */ /* 0x0001e2000c101506 */
[----:B------:R-:W-:-:S02]  /*c34d0*/  LEA.HI.X.SX32 R5, R3, R2, 0x1, P5 ;  /* 0x0000000203057211 */ /* 0x000fc400028f0eff */
[----:B------:R-:W-:Y:S02]  /*c34e0*/  ISETP.LT.AND P5, PT, R12, c[0x0][0x17c], !P0 ;  /* 0x00005f000c007a0c */ /* 0x000fe400047a1270 */
[C---:B------:R-:W-:Y:S02]  /*c34f0*/  LEA R12, P4, R13.reuse, R0, 0x1 ;  /* 0x000000000d0c7211 */ /* 0x040fe400078808ff */
[----:B------:R-:W-:Y:S02]  /*c3500*/  IADD3 R3, R13, c[0x0][0x198], RZ ;  /* 0x000066000d037a10 */ /* 0x000fe40007ffe0ff */
[----:B------:R-:W-:Y:S02]  /*c3510*/  PRMT R6, R7, 0x7632, R6 ;  /* 0x0000763207067816 */ /* 0x000fe40000000006 */
[----:B------:R-:W-:Y:S02]  /*c3520*/  LEA.HI.X.SX32 R13, R13, R2, 0x1, P4 ;  /* 0x000000020d0d7211 */ /* 0x000fe400020f0eff */
[----:B------:R-:W-:Y:S01]  /*c3530*/  IADD3 R21, R3, c[0x0][0x198], RZ ;  /* 0x0000660003157a10 */ /* 0x000fe20007ffe0ff */
[----:B------:R1:W-:Y:S03]  /*c3540*/  @P3 STG.E.U16 [R4.64], R7 ;  /* 0x0000000704003986 */ /* 0x0003e6000c101506 */
[C---:B------:R-:W-:Y:S01]  /*c3550*/  IADD3 R25, R21.reuse, c[0x0][0x198], RZ ;  /* 0x0000660015197a10 */ /* 0x040fe20007ffe0ff */
[----:B------:R3:W-:Y:S01]  /*c3560*/  @P6 STG.E.U16 [R12.64], R6 ;  /* 0x000000060c006986 */ /* 0x0007e2000c101506 */
[----:B0-----:R-:W-:-:S04]  /*c3570*/  LEA R8, P6, R21, R0, 0x1 ;  /* 0x0000000015087211 */ /* 0x001fc800078c08ff */
[----:B------:R-:W-:Y:S02]  /*c3580*/  LEA.HI.X.SX32 R9, R21, R2, 0x1, P6 ;  /* 0x0000000215097211 */ /* 0x000fe400030f0eff */
[----:B-1----:R-:W-:Y:S02]  /*c3590*/  PRMT R5, R11, 0x7632, R5 ;  /* 0x000076320b057816 */ /* 0x002fe40000000005 */
[----:B---3--:R-:W-:Y:S02]  /*c35a0*/  ISETP.LT.AND P4, PT, R16, c[0x0][0x17c], !P0 ;  /* 0x00005f0010007a0c */ /* 0x008fe40004781270 */
[----:B------:R-:W-:-:S04]  /*c35b0*/  LEA R16, P3, R3, R0, 0x1 ;  /* 0x0000000003107211 */ /* 0x000fc800078608ff */
[----:B------:R-:W-:Y:S02]  /*c35c0*/  LEA.HI.X.SX32 R17, R3, R2, 0x1, P3 ;  /* 0x0000000203117211 */ /* 0x000fe400018f0eff */
[----:B------:R-:W-:-:S03]  /*c35d0*/  IADD3 R3, R25, c[0x0][0x198], RZ ;  /* 0x0000660019037a10 */ /* 0x000fc60007ffe0ff */
[----:B------:R-:W-:Y:S01]  /*c35e0*/  @P2 STG.E.U16 [R16.64], R11 ;  /* 0x0000000b10002986 */ /* 0x000fe2000c101506 */
[----:B------:R-:W-:-:S03]  /*c35f0*/  IADD3 R21, R3, c[0x0][0x198], RZ ;  /* 0x0000660003157a10 */ /* 0x000fc60007ffe0ff */
[----:B------:R0:W-:Y:S01]  /*c3600*/  @P1 STG.E.U16 [R8.64], R5 ;  /* 0x0000000508001986 */ /* 0x0001e2000c101506 */
[-C--:B------:R-:W-:Y:S02]  /*c3610*/  LEA R4, P1, R25, R0.reuse, 0x1 ;  /* 0x0000000019047211 */ /* 0x080fe400078208ff */
[C---:B------:R-:W-:Y:S02]  /*c3620*/  IADD3 R27, R21.reuse, c[0x0][0x198], RZ ;  /* 0x00006600151b7a10 */ /* 0x040fe40007ffe0ff */
[-C--:B------:R-:W-:Y:S02]  /*c3630*/  LEA R12, P6, R21, R0.reuse, 0x1 ;  /* 0x00000000150c7211 */ /* 0x080fe400078c08ff */
[----:B------:R-:W-:Y:S02]  /*c3640*/  LEA R6, P2, R3, R0, 0x1 ;  /* 0x0000000003067211 */ /* 0x000fe400078408ff */
[----:B0-----:R-:W-:Y:S02]  /*c3650*/  LEA.HI.X.SX32 R5, R25, R2, 0x1, P1 ;  /* 0x0000000219057211 */ /* 0x001fe400008f0eff */
[----:B------:R-:W-:-:S02]  /*c3660*/  IADD3 R25, R27, c[0x0][0x198], RZ ;  /* 0x000066001b197a10 */ /* 0x000fc40007ffe0ff */
[-C--:B------:R-:W-:Y:S02]  /*c3670*/  LEA.HI.X.SX32 R13, R21, R2.reuse, 0x1, P6 ;  /* 0x00000002150d7211 */ /* 0x080fe400030f0eff */
[----:B------:R-:W-:Y:S02]  /*c3680*/  LEA.HI.X.SX32 R7, R3, R2, 0x1, P2 ;  /* 0x0000000203077211 */ /* 0x000fe400010f0eff */
[-C--:B------:R-:W-:Y:S02]  /*c3690*/  LEA R10, P6, R27, R0.reuse, 0x1 ;  /* 0x000000001b0a7211 */ /* 0x080fe400078c08ff */
[C---:B------:R-:W-:Y:S02]  /*c36a0*/  LEA R8, P1, R25.reuse, R0, 0x1 ;  /* 0x0000000019087211 */ /* 0x040fe400078208ff */
[----:B------:R-:W-:Y:S02]  /*c36b0*/  IADD3 R3, R25, c[0x0][0x198], RZ ;  /* 0x0000660019037a10 */ /* 0x000fe40007ffe0ff */
[----:B-----5:R-:W-:-:S02]  /*c36c0*/  ISETP.LT.AND P3, PT, R22, c[0x0][0x17c], !P0 ;  /* 0x00005f0016007a0c */ /* 0x020fc40004761270 */
[----:B--2---:R-:W-:Y:S02]  /*c36d0*/  ISETP.LT.AND P2, PT, R20, c[0x0][0x17c], !P0 ;  /* 0x00005f0014007a0c */ /* 0x004fe40004741270 */
[-C--:B------:R-:W-:Y:S02]  /*c36e0*/  LEA.HI.X.SX32 R11, R27, R2.reuse, 0x1, P6 ;  /* 0x000000021b0b7211 */ /* 0x080fe400030f0eff */
[----:B------:R-:W-:Y:S02]  /*c36f0*/  LEA.HI.X.SX32 R9, R25, R2, 0x1, P1 ;  /* 0x0000000219097211 */ /* 0x000fe400008f0eff */
[----:B------:R-:W-:Y:S02]  /*c3700*/  LEA R16, P6, R3, R0, 0x1 ;  /* 0x0000000003107211 */ /* 0x000fe400078c08ff */
[----:B----4-:R-:W-:Y:S02]  /*c3710*/  ISETP.LT.AND P1, PT, R18, c[0x0][0x17c], !P0 ;  /* 0x00005f0012007a0c */ /* 0x010fe40004721270 */
[----:B------:R-:W-:-:S02]  /*c3720*/  ISETP.LT.AND P0, PT, R14, c[0x0][0x17c], !P0 ;  /* 0x00005f000e007a0c */ /* 0x000fc40004701270 */
[----:B------:R-:W-:Y:S01]  /*c3730*/  LEA.HI.X.SX32 R17, R3, R2, 0x1, P6 ;  /* 0x0000000203117211 */ /* 0x000fe200030f0eff */
[----:B------:R0:W-:Y:S01]  /*c3740*/  @P5 STG.E.U16 [R4.64], R15 ;  /* 0x0000000f04005986 */ /* 0x0001e2000c101506 */
[----:B------:R-:W-:-:S05]  /*c3750*/  PRMT R3, R15, 0x7632, R3 ;  /* 0x000076320f037816 */ /* 0x000fca0000000003 */
[----:B------:R1:W-:Y:S01]  /*c3760*/  @P4 STG.E.U16 [R6.64], R3 ;  /* 0x0000000306004986 */ /* 0x0003e2000c101506 */
[----:B0-----:R-:W-:-:S03]  /*c3770*/  PRMT R5, R19, 0x7632, R5 ;  /* 0x0000763213057816 */ /* 0x001fc60000000005 */
[----:B------:R1:W-:Y:S04]  /*c3780*/  @P3 STG.E.U16 [R12.64], R19 ;  /* 0x000000130c003986 */ /* 0x0003e8000c101506 */
[----:B------:R1:W-:Y:S04]  /*c3790*/  @P2 STG.E.U16 [R10.64], R5 ;  /* 0x000000050a002986 */ /* 0x0003e8000c101506 */
[----:B------:R1:W-:Y:S01]  /*c37a0*/  @P1 STG.E.U16 [R8.64], R23 ;  /* 0x0000001708001986 */ /* 0x0003e2000c101506 */
[----:B------:R-:W-:Y:S05]  /*c37b0*/  @!P0 EXIT ;  /* 0x000000000000894d */ /* 0x000fea0003800000 */
[----:B-1----:R-:W-:-:S05]  /*c37c0*/  PRMT R8, R23, 0x7632, R8 ;  /* 0x0000763217087816 */ /* 0x002fca0000000008 */
[----:B------:R-:W-:Y:S01]  /*c37d0*/  STG.E.U16 [R16.64], R8 ;  /* 0x0000000810007986 */ /* 0x000fe2000c101506 */
[----:B------:R-:W-:Y:S05]  /*c37e0*/  EXIT ;  /* 0x000000000000794d */ /* 0x000fea0003800000 */
.L_x_4:
[----:B------:R-:W-:-:S00]  /*c37f0*/  BRA `(.L_x_4) ;  /* 0xfffffff000007947 */ /* 0x000fc0000383ffff */
[----:B------:R-:W-:-:S00]  /*c3800*/  NOP ;  /* 0x0000000000007918 */ /* 0x000fc00000000000 */
[----:B------:R-:W-:-:S00]  /*c3810*/  NOP ;  /* 0x0000000000007918 */ /* 0x000fc00000000000 */
[----:B------:R-:W-:-:S00]  /*c3820*/  NOP ;  /* 0x0000000000007918 */ /* 0x000fc00000000000 */
[----:B------:R-:W-:-:S00]  /*c3830*/  NOP ;  /* 0x0000000000007918 */ /* 0x000fc00000000000 */
[----:B------:R-:W-:-:S00]  /*c3840*/  NOP ;  /* 0x0000000000007918 */ /* 0x000fc00000000000 */
[----:B------:R-:W-:-:S00]  /*c3850*/  NOP ;  /* 0x0000000000007918 */ /* 0x000fc00000000000 */
[----:B------:R-:W-:-:S00]  /*c3860*/  NOP ;  /* 0x0000000000007918 */ /* 0x000fc00000000000 */
[----:B------:R-:W-:-:S00]  /*c3870*/  NOP ;  /* 0x0000000000007918 */ /* 0x000fc00000000000 */
.L_x_5:


//--------------------- .nv.shared.matmul_kernel  --------------------------
	.section	.nv.shared.matmul_kernel,"aw",@nobits
	.sectionflags	@""
	.align	16
